//
// Generated by NVIDIA NVVM Compiler
//
// Compiler Build ID: CL-36424714
// Cuda compilation tools, release 13.0, V13.0.88
// Based on NVVM 20.0.0
//

.version 9.0
.target sm_100
.address_size 64

	// .globl	_Z20kernel_vecDotProductPdS_iiS_
.extern .shared .align 16 .b8 sharedMu[];
.extern .shared .align 16 .b8 alpha[];
.extern .shared .align 16 .b8 memory[];

.visible .entry _Z20kernel_vecDotProductPdS_iiS_(
	.param .u64 .ptr .align 1 _Z20kernel_vecDotProductPdS_iiS__param_0,
	.param .u64 .ptr .align 1 _Z20kernel_vecDotProductPdS_iiS__param_1,
	.param .u32 _Z20kernel_vecDotProductPdS_iiS__param_2,
	.param .u32 _Z20kernel_vecDotProductPdS_iiS__param_3,
	.param .u64 .ptr .align 1 _Z20kernel_vecDotProductPdS_iiS__param_4
)
{
	.reg .pred 	%p<11>;
	.reg .b32 	%r<29>;
	.reg .b64 	%rd<41>;
	.reg .b64 	%fd<117>;

	ld.param.u64 	%rd17, [_Z20kernel_vecDotProductPdS_iiS__param_0];
	ld.param.u64 	%rd18, [_Z20kernel_vecDotProductPdS_iiS__param_1];
	ld.param.u32 	%r17, [_Z20kernel_vecDotProductPdS_iiS__param_2];
	ld.param.u32 	%r18, [_Z20kernel_vecDotProductPdS_iiS__param_3];
	ld.param.u64 	%rd16, [_Z20kernel_vecDotProductPdS_iiS__param_4];
	cvta.to.global.u64 	%rd1, %rd18;
	cvta.to.global.u64 	%rd2, %rd17;
	mov.u32 	%r19, %ntid.x;
	mov.u32 	%r20, %ctaid.x;
	mov.u32 	%r21, %tid.x;
	mad.lo.s32 	%r1, %r19, %r20, %r21;
	setp.ge.s32 	%p1, %r1, %r18;
	@%p1 bra 	$L__BB0_16;
	mul.lo.s32 	%r22, %r17, %r1;
	cvt.s64.s32 	%rd3, %r22;
	setp.lt.s32 	%p2, %r17, 1;
	mov.f64 	%fd116, 0d0000000000000000;
	@%p2 bra 	$L__BB0_15;
	and.b32  	%r2, %r17, 15;
	setp.lt.u32 	%p3, %r17, 16;
	mov.f64 	%fd115, 0d0000000000000000;
	mov.b32 	%r26, 0;
	@%p3 bra 	$L__BB0_5;
	and.b32  	%r26, %r17, 2147483632;
	neg.s32 	%r24, %r26;
	shl.b64 	%rd19, %rd3, 3;
	add.s64 	%rd20, %rd19, 64;
	add.s64 	%rd38, %rd2, %rd20;
	add.s64 	%rd37, %rd1, %rd20;
	mov.f64 	%fd115, 0d0000000000000000;
$L__BB0_4:
	.pragma "nounroll";
	ld.global.f64 	%fd20, [%rd38+-64];
	ld.global.f64 	%fd21, [%rd37+-64];
	fma.rn.f64 	%fd22, %fd20, %fd21, %fd115;
	ld.global.f64 	%fd23, [%rd38+-56];
	ld.global.f64 	%fd24, [%rd37+-56];
	fma.rn.f64 	%fd25, %fd23, %fd24, %fd22;
	ld.global.f64 	%fd26, [%rd38+-48];
	ld.global.f64 	%fd27, [%rd37+-48];
	fma.rn.f64 	%fd28, %fd26, %fd27, %fd25;
	ld.global.f64 	%fd29, [%rd38+-40];
	ld.global.f64 	%fd30, [%rd37+-40];
	fma.rn.f64 	%fd31, %fd29, %fd30, %fd28;
	ld.global.f64 	%fd32, [%rd38+-32];
	ld.global.f64 	%fd33, [%rd37+-32];
	fma.rn.f64 	%fd34, %fd32, %fd33, %fd31;
	ld.global.f64 	%fd35, [%rd38+-24];
	ld.global.f64 	%fd36, [%rd37+-24];
	fma.rn.f64 	%fd37, %fd35, %fd36, %fd34;
	ld.global.f64 	%fd38, [%rd38+-16];
	ld.global.f64 	%fd39, [%rd37+-16];
	fma.rn.f64 	%fd40, %fd38, %fd39, %fd37;
	ld.global.f64 	%fd41, [%rd38+-8];
	ld.global.f64 	%fd42, [%rd37+-8];
	fma.rn.f64 	%fd43, %fd41, %fd42, %fd40;
	ld.global.f64 	%fd44, [%rd38];
	ld.global.f64 	%fd45, [%rd37];
	fma.rn.f64 	%fd46, %fd44, %fd45, %fd43;
	ld.global.f64 	%fd47, [%rd38+8];
	ld.global.f64 	%fd48, [%rd37+8];
	fma.rn.f64 	%fd49, %fd47, %fd48, %fd46;
	ld.global.f64 	%fd50, [%rd38+16];
	ld.global.f64 	%fd51, [%rd37+16];
	fma.rn.f64 	%fd52, %fd50, %fd51, %fd49;
	ld.global.f64 	%fd53, [%rd38+24];
	ld.global.f64 	%fd54, [%rd37+24];
	fma.rn.f64 	%fd55, %fd53, %fd54, %fd52;
	ld.global.f64 	%fd56, [%rd38+32];
	ld.global.f64 	%fd57, [%rd37+32];
	fma.rn.f64 	%fd58, %fd56, %fd57, %fd55;
	ld.global.f64 	%fd59, [%rd38+40];
	ld.global.f64 	%fd60, [%rd37+40];
	fma.rn.f64 	%fd61, %fd59, %fd60, %fd58;
	ld.global.f64 	%fd62, [%rd38+48];
	ld.global.f64 	%fd63, [%rd37+48];
	fma.rn.f64 	%fd64, %fd62, %fd63, %fd61;
	ld.global.f64 	%fd65, [%rd38+56];
	ld.global.f64 	%fd66, [%rd37+56];
	fma.rn.f64 	%fd115, %fd65, %fd66, %fd64;
	add.s32 	%r24, %r24, 16;
	add.s64 	%rd38, %rd38, 128;
	add.s64 	%rd37, %rd37, 128;
	setp.ne.s32 	%p4, %r24, 0;
	@%p4 bra 	$L__BB0_4;
$L__BB0_5:
	setp.eq.s32 	%p5, %r2, 0;
	@%p5 bra 	$L__BB0_14;
	and.b32  	%r8, %r17, 7;
	setp.lt.u32 	%p6, %r2, 8;
	@%p6 bra 	$L__BB0_8;
	cvt.u64.u32 	%rd21, %r26;
	add.s64 	%rd22, %rd21, %rd3;
	shl.b64 	%rd23, %rd22, 3;
	add.s64 	%rd24, %rd2, %rd23;
	ld.global.f64 	%fd68, [%rd24];
	add.s64 	%rd25, %rd1, %rd23;
	ld.global.f64 	%fd69, [%rd25];
	fma.rn.f64 	%fd70, %fd68, %fd69, %fd115;
	ld.global.f64 	%fd71, [%rd24+8];
	ld.global.f64 	%fd72, [%rd25+8];
	fma.rn.f64 	%fd73, %fd71, %fd72, %fd70;
	ld.global.f64 	%fd74, [%rd24+16];
	ld.global.f64 	%fd75, [%rd25+16];
	fma.rn.f64 	%fd76, %fd74, %fd75, %fd73;
	ld.global.f64 	%fd77, [%rd24+24];
	ld.global.f64 	%fd78, [%rd25+24];
	fma.rn.f64 	%fd79, %fd77, %fd78, %fd76;
	ld.global.f64 	%fd80, [%rd24+32];
	ld.global.f64 	%fd81, [%rd25+32];
	fma.rn.f64 	%fd82, %fd80, %fd81, %fd79;
	ld.global.f64 	%fd83, [%rd24+40];
	ld.global.f64 	%fd84, [%rd25+40];
	fma.rn.f64 	%fd85, %fd83, %fd84, %fd82;
	ld.global.f64 	%fd86, [%rd24+48];
	ld.global.f64 	%fd87, [%rd25+48];
	fma.rn.f64 	%fd88, %fd86, %fd87, %fd85;
	ld.global.f64 	%fd89, [%rd24+56];
	ld.global.f64 	%fd90, [%rd25+56];
	fma.rn.f64 	%fd115, %fd89, %fd90, %fd88;
	add.s32 	%r26, %r26, 8;
$L__BB0_8:
	setp.eq.s32 	%p7, %r8, 0;
	@%p7 bra 	$L__BB0_14;
	and.b32  	%r11, %r17, 3;
	setp.lt.u32 	%p8, %r8, 4;
	@%p8 bra 	$L__BB0_11;
	cvt.u64.u32 	%rd26, %r26;
	add.s64 	%rd27, %rd26, %rd3;
	shl.b64 	%rd28, %rd27, 3;
	add.s64 	%rd29, %rd2, %rd28;
	ld.global.f64 	%fd92, [%rd29];
	add.s64 	%rd30, %rd1, %rd28;
	ld.global.f64 	%fd93, [%rd30];
	fma.rn.f64 	%fd94, %fd92, %fd93, %fd115;
	ld.global.f64 	%fd95, [%rd29+8];
	ld.global.f64 	%fd96, [%rd30+8];
	fma.rn.f64 	%fd97, %fd95, %fd96, %fd94;
	ld.global.f64 	%fd98, [%rd29+16];
	ld.global.f64 	%fd99, [%rd30+16];
	fma.rn.f64 	%fd100, %fd98, %fd99, %fd97;
	ld.global.f64 	%fd101, [%rd29+24];
	ld.global.f64 	%fd102, [%rd30+24];
	fma.rn.f64 	%fd115, %fd101, %fd102, %fd100;
	add.s32 	%r26, %r26, 4;
$L__BB0_11:
	setp.eq.s32 	%p9, %r11, 0;
	@%p9 bra 	$L__BB0_14;
	cvt.u64.u32 	%rd31, %r26;
	add.s64 	%rd32, %rd3, %rd31;
	shl.b64 	%rd33, %rd32, 3;
	add.s64 	%rd40, %rd1, %rd33;
	add.s64 	%rd39, %rd2, %rd33;
	neg.s32 	%r28, %r11;
$L__BB0_13:
	.pragma "nounroll";
	ld.global.f64 	%fd103, [%rd39];
	ld.global.f64 	%fd104, [%rd40];
	fma.rn.f64 	%fd115, %fd103, %fd104, %fd115;
	add.s64 	%rd40, %rd40, 8;
	add.s64 	%rd39, %rd39, 8;
	add.s32 	%r28, %r28, 1;
	setp.ne.s32 	%p10, %r28, 0;
	@%p10 bra 	$L__BB0_13;
$L__BB0_14:
	mul.f64 	%fd116, %fd115, 0d3FE0000000000000;
$L__BB0_15:
	cvta.to.global.u64 	%rd34, %rd16;
	mul.wide.s32 	%rd35, %r1, 8;
	add.s64 	%rd36, %rd34, %rd35;
	ld.global.f64 	%fd105, [%rd36];
	add.f64 	%fd106, %fd116, %fd105;
	st.global.f64 	[%rd36], %fd106;
$L__BB0_16:
	ret;

}
	// .globl	_Z19kernel_batchedDgemvPdS_iiiS_
.visible .entry _Z19kernel_batchedDgemvPdS_iiiS_(
	.param .u64 .ptr .align 1 _Z19kernel_batchedDgemvPdS_iiiS__param_0,
	.param .u64 .ptr .align 1 _Z19kernel_batchedDgemvPdS_iiiS__param_1,
	.param .u32 _Z19kernel_batchedDgemvPdS_iiiS__param_2,
	.param .u32 _Z19kernel_batchedDgemvPdS_iiiS__param_3,
	.param .u32 _Z19kernel_batchedDgemvPdS_iiiS__param_4,
	.param .u64 .ptr .align 1 _Z19kernel_batchedDgemvPdS_iiiS__param_5
)
{
	.reg .pred 	%p<33>;
	.reg .b16 	%rs<21>;
	.reg .b32 	%r<212>;
	.reg .b64 	%rd<86>;
	.reg .b64 	%fd<188>;

	ld.param.u64 	%rd9, [_Z19kernel_batchedDgemvPdS_iiiS__param_0];
	ld.param.u64 	%rd11, [_Z19kernel_batchedDgemvPdS_iiiS__param_1];
	ld.param.u32 	%r67, [_Z19kernel_batchedDgemvPdS_iiiS__param_2];
	ld.param.u32 	%r68, [_Z19kernel_batchedDgemvPdS_iiiS__param_3];
	ld.param.u32 	%r69, [_Z19kernel_batchedDgemvPdS_iiiS__param_4];
	cvta.to.global.u64 	%rd1, %rd11;
	mov.u32 	%r1, %ntid.x;
	mul.lo.s32 	%r2, %r67, %r1;
	mul.lo.s32 	%r3, %r68, %r67;
	add.s32 	%r70, %r1, %r2;
	add.s32 	%r4, %r70, -1;
	setp.gt.u32 	%p1, %r1, %r4;
	@%p1 bra 	$L__BB1_17;
	div.u32 	%r72, %r4, %r1;
	mov.u32 	%r5, %tid.x;
	mov.u32 	%r73, %ctaid.x;
	mul.lo.s32 	%r6, %r2, %r73;
	max.u32 	%r7, %r72, 1;
	and.b32  	%r8, %r7, 3;
	setp.lt.u32 	%p2, %r72, 4;
	mov.b32 	%r198, 0;
	@%p2 bra 	$L__BB1_12;
	and.b32  	%r198, %r7, -4;
	mov.b32 	%r196, 0;
$L__BB1_3:
	mad.lo.s32 	%r11, %r196, %r1, %r5;
	add.s32 	%r12, %r11, %r6;
	setp.ge.s32 	%p3, %r12, %r3;
	@%p3 bra 	$L__BB1_5;
	mul.wide.s32 	%rd12, %r12, 8;
	add.s64 	%rd13, %rd1, %rd12;
	ld.global.f64 	%fd27, [%rd13];
	shl.b32 	%r75, %r11, 3;
	mov.u32 	%r76, sharedMu;
	add.s32 	%r77, %r76, %r75;
	st.shared.f64 	[%r77], %fd27;
$L__BB1_5:
	add.s32 	%r13, %r11, %r1;
	add.s32 	%r14, %r12, %r1;
	setp.ge.s32 	%p4, %r14, %r3;
	@%p4 bra 	$L__BB1_7;
	mul.wide.s32 	%rd14, %r14, 8;
	add.s64 	%rd15, %rd1, %rd14;
	ld.global.f64 	%fd28, [%rd15];
	shl.b32 	%r78, %r13, 3;
	mov.u32 	%r79, sharedMu;
	add.s32 	%r80, %r79, %r78;
	st.shared.f64 	[%r80], %fd28;
$L__BB1_7:
	add.s32 	%r15, %r13, %r1;
	add.s32 	%r16, %r14, %r1;
	setp.ge.s32 	%p5, %r16, %r3;
	@%p5 bra 	$L__BB1_9;
	mul.wide.s32 	%rd16, %r16, 8;
	add.s64 	%rd17, %rd1, %rd16;
	ld.global.f64 	%fd29, [%rd17];
	shl.b32 	%r81, %r15, 3;
	mov.u32 	%r82, sharedMu;
	add.s32 	%r83, %r82, %r81;
	st.shared.f64 	[%r83], %fd29;
$L__BB1_9:
	add.s32 	%r17, %r16, %r1;
	setp.ge.s32 	%p6, %r17, %r3;
	@%p6 bra 	$L__BB1_11;
	mul.wide.s32 	%rd18, %r17, 8;
	add.s64 	%rd19, %rd1, %rd18;
	ld.global.f64 	%fd30, [%rd19];
	add.s32 	%r84, %r15, %r1;
	shl.b32 	%r85, %r84, 3;
	mov.u32 	%r86, sharedMu;
	add.s32 	%r87, %r86, %r85;
	st.shared.f64 	[%r87], %fd30;
$L__BB1_11:
	add.s32 	%r196, %r196, 4;
	setp.ne.s32 	%p7, %r196, %r198;
	@%p7 bra 	$L__BB1_3;
$L__BB1_12:
	setp.eq.s32 	%p8, %r8, 0;
	@%p8 bra 	$L__BB1_17;
	mov.b32 	%r199, 0;
$L__BB1_14:
	.pragma "nounroll";
	mad.lo.s32 	%r22, %r198, %r1, %r5;
	add.s32 	%r23, %r22, %r6;
	setp.ge.s32 	%p9, %r23, %r3;
	@%p9 bra 	$L__BB1_16;
	mul.wide.s32 	%rd20, %r23, 8;
	add.s64 	%rd21, %rd1, %rd20;
	ld.global.f64 	%fd31, [%rd21];
	shl.b32 	%r89, %r22, 3;
	mov.u32 	%r90, sharedMu;
	add.s32 	%r91, %r90, %r89;
	st.shared.f64 	[%r91], %fd31;
$L__BB1_16:
	add.s32 	%r198, %r198, 1;
	add.s32 	%r199, %r199, 1;
	setp.ne.s32 	%p10, %r199, %r8;
	@%p10 bra 	$L__BB1_14;
$L__BB1_17:
	bar.sync 	0;
	mov.u32 	%r92, %ctaid.x;
	mov.u32 	%r26, %tid.x;
	mad.lo.s32 	%r27, %r1, %r92, %r26;
	setp.ge.s32 	%p11, %r27, %r68;
	@%p11 bra 	$L__BB1_46;
	mul.lo.s32 	%r28, %r67, %r27;
	setp.lt.s32 	%p12, %r67, 1;
	@%p12 bra 	$L__BB1_46;
	cvta.to.global.u64 	%rd22, %rd9;
	mul.lo.s32 	%r94, %r67, %r26;
	shl.b32 	%r95, %r94, 3;
	mov.u32 	%r96, sharedMu;
	add.s32 	%r29, %r96, %r95;
	div.s32 	%r97, %r27, %r69;
	mad.lo.s32 	%r98, %r67, %r67, %r67;
	shr.u32 	%r99, %r98, 31;
	add.s32 	%r100, %r98, %r99;
	shr.s32 	%r101, %r100, 1;
	mul.lo.s32 	%r102, %r97, %r101;
	mul.wide.s32 	%rd23, %r102, 8;
	add.s64 	%rd2, %rd22, %rd23;
	add.s32 	%r30, %r67, -2;
	cvt.u16.u32 	%rs1, %r67;
	add.s64 	%rd3, %rd2, 64;
	add.s32 	%r31, %r29, 64;
	cvt.s64.s32 	%rd4, %r28;
	mov.b32 	%r200, 0;
	mov.b16 	%rs18, 0;
	mov.u16 	%rs19, %rs18;
	mov.u16 	%rs20, %rs18;
$L__BB1_20:
	mov.u32 	%r32, %r200;
	not.b32 	%r33, %r32;
	add.s32 	%r34, %r67, %r33;
	setp.eq.s32 	%p13, %r32, 0;
	mov.f64 	%fd179, 0d0000000000000000;
	@%p13 bra 	$L__BB1_34;
	add.s32 	%r104, %r32, -1;
	mad.lo.s32 	%r35, %r32, %r32, %r32;
	shr.u32 	%r36, %r35, 1;
	setp.lt.u32 	%p14, %r104, 15;
	mov.f64 	%fd179, 0d0000000000000000;
	mov.b32 	%r202, 0;
	@%p14 bra 	$L__BB1_24;
	and.b32  	%r105, %r32, -16;
	neg.s32 	%r205, %r105;
	cvt.u64.u32 	%rd24, %r35;
	shl.b64 	%rd25, %rd24, 2;
	and.b64  	%rd26, %rd25, 17179869176;
	add.s64 	%rd85, %rd3, %rd26;
	mov.f64 	%fd179, 0d0000000000000000;
	mov.u32 	%r204, %r31;
$L__BB1_23:
	.pragma "nounroll";
	and.b32  	%r202, %r32, 2147483632;
	ld.global.f64 	%fd36, [%rd85+-64];
	ld.shared.f64 	%fd37, [%r204+-64];
	fma.rn.f64 	%fd38, %fd36, %fd37, %fd179;
	ld.global.f64 	%fd39, [%rd85+-56];
	ld.shared.f64 	%fd40, [%r204+-56];
	fma.rn.f64 	%fd41, %fd39, %fd40, %fd38;
	ld.global.f64 	%fd42, [%rd85+-48];
	ld.shared.f64 	%fd43, [%r204+-48];
	fma.rn.f64 	%fd44, %fd42, %fd43, %fd41;
	ld.global.f64 	%fd45, [%rd85+-40];
	ld.shared.f64 	%fd46, [%r204+-40];
	fma.rn.f64 	%fd47, %fd45, %fd46, %fd44;
	ld.global.f64 	%fd48, [%rd85+-32];
	ld.shared.f64 	%fd49, [%r204+-32];
	fma.rn.f64 	%fd50, %fd48, %fd49, %fd47;
	ld.global.f64 	%fd51, [%rd85+-24];
	ld.shared.f64 	%fd52, [%r204+-24];
	fma.rn.f64 	%fd53, %fd51, %fd52, %fd50;
	ld.global.f64 	%fd54, [%rd85+-16];
	ld.shared.f64 	%fd55, [%r204+-16];
	fma.rn.f64 	%fd56, %fd54, %fd55, %fd53;
	ld.global.f64 	%fd57, [%rd85+-8];
	ld.shared.f64 	%fd58, [%r204+-8];
	fma.rn.f64 	%fd59, %fd57, %fd58, %fd56;
	ld.global.f64 	%fd60, [%rd85];
	ld.shared.f64 	%fd61, [%r204];
	fma.rn.f64 	%fd62, %fd60, %fd61, %fd59;
	ld.global.f64 	%fd63, [%rd85+8];
	ld.shared.f64 	%fd64, [%r204+8];
	fma.rn.f64 	%fd65, %fd63, %fd64, %fd62;
	ld.global.f64 	%fd66, [%rd85+16];
	ld.shared.f64 	%fd67, [%r204+16];
	fma.rn.f64 	%fd68, %fd66, %fd67, %fd65;
	ld.global.f64 	%fd69, [%rd85+24];
	ld.shared.f64 	%fd70, [%r204+24];
	fma.rn.f64 	%fd71, %fd69, %fd70, %fd68;
	ld.global.f64 	%fd72, [%rd85+32];
	ld.shared.f64 	%fd73, [%r204+32];
	fma.rn.f64 	%fd74, %fd72, %fd73, %fd71;
	ld.global.f64 	%fd75, [%rd85+40];
	ld.shared.f64 	%fd76, [%r204+40];
	fma.rn.f64 	%fd77, %fd75, %fd76, %fd74;
	ld.global.f64 	%fd78, [%rd85+48];
	ld.shared.f64 	%fd79, [%r204+48];
	fma.rn.f64 	%fd80, %fd78, %fd79, %fd77;
	ld.global.f64 	%fd81, [%rd85+56];
	ld.shared.f64 	%fd82, [%r204+56];
	fma.rn.f64 	%fd179, %fd81, %fd82, %fd80;
	add.s32 	%r205, %r205, 16;
	add.s64 	%rd85, %rd85, 128;
	add.s32 	%r204, %r204, 128;
	setp.eq.s32 	%p15, %r205, 0;
	@%p15 bra 	$L__BB1_24;
	bra.uni 	$L__BB1_23;
$L__BB1_24:
	and.b32  	%r106, %r32, 15;
	setp.eq.s32 	%p16, %r106, 0;
	@%p16 bra 	$L__BB1_34;
	cvt.u32.u16 	%r107, %rs20;
	and.b32  	%r39, %r107, 15;
	add.s32 	%r108, %r39, -1;
	setp.lt.u32 	%p17, %r108, 7;
	@%p17 bra 	$L__BB1_27;
	add.s32 	%r109, %r202, %r36;
	mul.wide.u32 	%rd27, %r109, 8;
	add.s64 	%rd28, %rd2, %rd27;
	ld.global.f64 	%fd84, [%rd28];
	shl.b32 	%r110, %r202, 3;
	add.s32 	%r111, %r29, %r110;
	ld.shared.f64 	%fd85, [%r111];
	fma.rn.f64 	%fd86, %fd84, %fd85, %fd179;
	cvt.u64.u32 	%rd29, %r36;
	cvt.u64.u32 	%rd30, %r202;
	add.s64 	%rd31, %rd30, %rd29;
	shl.b64 	%rd32, %rd31, 3;
	add.s64 	%rd33, %rd2, %rd32;
	ld.global.f64 	%fd87, [%rd33+8];
	ld.shared.f64 	%fd88, [%r111+8];
	fma.rn.f64 	%fd89, %fd87, %fd88, %fd86;
	ld.global.f64 	%fd90, [%rd33+16];
	ld.shared.f64 	%fd91, [%r111+16];
	fma.rn.f64 	%fd92, %fd90, %fd91, %fd89;
	ld.global.f64 	%fd93, [%rd33+24];
	ld.shared.f64 	%fd94, [%r111+24];
	fma.rn.f64 	%fd95, %fd93, %fd94, %fd92;
	ld.global.f64 	%fd96, [%rd33+32];
	ld.shared.f64 	%fd97, [%r111+32];
	fma.rn.f64 	%fd98, %fd96, %fd97, %fd95;
	ld.global.f64 	%fd99, [%rd33+40];
	ld.shared.f64 	%fd100, [%r111+40];
	fma.rn.f64 	%fd101, %fd99, %fd100, %fd98;
	ld.global.f64 	%fd102, [%rd33+48];
	ld.shared.f64 	%fd103, [%r111+48];
	fma.rn.f64 	%fd104, %fd102, %fd103, %fd101;
	ld.global.f64 	%fd105, [%rd33+56];
	ld.shared.f64 	%fd106, [%r111+56];
	fma.rn.f64 	%fd179, %fd105, %fd106, %fd104;
	add.s32 	%r202, %r202, 8;
$L__BB1_27:
	and.b32  	%r112, %r39, 7;
	setp.eq.s32 	%p18, %r112, 0;
	@%p18 bra 	$L__BB1_34;
	cvt.u32.u16 	%r113, %rs19;
	and.b32  	%r114, %r113, 7;
	and.b32  	%r42, %r113, 3;
	add.s32 	%r115, %r114, -1;
	setp.lt.u32 	%p19, %r115, 3;
	@%p19 bra 	$L__BB1_30;
	add.s32 	%r116, %r202, %r36;
	mul.wide.u32 	%rd34, %r116, 8;
	add.s64 	%rd35, %rd2, %rd34;
	ld.global.f64 	%fd108, [%rd35];
	shl.b32 	%r117, %r202, 3;
	add.s32 	%r118, %r29, %r117;
	ld.shared.f64 	%fd109, [%r118];
	fma.rn.f64 	%fd110, %fd108, %fd109, %fd179;
	cvt.u64.u32 	%rd36, %r36;
	cvt.u64.u32 	%rd37, %r202;
	add.s64 	%rd38, %rd37, %rd36;
	shl.b64 	%rd39, %rd38, 3;
	add.s64 	%rd40, %rd2, %rd39;
	ld.global.f64 	%fd111, [%rd40+8];
	ld.shared.f64 	%fd112, [%r118+8];
	fma.rn.f64 	%fd113, %fd111, %fd112, %fd110;
	ld.global.f64 	%fd114, [%rd40+16];
	ld.shared.f64 	%fd115, [%r118+16];
	fma.rn.f64 	%fd116, %fd114, %fd115, %fd113;
	ld.global.f64 	%fd117, [%rd40+24];
	ld.shared.f64 	%fd118, [%r118+24];
	fma.rn.f64 	%fd179, %fd117, %fd118, %fd116;
	add.s32 	%r202, %r202, 4;
$L__BB1_30:
	setp.eq.s32 	%p20, %r42, 0;
	@%p20 bra 	$L__BB1_34;
	add.s32 	%r119, %r202, %r36;
	mul.wide.u32 	%rd41, %r119, 8;
	add.s64 	%rd42, %rd2, %rd41;
	ld.global.f64 	%fd119, [%rd42];
	shl.b32 	%r120, %r202, 3;
	add.s32 	%r45, %r29, %r120;
	ld.shared.f64 	%fd120, [%r45];
	fma.rn.f64 	%fd179, %fd119, %fd120, %fd179;
	setp.eq.s32 	%p21, %r42, 1;
	@%p21 bra 	$L__BB1_34;
	cvt.u64.u32 	%rd43, %r36;
	cvt.u64.u32 	%rd44, %r202;
	add.s64 	%rd45, %rd44, %rd43;
	shl.b64 	%rd46, %rd45, 3;
	add.s64 	%rd6, %rd2, %rd46;
	ld.global.f64 	%fd121, [%rd6+8];
	ld.shared.f64 	%fd122, [%r45+8];
	fma.rn.f64 	%fd179, %fd121, %fd122, %fd179;
	setp.eq.s32 	%p22, %r42, 2;
	@%p22 bra 	$L__BB1_34;
	ld.global.f64 	%fd123, [%rd6+16];
	ld.shared.f64 	%fd124, [%r45+16];
	fma.rn.f64 	%fd179, %fd123, %fd124, %fd179;
$L__BB1_34:
	add.s32 	%r200, %r32, 1;
	setp.ge.s32 	%p23, %r200, %r67;
	@%p23 bra 	$L__BB1_45;
	sub.s32 	%r121, %r30, %r32;
	setp.lt.u32 	%p24, %r121, 7;
	mov.u32 	%r206, %r200;
	mov.u32 	%r207, %r32;
	@%p24 bra 	$L__BB1_37;
$L__BB1_36:
	.pragma "nounroll";
	add.s32 	%r122, %r207, 2;
	mul.lo.s32 	%r123, %r206, %r122;
	shr.u32 	%r124, %r123, 1;
	add.s32 	%r125, %r124, %r32;
	mul.wide.u32 	%rd47, %r125, 8;
	add.s64 	%rd48, %rd2, %rd47;
	ld.global.f64 	%fd126, [%rd48];
	shl.b32 	%r126, %r206, 3;
	add.s32 	%r127, %r29, %r126;
	ld.shared.f64 	%fd127, [%r127];
	fma.rn.f64 	%fd128, %fd126, %fd127, %fd179;
	add.s32 	%r128, %r206, %r124;
	add.s32 	%r129, %r128, 1;
	and.b32  	%r130, %r129, 2147483647;
	add.s32 	%r131, %r130, %r32;
	mul.wide.u32 	%rd49, %r131, 8;
	add.s64 	%rd50, %rd2, %rd49;
	ld.global.f64 	%fd129, [%rd50];
	ld.shared.f64 	%fd130, [%r127+8];
	fma.rn.f64 	%fd131, %fd129, %fd130, %fd128;
	add.s32 	%r132, %r206, 3;
	add.s32 	%r133, %r128, %r132;
	and.b32  	%r134, %r133, 2147483647;
	add.s32 	%r135, %r134, %r32;
	mul.wide.u32 	%rd51, %r135, 8;
	add.s64 	%rd52, %rd2, %rd51;
	ld.global.f64 	%fd132, [%rd52];
	ld.shared.f64 	%fd133, [%r127+16];
	fma.rn.f64 	%fd134, %fd132, %fd133, %fd131;
	add.s32 	%r136, %r133, %r132;
	add.s32 	%r137, %r206, %r136;
	and.b32  	%r138, %r136, 2147483647;
	add.s32 	%r139, %r138, %r32;
	mul.wide.u32 	%rd53, %r139, 8;
	add.s64 	%rd54, %rd2, %rd53;
	ld.global.f64 	%fd135, [%rd54];
	ld.shared.f64 	%fd136, [%r127+24];
	fma.rn.f64 	%fd137, %fd135, %fd136, %fd134;
	add.s32 	%r140, %r137, 4;
	add.s32 	%r141, %r206, %r140;
	and.b32  	%r142, %r140, 2147483647;
	add.s32 	%r143, %r142, %r32;
	mul.wide.u32 	%rd55, %r143, 8;
	add.s64 	%rd56, %rd2, %rd55;
	ld.global.f64 	%fd138, [%rd56];
	ld.shared.f64 	%fd139, [%r127+32];
	fma.rn.f64 	%fd140, %fd138, %fd139, %fd137;
	add.s32 	%r144, %r141, 5;
	add.s32 	%r145, %r206, %r144;
	and.b32  	%r146, %r144, 2147483647;
	add.s32 	%r147, %r146, %r32;
	mul.wide.u32 	%rd57, %r147, 8;
	add.s64 	%rd58, %rd2, %rd57;
	ld.global.f64 	%fd141, [%rd58];
	ld.shared.f64 	%fd142, [%r127+40];
	fma.rn.f64 	%fd143, %fd141, %fd142, %fd140;
	add.s32 	%r207, %r206, 7;
	add.s32 	%r148, %r145, 6;
	and.b32  	%r149, %r148, 2147483647;
	add.s32 	%r150, %r149, %r32;
	mul.wide.u32 	%rd59, %r150, 8;
	add.s64 	%rd60, %rd2, %rd59;
	ld.global.f64 	%fd144, [%rd60];
	ld.shared.f64 	%fd145, [%r127+48];
	fma.rn.f64 	%fd146, %fd144, %fd145, %fd143;
	add.s32 	%r206, %r206, 8;
	add.s32 	%r151, %r148, %r207;
	and.b32  	%r152, %r151, 2147483647;
	add.s32 	%r153, %r152, %r32;
	mul.wide.u32 	%rd61, %r153, 8;
	add.s64 	%rd62, %rd2, %rd61;
	ld.global.f64 	%fd147, [%rd62];
	ld.shared.f64 	%fd148, [%r127+56];
	fma.rn.f64 	%fd179, %fd147, %fd148, %fd146;
	add.s32 	%r154, %r206, %r33;
	and.b32  	%r155, %r34, -8;
	setp.ne.s32 	%p25, %r154, %r155;
	@%p25 bra 	$L__BB1_36;
$L__BB1_37:
	and.b32  	%r156, %r34, 7;
	setp.eq.s32 	%p26, %r156, 0;
	@%p26 bra 	$L__BB1_45;
	not.b16 	%rs13, %rs19;
	add.s16 	%rs14, %rs13, %rs1;
	cvt.u32.u16 	%r157, %rs14;
	and.b32  	%r58, %r157, 7;
	add.s32 	%r158, %r58, -1;
	setp.lt.u32 	%p27, %r158, 3;
	@%p27 bra 	$L__BB1_40;
	add.s32 	%r159, %r207, 2;
	mul.lo.s32 	%r160, %r206, %r159;
	shr.u32 	%r161, %r160, 1;
	add.s32 	%r162, %r161, %r32;
	mul.wide.u32 	%rd63, %r162, 8;
	add.s64 	%rd64, %rd2, %rd63;
	ld.global.f64 	%fd150, [%rd64];
	shl.b32 	%r163, %r206, 3;
	add.s32 	%r164, %r29, %r163;
	ld.shared.f64 	%fd151, [%r164];
	fma.rn.f64 	%fd152, %fd150, %fd151, %fd179;
	add.s32 	%r165, %r206, 2;
	mad.lo.s32 	%r166, %r165, %r206, %r165;
	shr.u32 	%r167, %r166, 1;
	add.s32 	%r168, %r167, %r32;
	mul.wide.u32 	%rd65, %r168, 8;
	add.s64 	%rd66, %rd2, %rd65;
	ld.global.f64 	%fd153, [%rd66];
	ld.shared.f64 	%fd154, [%r164+8];
	fma.rn.f64 	%fd155, %fd153, %fd154, %fd152;
	add.s32 	%r207, %r206, 3;
	add.s32 	%r169, %r167, %r165;
	and.b32  	%r170, %r169, 2147483647;
	add.s32 	%r171, %r170, %r32;
	mul.wide.u32 	%rd67, %r171, 8;
	add.s64 	%rd68, %rd2, %rd67;
	ld.global.f64 	%fd156, [%rd68];
	ld.shared.f64 	%fd157, [%r164+16];
	fma.rn.f64 	%fd158, %fd156, %fd157, %fd155;
	add.s32 	%r206, %r206, 4;
	add.s32 	%r172, %r169, %r207;
	and.b32  	%r173, %r172, 2147483647;
	add.s32 	%r174, %r173, %r32;
	mul.wide.u32 	%rd69, %r174, 8;
	add.s64 	%rd70, %rd2, %rd69;
	ld.global.f64 	%fd159, [%rd70];
	ld.shared.f64 	%fd160, [%r164+24];
	fma.rn.f64 	%fd179, %fd159, %fd160, %fd158;
$L__BB1_40:
	and.b32  	%r175, %r58, 3;
	setp.eq.s32 	%p28, %r175, 0;
	@%p28 bra 	$L__BB1_45;
	xor.b16  	%rs15, %rs18, 3;
	add.s16 	%rs6, %rs15, %rs1;
	and.b16  	%rs16, %rs6, 3;
	setp.eq.s16 	%p29, %rs16, 1;
	@%p29 bra 	$L__BB1_43;
	add.s32 	%r176, %r207, 2;
	mul.lo.s32 	%r177, %r206, %r176;
	shr.u32 	%r178, %r177, 1;
	add.s32 	%r179, %r178, %r32;
	mul.wide.u32 	%rd71, %r179, 8;
	add.s64 	%rd72, %rd2, %rd71;
	ld.global.f64 	%fd162, [%rd72];
	shl.b32 	%r180, %r206, 3;
	add.s32 	%r181, %r29, %r180;
	ld.shared.f64 	%fd163, [%r181];
	fma.rn.f64 	%fd164, %fd162, %fd163, %fd179;
	add.s32 	%r207, %r206, 1;
	add.s32 	%r64, %r206, 2;
	mad.lo.s32 	%r182, %r64, %r206, %r64;
	shr.u32 	%r183, %r182, 1;
	add.s32 	%r184, %r183, %r32;
	mul.wide.u32 	%rd73, %r184, 8;
	add.s64 	%rd74, %rd2, %rd73;
	ld.global.f64 	%fd165, [%rd74];
	ld.shared.f64 	%fd166, [%r181+8];
	fma.rn.f64 	%fd179, %fd165, %fd166, %fd164;
	mov.u32 	%r206, %r64;
$L__BB1_43:
	and.b16  	%rs17, %rs6, 1;
	setp.eq.b16 	%p30, %rs17, 1;
	not.pred 	%p31, %p30;
	@%p31 bra 	$L__BB1_45;
	add.s32 	%r185, %r207, 2;
	mul.lo.s32 	%r186, %r206, %r185;
	shr.u32 	%r187, %r186, 1;
	add.s32 	%r188, %r187, %r32;
	mul.wide.u32 	%rd75, %r188, 8;
	add.s64 	%rd76, %rd2, %rd75;
	ld.global.f64 	%fd167, [%rd76];
	shl.b32 	%r189, %r206, 3;
	add.s32 	%r190, %r29, %r189;
	ld.shared.f64 	%fd168, [%r190];
	fma.rn.f64 	%fd179, %fd167, %fd168, %fd179;
$L__BB1_45:
	ld.param.u64 	%rd84, [_Z19kernel_batchedDgemvPdS_iiiS__param_5];
	mul.lo.s32 	%r191, %r200, %r32;
	shr.u32 	%r192, %r191, 1;
	add.s32 	%r193, %r192, %r32;
	mul.wide.u32 	%rd77, %r193, 8;
	add.s64 	%rd78, %rd2, %rd77;
	ld.global.f64 	%fd169, [%rd78];
	add.f64 	%fd170, %fd169, %fd169;
	shl.b32 	%r194, %r32, 3;
	add.s32 	%r195, %r29, %r194;
	ld.shared.f64 	%fd171, [%r195];
	fma.rn.f64 	%fd172, %fd170, %fd171, %fd179;
	cvt.u64.u32 	%rd79, %r32;
	add.s64 	%rd80, %rd79, %rd4;
	cvta.to.global.u64 	%rd81, %rd84;
	shl.b64 	%rd82, %rd80, 3;
	add.s64 	%rd83, %rd81, %rd82;
	st.global.f64 	[%rd83], %fd172;
	setp.ne.s32 	%p32, %r200, %r67;
	add.s16 	%rs20, %rs20, 1;
	add.s16 	%rs19, %rs19, 1;
	add.s16 	%rs18, %rs18, 1;
	@%p32 bra 	$L__BB1_20;
$L__BB1_46:
	ret;

}
	// .globl	_Z10kernel_lseiPdS_S_
.visible .entry _Z10kernel_lseiPdS_S_(
	.param .u32 _Z10kernel_lseiPdS_S__param_0,
	.param .u64 .ptr .align 1 _Z10kernel_lseiPdS_S__param_1,
	.param .u64 .ptr .align 1 _Z10kernel_lseiPdS_S__param_2,
	.param .u64 .ptr .align 1 _Z10kernel_lseiPdS_S__param_3
)
{
	.reg .pred 	%p<123>;
	.reg .b32 	%r<398>;
	.reg .b32 	%f<7>;
	.reg .b64 	%rd<44>;
	.reg .b64 	%fd<505>;

	ld.param.u32 	%r176, [_Z10kernel_lseiPdS_S__param_0];
	ld.param.u64 	%rd14, [_Z10kernel_lseiPdS_S__param_1];
	ld.param.u64 	%rd15, [_Z10kernel_lseiPdS_S__param_2];
	ld.param.u64 	%rd13, [_Z10kernel_lseiPdS_S__param_3];
	cvta.to.global.u64 	%rd1, %rd14;
	cvta.to.global.u64 	%rd2, %rd15;
	mov.u32 	%r1, %ntid.x;
	add.s32 	%r177, %r1, %r176;
	add.s32 	%r2, %r177, -1;
	setp.gt.u32 	%p3, %r1, %r2;
	@%p3 bra 	$L__BB2_17;
	div.u32 	%r179, %r2, %r1;
	mov.u32 	%r3, %tid.x;
	mov.u32 	%r180, %ctaid.x;
	mul.lo.s32 	%r4, %r176, %r180;
	max.u32 	%r5, %r179, 1;
	and.b32  	%r6, %r5, 3;
	setp.lt.u32 	%p4, %r179, 4;
	mov.b32 	%r350, 0;
	@%p4 bra 	$L__BB2_12;
	and.b32  	%r350, %r5, -4;
	neg.s32 	%r349, %r350;
	add.s32 	%r348, %r3, %r4;
	shl.b32 	%r10, %r1, 2;
	add.s32 	%r347, %r3, %r1;
	shl.b32 	%r181, %r1, 3;
	mov.u32 	%r182, alpha;
	add.s32 	%r12, %r182, %r181;
	shl.b32 	%r346, %r3, 3;
	shl.b32 	%r14, %r1, 5;
	shl.b32 	%r183, %r1, 1;
	add.s32 	%r345, %r3, %r183;
	shl.b32 	%r184, %r1, 4;
	add.s32 	%r16, %r182, %r184;
	mul.lo.s32 	%r185, %r1, 3;
	add.s32 	%r344, %r3, %r185;
	mad.lo.s32 	%r18, %r1, 24, %r182;
	add.s32 	%r343, %r348, %r185;
	add.s32 	%r342, %r348, %r183;
	add.s32 	%r341, %r347, %r4;
	mov.u32 	%r340, %r3;
$L__BB2_3:
	setp.ge.u32 	%p5, %r340, %r176;
	@%p5 bra 	$L__BB2_5;
	mul.wide.u32 	%rd16, %r348, 8;
	add.s64 	%rd17, %rd1, %rd16;
	ld.global.f64 	%fd128, [%rd17];
	add.s32 	%r187, %r182, %r346;
	st.shared.f64 	[%r187], %fd128;
$L__BB2_5:
	setp.ge.u32 	%p6, %r347, %r176;
	@%p6 bra 	$L__BB2_7;
	mul.wide.u32 	%rd18, %r341, 8;
	add.s64 	%rd19, %rd1, %rd18;
	ld.global.f64 	%fd129, [%rd19];
	add.s32 	%r188, %r12, %r346;
	st.shared.f64 	[%r188], %fd129;
$L__BB2_7:
	setp.ge.u32 	%p7, %r345, %r176;
	@%p7 bra 	$L__BB2_9;
	mul.wide.u32 	%rd20, %r342, 8;
	add.s64 	%rd21, %rd1, %rd20;
	ld.global.f64 	%fd130, [%rd21];
	add.s32 	%r189, %r16, %r346;
	st.shared.f64 	[%r189], %fd130;
$L__BB2_9:
	setp.ge.u32 	%p8, %r344, %r176;
	@%p8 bra 	$L__BB2_11;
	mul.wide.u32 	%rd22, %r343, 8;
	add.s64 	%rd23, %rd1, %rd22;
	ld.global.f64 	%fd131, [%rd23];
	add.s32 	%r190, %r18, %r346;
	st.shared.f64 	[%r190], %fd131;
$L__BB2_11:
	add.s32 	%r349, %r349, 4;
	add.s32 	%r348, %r348, %r10;
	add.s32 	%r347, %r347, %r10;
	add.s32 	%r346, %r346, %r14;
	add.s32 	%r345, %r345, %r10;
	add.s32 	%r344, %r344, %r10;
	add.s32 	%r343, %r343, %r10;
	add.s32 	%r342, %r342, %r10;
	add.s32 	%r341, %r341, %r10;
	add.s32 	%r340, %r340, %r10;
	setp.ne.s32 	%p9, %r349, 0;
	@%p9 bra 	$L__BB2_3;
$L__BB2_12:
	setp.eq.s32 	%p10, %r6, 0;
	@%p10 bra 	$L__BB2_17;
	mad.lo.s32 	%r352, %r1, %r350, %r3;
	add.s32 	%r354, %r352, %r4;
	shl.b32 	%r191, %r352, 3;
	mov.u32 	%r192, alpha;
	add.s32 	%r353, %r192, %r191;
	shl.b32 	%r46, %r1, 3;
	neg.s32 	%r351, %r6;
$L__BB2_14:
	.pragma "nounroll";
	setp.ge.u32 	%p11, %r352, %r176;
	@%p11 bra 	$L__BB2_16;
	mul.wide.u32 	%rd24, %r354, 8;
	add.s64 	%rd25, %rd1, %rd24;
	ld.global.f64 	%fd132, [%rd25];
	st.shared.f64 	[%r353], %fd132;
$L__BB2_16:
	add.s32 	%r354, %r354, %r1;
	add.s32 	%r353, %r353, %r46;
	add.s32 	%r352, %r352, %r1;
	add.s32 	%r351, %r351, 1;
	setp.ne.s32 	%p12, %r351, 0;
	@%p12 bra 	$L__BB2_14;
$L__BB2_17:
	bar.sync 	0;
	setp.lt.s32 	%p13, %r176, 1;
	mov.f64 	%fd451, 0d0000000000000000;
	@%p13 bra 	$L__BB2_38;
	mov.u32 	%r194, %nctaid.x;
	mov.u32 	%r195, %tid.x;
	mov.u32 	%r196, %ctaid.x;
	mad.lo.s32 	%r197, %r195, %r194, %r196;
	mul.lo.s32 	%r56, %r197, %r176;
	mov.b32 	%r198, 1127219200;
	mov.b32 	%r199, -2147483648;
	mov.b64 	%fd1, {%r199, %r198};
	setp.eq.s32 	%p15, %r176, 1;
	mov.pred 	%p122, -1;
	mov.f64 	%fd451, 0d0000000000000000;
	mov.b32 	%r355, 0;
	@%p15 bra 	$L__BB2_28;
	mov.u32 	%r203, alpha;
	add.s32 	%r360, %r203, 8;
	and.b32  	%r355, %r176, 2147483646;
	neg.s32 	%r362, %r355;
	mov.b32 	%r369, -1;
	mov.f64 	%fd451, 0d0000000000000000;
	mov.b32 	%r363, 0;
	mov.u32 	%r361, %r56;
$L__BB2_20:
	ld.shared.f64 	%fd453, [%r360+-8];
	setp.leu.f64 	%p16, %fd453, 0d0000000000000000;
	mul.wide.s32 	%rd26, %r361, 8;
	add.s64 	%rd4, %rd2, %rd26;
	@%p16 bra 	$L__BB2_93;
	{
	.reg .b32 %temp; 
	mov.b64 	{%temp, %r365}, %fd453;
	}
	{
	.reg .b32 %temp; 
	mov.b64 	{%r366, %temp}, %fd453;
	}
	setp.gt.s32 	%p17, %r365, 1048575;
	mov.b32 	%r367, -1023;
	@%p17 bra 	$L__BB2_23;
	mul.f64 	%fd453, %fd453, 0d4350000000000000;
	{
	.reg .b32 %temp; 
	mov.b64 	{%temp, %r365}, %fd453;
	}
	{
	.reg .b32 %temp; 
	mov.b64 	{%r366, %temp}, %fd453;
	}
	mov.b32 	%r367, -1077;
$L__BB2_23:
	add.s32 	%r207, %r365, -1;
	setp.gt.u32 	%p18, %r207, 2146435070;
	@%p18 bra 	$L__BB2_91;
	shr.u32 	%r210, %r365, 20;
	add.s32 	%r368, %r367, %r210;
	and.b32  	%r211, %r365, 1048575;
	or.b32  	%r212, %r211, 1072693248;
	mov.b64 	%fd454, {%r366, %r212};
	setp.lt.u32 	%p20, %r212, 1073127583;
	@%p20 bra 	$L__BB2_26;
	{
	.reg .b32 %temp; 
	mov.b64 	{%r213, %temp}, %fd454;
	}
	{
	.reg .b32 %temp; 
	mov.b64 	{%temp, %r214}, %fd454;
	}
	add.s32 	%r215, %r214, -1048576;
	mov.b64 	%fd454, {%r213, %r215};
	add.s32 	%r368, %r368, 1;
$L__BB2_26:
	add.f64 	%fd138, %fd454, 0dBFF0000000000000;
	add.f64 	%fd139, %fd454, 0d3FF0000000000000;
	rcp.approx.ftz.f64 	%fd140, %fd139;
	neg.f64 	%fd141, %fd139;
	fma.rn.f64 	%fd142, %fd141, %fd140, 0d3FF0000000000000;
	fma.rn.f64 	%fd143, %fd142, %fd142, %fd142;
	fma.rn.f64 	%fd144, %fd143, %fd140, %fd140;
	mul.f64 	%fd145, %fd138, %fd144;
	fma.rn.f64 	%fd146, %fd138, %fd144, %fd145;
	mul.f64 	%fd147, %fd146, %fd146;
	fma.rn.f64 	%fd148, %fd147, 0d3EB1380B3AE80F1E, 0d3ED0EE258B7A8B04;
	fma.rn.f64 	%fd149, %fd148, %fd147, 0d3EF3B2669F02676F;
	fma.rn.f64 	%fd150, %fd149, %fd147, 0d3F1745CBA9AB0956;
	fma.rn.f64 	%fd151, %fd150, %fd147, 0d3F3C71C72D1B5154;
	fma.rn.f64 	%fd152, %fd151, %fd147, 0d3F624924923BE72D;
	fma.rn.f64 	%fd153, %fd152, %fd147, 0d3F8999999999A3C4;
	fma.rn.f64 	%fd154, %fd153, %fd147, 0d3FB5555555555554;
	sub.f64 	%fd155, %fd138, %fd146;
	add.f64 	%fd156, %fd155, %fd155;
	neg.f64 	%fd157, %fd146;
	fma.rn.f64 	%fd158, %fd157, %fd138, %fd156;
	mul.f64 	%fd159, %fd144, %fd158;
	mul.f64 	%fd160, %fd147, %fd154;
	fma.rn.f64 	%fd161, %fd160, %fd146, %fd159;
	xor.b32  	%r216, %r368, -2147483648;
	mov.b32 	%r217, 1127219200;
	mov.b64 	%fd162, {%r216, %r217};
	sub.f64 	%fd163, %fd162, %fd1;
	fma.rn.f64 	%fd164, %fd163, 0d3FE62E42FEFA39EF, %fd146;
	fma.rn.f64 	%fd165, %fd163, 0dBFE62E42FEFA39EF, %fd164;
	sub.f64 	%fd166, %fd165, %fd146;
	sub.f64 	%fd167, %fd161, %fd166;
	fma.rn.f64 	%fd168, %fd163, 0d3C7ABC9E3B39803F, %fd167;
	add.f64 	%fd455, %fd164, %fd168;
	bra.uni 	$L__BB2_92;
$L__BB2_27:
	setp.eq.s32 	%p122, %r369, -1;
$L__BB2_28:
	and.b32  	%r232, %r176, 1;
	setp.eq.b32 	%p33, %r232, 1;
	not.pred 	%p34, %p33;
	@%p34 bra 	$L__BB2_38;
	shl.b32 	%r233, %r355, 3;
	mov.u32 	%r234, alpha;
	add.s32 	%r235, %r234, %r233;
	ld.shared.f64 	%fd448, [%r235];
	setp.leu.f64 	%p35, %fd448, 0d0000000000000000;
	@%p35 bra 	$L__BB2_38;
	add.s32 	%r60, %r355, %r56;
	{
	.reg .b32 %temp; 
	mov.b64 	{%temp, %r356}, %fd448;
	}
	{
	.reg .b32 %temp; 
	mov.b64 	{%r357, %temp}, %fd448;
	}
	setp.gt.s32 	%p36, %r356, 1048575;
	mov.b32 	%r358, -1023;
	@%p36 bra 	$L__BB2_32;
	mul.f64 	%fd448, %fd448, 0d4350000000000000;
	{
	.reg .b32 %temp; 
	mov.b64 	{%temp, %r356}, %fd448;
	}
	{
	.reg .b32 %temp; 
	mov.b64 	{%r357, %temp}, %fd448;
	}
	mov.b32 	%r358, -1077;
$L__BB2_32:
	add.s32 	%r238, %r356, -1;
	setp.lt.u32 	%p37, %r238, 2146435071;
	@%p37 bra 	$L__BB2_34;
	fma.rn.f64 	%fd207, %fd448, 0d7FF0000000000000, 0d7FF0000000000000;
	{
	.reg .b32 %temp; 
	mov.b64 	{%temp, %r239}, %fd448;
	}
	and.b32  	%r240, %r239, 2147483647;
	setp.eq.s32 	%p38, %r240, 0;
	selp.f64 	%fd450, 0dFFF0000000000000, %fd207, %p38;
	bra.uni 	$L__BB2_37;
$L__BB2_34:
	shr.u32 	%r241, %r356, 20;
	add.s32 	%r359, %r358, %r241;
	and.b32  	%r242, %r356, 1048575;
	or.b32  	%r243, %r242, 1072693248;
	mov.b64 	%fd449, {%r357, %r243};
	setp.lt.u32 	%p39, %r243, 1073127583;
	@%p39 bra 	$L__BB2_36;
	{
	.reg .b32 %temp; 
	mov.b64 	{%r244, %temp}, %fd449;
	}
	{
	.reg .b32 %temp; 
	mov.b64 	{%temp, %r245}, %fd449;
	}
	add.s32 	%r246, %r245, -1048576;
	mov.b64 	%fd449, {%r244, %r246};
	add.s32 	%r359, %r359, 1;
$L__BB2_36:
	add.f64 	%fd208, %fd449, 0dBFF0000000000000;
	add.f64 	%fd209, %fd449, 0d3FF0000000000000;
	rcp.approx.ftz.f64 	%fd210, %fd209;
	neg.f64 	%fd211, %fd209;
	fma.rn.f64 	%fd212, %fd211, %fd210, 0d3FF0000000000000;
	fma.rn.f64 	%fd213, %fd212, %fd212, %fd212;
	fma.rn.f64 	%fd214, %fd213, %fd210, %fd210;
	mul.f64 	%fd215, %fd208, %fd214;
	fma.rn.f64 	%fd216, %fd208, %fd214, %fd215;
	mul.f64 	%fd217, %fd216, %fd216;
	fma.rn.f64 	%fd218, %fd217, 0d3EB1380B3AE80F1E, 0d3ED0EE258B7A8B04;
	fma.rn.f64 	%fd219, %fd218, %fd217, 0d3EF3B2669F02676F;
	fma.rn.f64 	%fd220, %fd219, %fd217, 0d3F1745CBA9AB0956;
	fma.rn.f64 	%fd221, %fd220, %fd217, 0d3F3C71C72D1B5154;
	fma.rn.f64 	%fd222, %fd221, %fd217, 0d3F624924923BE72D;
	fma.rn.f64 	%fd223, %fd222, %fd217, 0d3F8999999999A3C4;
	fma.rn.f64 	%fd224, %fd223, %fd217, 0d3FB5555555555554;
	sub.f64 	%fd225, %fd208, %fd216;
	add.f64 	%fd226, %fd225, %fd225;
	neg.f64 	%fd227, %fd216;
	fma.rn.f64 	%fd228, %fd227, %fd208, %fd226;
	mul.f64 	%fd229, %fd214, %fd228;
	mul.f64 	%fd230, %fd217, %fd224;
	fma.rn.f64 	%fd231, %fd230, %fd216, %fd229;
	xor.b32  	%r247, %r359, -2147483648;
	mov.b32 	%r248, 1127219200;
	mov.b64 	%fd232, {%r247, %r248};
	sub.f64 	%fd233, %fd232, %fd1;
	fma.rn.f64 	%fd234, %fd233, 0d3FE62E42FEFA39EF, %fd216;
	fma.rn.f64 	%fd235, %fd233, 0dBFE62E42FEFA39EF, %fd234;
	sub.f64 	%fd236, %fd235, %fd216;
	sub.f64 	%fd237, %fd231, %fd236;
	fma.rn.f64 	%fd238, %fd233, 0d3C7ABC9E3B39803F, %fd237;
	add.f64 	%fd450, %fd234, %fd238;
$L__BB2_37:
	mul.wide.s32 	%rd27, %r60, 8;
	add.s64 	%rd28, %rd2, %rd27;
	ld.global.f64 	%fd239, [%rd28];
	add.f64 	%fd240, %fd450, %fd239;
	setp.gt.f64 	%p40, %fd240, %fd451;
	selp.f64 	%fd242, %fd240, %fd451, %p40;
	selp.f64 	%fd451, %fd240, %fd242, %p122;
	st.global.f64 	[%rd28], %fd240;
$L__BB2_38:
	setp.lt.s32 	%p41, %r176, 1;
	mov.f64 	%fd465, 0d0000000000000000;
	@%p41 bra 	$L__BB2_180;
	mov.u32 	%r250, %nctaid.x;
	mov.u32 	%r251, %tid.x;
	mov.u32 	%r252, %ctaid.x;
	mad.lo.s32 	%r253, %r251, %r250, %r252;
	mul.lo.s32 	%r71, %r253, %r176;
	and.b32  	%r72, %r176, 7;
	setp.lt.u32 	%p42, %r176, 8;
	mov.b32 	%r375, 0;
	@%p42 bra 	$L__BB2_58;
	and.b32  	%r375, %r176, 2147483640;
	neg.s32 	%r380, %r375;
	mov.u32 	%r255, alpha;
	add.s32 	%r379, %r255, 32;
	add.s64 	%rd3, %rd2, 32;
	mov.u32 	%r378, %r71;
$L__BB2_41:
	.pragma "nounroll";
	mul.wide.s32 	%rd29, %r378, 8;
	add.s64 	%rd7, %rd3, %rd29;
	ld.shared.f64 	%fd244, [%r379+-32];
	setp.leu.f64 	%p43, %fd244, 0d0000000000000000;
	@%p43 bra 	$L__BB2_43;
	ld.global.f64 	%fd245, [%rd7+-32];
	sub.f64 	%fd246, %fd245, %fd451;
	st.global.f64 	[%rd7+-32], %fd246;
$L__BB2_43:
	ld.shared.f64 	%fd247, [%r379+-24];
	setp.leu.f64 	%p44, %fd247, 0d0000000000000000;
	@%p44 bra 	$L__BB2_45;
	ld.global.f64 	%fd248, [%rd7+-24];
	sub.f64 	%fd249, %fd248, %fd451;
	st.global.f64 	[%rd7+-24], %fd249;
$L__BB2_45:
	ld.shared.f64 	%fd250, [%r379+-16];
	setp.leu.f64 	%p45, %fd250, 0d0000000000000000;
	@%p45 bra 	$L__BB2_47;
	ld.global.f64 	%fd251, [%rd7+-16];
	sub.f64 	%fd252, %fd251, %fd451;
	st.global.f64 	[%rd7+-16], %fd252;
$L__BB2_47:
	ld.shared.f64 	%fd253, [%r379+-8];
	setp.leu.f64 	%p46, %fd253, 0d0000000000000000;
	@%p46 bra 	$L__BB2_49;
	ld.global.f64 	%fd254, [%rd7+-8];
	sub.f64 	%fd255, %fd254, %fd451;
	st.global.f64 	[%rd7+-8], %fd255;
$L__BB2_49:
	ld.shared.f64 	%fd256, [%r379];
	setp.leu.f64 	%p47, %fd256, 0d0000000000000000;
	@%p47 bra 	$L__BB2_51;
	ld.global.f64 	%fd257, [%rd7];
	sub.f64 	%fd258, %fd257, %fd451;
	st.global.f64 	[%rd7], %fd258;
$L__BB2_51:
	ld.shared.f64 	%fd259, [%r379+8];
	setp.leu.f64 	%p48, %fd259, 0d0000000000000000;
	@%p48 bra 	$L__BB2_53;
	ld.global.f64 	%fd260, [%rd7+8];
	sub.f64 	%fd261, %fd260, %fd451;
	st.global.f64 	[%rd7+8], %fd261;
$L__BB2_53:
	ld.shared.f64 	%fd262, [%r379+16];
	setp.leu.f64 	%p49, %fd262, 0d0000000000000000;
	@%p49 bra 	$L__BB2_55;
	ld.global.f64 	%fd263, [%rd7+16];
	sub.f64 	%fd264, %fd263, %fd451;
	st.global.f64 	[%rd7+16], %fd264;
$L__BB2_55:
	ld.shared.f64 	%fd265, [%r379+24];
	setp.leu.f64 	%p50, %fd265, 0d0000000000000000;
	@%p50 bra 	$L__BB2_57;
	ld.global.f64 	%fd266, [%rd7+24];
	sub.f64 	%fd267, %fd266, %fd451;
	st.global.f64 	[%rd7+24], %fd267;
$L__BB2_57:
	add.s32 	%r380, %r380, 8;
	add.s32 	%r379, %r379, 64;
	add.s32 	%r378, %r378, 8;
	setp.eq.s32 	%p51, %r380, 0;
	@%p51 bra 	$L__BB2_58;
	bra.uni 	$L__BB2_41;
$L__BB2_58:
	setp.eq.s32 	%p52, %r72, 0;
	@%p52 bra 	$L__BB2_79;
	and.b32  	%r109, %r176, 3;
	setp.lt.u32 	%p53, %r72, 4;
	@%p53 bra 	$L__BB2_69;
	shl.b32 	%r256, %r375, 3;
	mov.u32 	%r257, alpha;
	add.s32 	%r110, %r257, %r256;
	ld.shared.f64 	%fd268, [%r110];
	setp.leu.f64 	%p54, %fd268, 0d0000000000000000;
	add.s32 	%r258, %r375, %r71;
	mul.wide.s32 	%rd30, %r258, 8;
	add.s64 	%rd5, %rd2, %rd30;
	@%p54 bra 	$L__BB2_62;
	ld.global.f64 	%fd269, [%rd5];
	sub.f64 	%fd270, %fd269, %fd451;
	st.global.f64 	[%rd5], %fd270;
$L__BB2_62:
	ld.shared.f64 	%fd271, [%r110+8];
	setp.leu.f64 	%p55, %fd271, 0d0000000000000000;
	@%p55 bra 	$L__BB2_64;
	ld.global.f64 	%fd272, [%rd5+8];
	sub.f64 	%fd273, %fd272, %fd451;
	st.global.f64 	[%rd5+8], %fd273;
$L__BB2_64:
	ld.shared.f64 	%fd274, [%r110+16];
	setp.leu.f64 	%p56, %fd274, 0d0000000000000000;
	@%p56 bra 	$L__BB2_66;
	ld.global.f64 	%fd275, [%rd5+16];
	sub.f64 	%fd276, %fd275, %fd451;
	st.global.f64 	[%rd5+16], %fd276;
$L__BB2_66:
	ld.shared.f64 	%fd277, [%r110+24];
	setp.leu.f64 	%p57, %fd277, 0d0000000000000000;
	@%p57 bra 	$L__BB2_68;
	ld.global.f64 	%fd278, [%rd5+24];
	sub.f64 	%fd279, %fd278, %fd451;
	st.global.f64 	[%rd5+24], %fd279;
$L__BB2_68:
	add.s32 	%r375, %r375, 4;
$L__BB2_69:
	setp.eq.s32 	%p58, %r109, 0;
	@%p58 bra 	$L__BB2_79;
	setp.eq.s32 	%p59, %r109, 1;
	@%p59 bra 	$L__BB2_76;
	shl.b32 	%r259, %r375, 3;
	mov.u32 	%r260, alpha;
	add.s32 	%r113, %r260, %r259;
	ld.shared.f64 	%fd280, [%r113];
	setp.leu.f64 	%p60, %fd280, 0d0000000000000000;
	add.s32 	%r261, %r375, %r71;
	mul.wide.s32 	%rd31, %r261, 8;
	add.s64 	%rd6, %rd2, %rd31;
	@%p60 bra 	$L__BB2_73;
	ld.global.f64 	%fd281, [%rd6];
	sub.f64 	%fd282, %fd281, %fd451;
	st.global.f64 	[%rd6], %fd282;
$L__BB2_73:
	ld.shared.f64 	%fd283, [%r113+8];
	setp.leu.f64 	%p61, %fd283, 0d0000000000000000;
	@%p61 bra 	$L__BB2_75;
	ld.global.f64 	%fd284, [%rd6+8];
	sub.f64 	%fd285, %fd284, %fd451;
	st.global.f64 	[%rd6+8], %fd285;
$L__BB2_75:
	add.s32 	%r375, %r375, 2;
$L__BB2_76:
	and.b32  	%r262, %r176, 1;
	setp.eq.b32 	%p62, %r262, 1;
	not.pred 	%p63, %p62;
	@%p63 bra 	$L__BB2_79;
	shl.b32 	%r263, %r375, 3;
	mov.u32 	%r264, alpha;
	add.s32 	%r265, %r264, %r263;
	ld.shared.f64 	%fd286, [%r265];
	setp.leu.f64 	%p64, %fd286, 0d0000000000000000;
	@%p64 bra 	$L__BB2_79;
	add.s32 	%r266, %r375, %r71;
	mul.wide.s32 	%rd32, %r266, 8;
	add.s64 	%rd33, %rd2, %rd32;
	ld.global.f64 	%fd287, [%rd33];
	sub.f64 	%fd288, %fd287, %fd451;
	st.global.f64 	[%rd33], %fd288;
$L__BB2_79:
	setp.eq.s32 	%p65, %r176, 1;
	mov.b32 	%r381, 0;
	@%p65 bra 	$L__BB2_104;
	and.b32  	%r381, %r176, 2147483646;
	mov.u32 	%r269, alpha;
	add.s32 	%r382, %r269, 8;
	neg.s32 	%r384, %r381;
	mov.u32 	%r383, %r71;
$L__BB2_81:
	ld.shared.f64 	%fd289, [%r382+-8];
	setp.leu.f64 	%p66, %fd289, 0d0000000000000000;
	mul.wide.s32 	%rd34, %r383, 8;
	add.s64 	%rd9, %rd2, %rd34;
	@%p66 bra 	$L__BB2_86;
	ld.global.f64 	%fd43, [%rd9];
	fma.rn.f64 	%fd290, %fd43, 0d3FF71547652B82FE, 0d4338000000000000;
	{
	.reg .b32 %temp; 
	mov.b64 	{%r134, %temp}, %fd290;
	}
	mov.f64 	%fd291, 0dC338000000000000;
	add.rn.f64 	%fd292, %fd290, %fd291;
	fma.rn.f64 	%fd293, %fd292, 0dBFE62E42FEFA39EF, %fd43;
	fma.rn.f64 	%fd294, %fd292, 0dBC7ABC9E3B39803F, %fd293;
	fma.rn.f64 	%fd295, %fd294, 0d3E5ADE1569CE2BDF, 0d3E928AF3FCA213EA;
	fma.rn.f64 	%fd296, %fd295, %fd294, 0d3EC71DEE62401315;
	fma.rn.f64 	%fd297, %fd296, %fd294, 0d3EFA01997C89EB71;
	fma.rn.f64 	%fd298, %fd297, %fd294, 0d3F2A01A014761F65;
	fma.rn.f64 	%fd299, %fd298, %fd294, 0d3F56C16C1852B7AF;
	fma.rn.f64 	%fd300, %fd299, %fd294, 0d3F81111111122322;
	fma.rn.f64 	%fd301, %fd300, %fd294, 0d3FA55555555502A1;
	fma.rn.f64 	%fd302, %fd301, %fd294, 0d3FC5555555555511;
	fma.rn.f64 	%fd303, %fd302, %fd294, 0d3FE000000000000B;
	fma.rn.f64 	%fd304, %fd303, %fd294, 0d3FF0000000000000;
	fma.rn.f64 	%fd305, %fd304, %fd294, 0d3FF0000000000000;
	{
	.reg .b32 %temp; 
	mov.b64 	{%r135, %temp}, %fd305;
	}
	{
	.reg .b32 %temp; 
	mov.b64 	{%temp, %r136}, %fd305;
	}
	shl.b32 	%r270, %r134, 20;
	add.s32 	%r271, %r270, %r136;
	mov.b64 	%fd462, {%r135, %r271};
	{
	.reg .b32 %temp; 
	mov.b64 	{%temp, %r272}, %fd43;
	}
	mov.b32 	%f4, %r272;
	abs.f32 	%f2, %f4;
	setp.lt.f32 	%p67, %f2, 0f4086232B;
	@%p67 bra 	$L__BB2_85;
	setp.lt.f64 	%p68, %fd43, 0d0000000000000000;
	add.f64 	%fd306, %fd43, 0d7FF0000000000000;
	selp.f64 	%fd462, 0d0000000000000000, %fd306, %p68;
	setp.geu.f32 	%p69, %f2, 0f40874800;
	@%p69 bra 	$L__BB2_85;
	shr.u32 	%r273, %r134, 31;
	add.s32 	%r274, %r134, %r273;
	shr.s32 	%r275, %r274, 1;
	shl.b32 	%r276, %r275, 20;
	add.s32 	%r277, %r136, %r276;
	mov.b64 	%fd307, {%r135, %r277};
	sub.s32 	%r278, %r134, %r275;
	shl.b32 	%r279, %r278, 20;
	add.s32 	%r280, %r279, 1072693248;
	mov.b32 	%r281, 0;
	mov.b64 	%fd308, {%r281, %r280};
	mul.f64 	%fd462, %fd308, %fd307;
$L__BB2_85:
	st.global.f64 	[%rd9], %fd462;
$L__BB2_86:
	ld.shared.f64 	%fd309, [%r382];
	setp.leu.f64 	%p70, %fd309, 0d0000000000000000;
	@%p70 bra 	$L__BB2_103;
	ld.global.f64 	%fd48, [%rd9+8];
	fma.rn.f64 	%fd310, %fd48, 0d3FF71547652B82FE, 0d4338000000000000;
	{
	.reg .b32 %temp; 
	mov.b64 	{%r137, %temp}, %fd310;
	}
	mov.f64 	%fd311, 0dC338000000000000;
	add.rn.f64 	%fd312, %fd310, %fd311;
	fma.rn.f64 	%fd313, %fd312, 0dBFE62E42FEFA39EF, %fd48;
	fma.rn.f64 	%fd314, %fd312, 0dBC7ABC9E3B39803F, %fd313;
	fma.rn.f64 	%fd315, %fd314, 0d3E5ADE1569CE2BDF, 0d3E928AF3FCA213EA;
	fma.rn.f64 	%fd316, %fd315, %fd314, 0d3EC71DEE62401315;
	fma.rn.f64 	%fd317, %fd316, %fd314, 0d3EFA01997C89EB71;
	fma.rn.f64 	%fd318, %fd317, %fd314, 0d3F2A01A014761F65;
	fma.rn.f64 	%fd319, %fd318, %fd314, 0d3F56C16C1852B7AF;
	fma.rn.f64 	%fd320, %fd319, %fd314, 0d3F81111111122322;
	fma.rn.f64 	%fd321, %fd320, %fd314, 0d3FA55555555502A1;
	fma.rn.f64 	%fd322, %fd321, %fd314, 0d3FC5555555555511;
	fma.rn.f64 	%fd323, %fd322, %fd314, 0d3FE000000000000B;
	fma.rn.f64 	%fd324, %fd323, %fd314, 0d3FF0000000000000;
	fma.rn.f64 	%fd325, %fd324, %fd314, 0d3FF0000000000000;
	{
	.reg .b32 %temp; 
	mov.b64 	{%r138, %temp}, %fd325;
	}
	{
	.reg .b32 %temp; 
	mov.b64 	{%temp, %r139}, %fd325;
	}
	shl.b32 	%r282, %r137, 20;
	add.s32 	%r283, %r282, %r139;
	mov.b64 	%fd463, {%r138, %r283};
	{
	.reg .b32 %temp; 
	mov.b64 	{%temp, %r284}, %fd48;
	}
	mov.b32 	%f5, %r284;
	abs.f32 	%f3, %f5;
	setp.lt.f32 	%p71, %f3, 0f4086232B;
	@%p71 bra 	$L__BB2_90;
	setp.lt.f64 	%p72, %fd48, 0d0000000000000000;
	add.f64 	%fd326, %fd48, 0d7FF0000000000000;
	selp.f64 	%fd463, 0d0000000000000000, %fd326, %p72;
	setp.geu.f32 	%p73, %f3, 0f40874800;
	@%p73 bra 	$L__BB2_90;
	shr.u32 	%r285, %r137, 31;
	add.s32 	%r286, %r137, %r285;
	shr.s32 	%r287, %r286, 1;
	shl.b32 	%r288, %r287, 20;
	add.s32 	%r289, %r139, %r288;
	mov.b64 	%fd327, {%r138, %r289};
	sub.s32 	%r290, %r137, %r287;
	shl.b32 	%r291, %r290, 20;
	add.s32 	%r292, %r291, 1072693248;
	mov.b32 	%r293, 0;
	mov.b64 	%fd328, {%r293, %r292};
	mul.f64 	%fd463, %fd328, %fd327;
$L__BB2_90:
	st.global.f64 	[%rd9+8], %fd463;
	bra.uni 	$L__BB2_103;
$L__BB2_91:
	fma.rn.f64 	%fd137, %fd453, 0d7FF0000000000000, 0d7FF0000000000000;
	{
	.reg .b32 %temp; 
	mov.b64 	{%temp, %r208}, %fd453;
	}
	and.b32  	%r209, %r208, 2147483647;
	setp.eq.s32 	%p19, %r209, 0;
	selp.f64 	%fd455, 0dFFF0000000000000, %fd137, %p19;
$L__BB2_92:
	ld.global.f64 	%fd169, [%rd4];
	add.f64 	%fd170, %fd455, %fd169;
	setp.eq.s32 	%p21, %r369, -1;
	setp.gt.f64 	%p22, %fd170, %fd451;
	or.pred  	%p23, %p21, %p22;
	selp.b32 	%r369, %r363, %r369, %p23;
	selp.f64 	%fd451, %fd170, %fd451, %p23;
	st.global.f64 	[%rd4], %fd170;
$L__BB2_93:
	ld.shared.f64 	%fd457, [%r360];
	setp.leu.f64 	%p24, %fd457, 0d0000000000000000;
	@%p24 bra 	$L__BB2_102;
	{
	.reg .b32 %temp; 
	mov.b64 	{%temp, %r370}, %fd457;
	}
	{
	.reg .b32 %temp; 
	mov.b64 	{%r371, %temp}, %fd457;
	}
	setp.gt.s32 	%p25, %r370, 1048575;
	mov.b32 	%r372, -1023;
	@%p25 bra 	$L__BB2_96;
	mul.f64 	%fd457, %fd457, 0d4350000000000000;
	{
	.reg .b32 %temp; 
	mov.b64 	{%temp, %r370}, %fd457;
	}
	{
	.reg .b32 %temp; 
	mov.b64 	{%r371, %temp}, %fd457;
	}
	mov.b32 	%r372, -1077;
$L__BB2_96:
	add.s32 	%r220, %r370, -1;
	setp.lt.u32 	%p26, %r220, 2146435071;
	@%p26 bra 	$L__BB2_98;
	fma.rn.f64 	%fd172, %fd457, 0d7FF0000000000000, 0d7FF0000000000000;
	{
	.reg .b32 %temp; 
	mov.b64 	{%temp, %r221}, %fd457;
	}
	and.b32  	%r222, %r221, 2147483647;
	setp.eq.s32 	%p27, %r222, 0;
	selp.f64 	%fd459, 0dFFF0000000000000, %fd172, %p27;
	bra.uni 	$L__BB2_101;
$L__BB2_98:
	shr.u32 	%r223, %r370, 20;
	add.s32 	%r373, %r372, %r223;
	and.b32  	%r224, %r370, 1048575;
	or.b32  	%r225, %r224, 1072693248;
	mov.b64 	%fd458, {%r371, %r225};
	setp.lt.u32 	%p28, %r225, 1073127583;
	@%p28 bra 	$L__BB2_100;
	{
	.reg .b32 %temp; 
	mov.b64 	{%r226, %temp}, %fd458;
	}
	{
	.reg .b32 %temp; 
	mov.b64 	{%temp, %r227}, %fd458;
	}
	add.s32 	%r228, %r227, -1048576;
	mov.b64 	%fd458, {%r226, %r228};
	add.s32 	%r373, %r373, 1;
$L__BB2_100:
	add.f64 	%fd173, %fd458, 0dBFF0000000000000;
	add.f64 	%fd174, %fd458, 0d3FF0000000000000;
	rcp.approx.ftz.f64 	%fd175, %fd174;
	neg.f64 	%fd176, %fd174;
	fma.rn.f64 	%fd177, %fd176, %fd175, 0d3FF0000000000000;
	fma.rn.f64 	%fd178, %fd177, %fd177, %fd177;
	fma.rn.f64 	%fd179, %fd178, %fd175, %fd175;
	mul.f64 	%fd180, %fd173, %fd179;
	fma.rn.f64 	%fd181, %fd173, %fd179, %fd180;
	mul.f64 	%fd182, %fd181, %fd181;
	fma.rn.f64 	%fd183, %fd182, 0d3EB1380B3AE80F1E, 0d3ED0EE258B7A8B04;
	fma.rn.f64 	%fd184, %fd183, %fd182, 0d3EF3B2669F02676F;
	fma.rn.f64 	%fd185, %fd184, %fd182, 0d3F1745CBA9AB0956;
	fma.rn.f64 	%fd186, %fd185, %fd182, 0d3F3C71C72D1B5154;
	fma.rn.f64 	%fd187, %fd186, %fd182, 0d3F624924923BE72D;
	fma.rn.f64 	%fd188, %fd187, %fd182, 0d3F8999999999A3C4;
	fma.rn.f64 	%fd189, %fd188, %fd182, 0d3FB5555555555554;
	sub.f64 	%fd190, %fd173, %fd181;
	add.f64 	%fd191, %fd190, %fd190;
	neg.f64 	%fd192, %fd181;
	fma.rn.f64 	%fd193, %fd192, %fd173, %fd191;
	mul.f64 	%fd194, %fd179, %fd193;
	mul.f64 	%fd195, %fd182, %fd189;
	fma.rn.f64 	%fd196, %fd195, %fd181, %fd194;
	xor.b32  	%r229, %r373, -2147483648;
	mov.b32 	%r230, 1127219200;
	mov.b64 	%fd197, {%r229, %r230};
	sub.f64 	%fd198, %fd197, %fd1;
	fma.rn.f64 	%fd199, %fd198, 0d3FE62E42FEFA39EF, %fd181;
	fma.rn.f64 	%fd200, %fd198, 0dBFE62E42FEFA39EF, %fd199;
	sub.f64 	%fd201, %fd200, %fd181;
	sub.f64 	%fd202, %fd196, %fd201;
	fma.rn.f64 	%fd203, %fd198, 0d3C7ABC9E3B39803F, %fd202;
	add.f64 	%fd459, %fd199, %fd203;
$L__BB2_101:
	ld.global.f64 	%fd204, [%rd4+8];
	add.f64 	%fd205, %fd459, %fd204;
	setp.eq.s32 	%p29, %r369, -1;
	setp.gt.f64 	%p30, %fd205, %fd451;
	or.pred  	%p31, %p29, %p30;
	add.s32 	%r231, %r363, 1;
	selp.b32 	%r369, %r231, %r369, %p31;
	selp.f64 	%fd451, %fd205, %fd451, %p31;
	st.global.f64 	[%rd4+8], %fd205;
$L__BB2_102:
	add.s32 	%r363, %r363, 2;
	add.s32 	%r362, %r362, 2;
	add.s32 	%r361, %r361, 2;
	add.s32 	%r360, %r360, 16;
	setp.eq.s32 	%p32, %r362, 0;
	@%p32 bra 	$L__BB2_27;
	bra.uni 	$L__BB2_20;
$L__BB2_103:
	add.s32 	%r384, %r384, 2;
	add.s32 	%r383, %r383, 2;
	add.s32 	%r382, %r382, 16;
	setp.eq.s32 	%p74, %r384, 0;
	@%p74 bra 	$L__BB2_104;
	bra.uni 	$L__BB2_81;
$L__BB2_104:
	and.b32  	%r294, %r176, 1;
	setp.eq.b32 	%p75, %r294, 1;
	not.pred 	%p76, %p75;
	@%p76 bra 	$L__BB2_110;
	shl.b32 	%r295, %r381, 3;
	mov.u32 	%r296, alpha;
	add.s32 	%r297, %r296, %r295;
	ld.shared.f64 	%fd329, [%r297];
	setp.leu.f64 	%p77, %fd329, 0d0000000000000000;
	@%p77 bra 	$L__BB2_110;
	add.s32 	%r298, %r381, %r71;
	mul.wide.s32 	%rd35, %r298, 8;
	add.s64 	%rd8, %rd2, %rd35;
	ld.global.f64 	%fd38, [%rd8];
	fma.rn.f64 	%fd330, %fd38, 0d3FF71547652B82FE, 0d4338000000000000;
	{
	.reg .b32 %temp; 
	mov.b64 	{%r125, %temp}, %fd330;
	}
	mov.f64 	%fd331, 0dC338000000000000;
	add.rn.f64 	%fd332, %fd330, %fd331;
	fma.rn.f64 	%fd333, %fd332, 0dBFE62E42FEFA39EF, %fd38;
	fma.rn.f64 	%fd334, %fd332, 0dBC7ABC9E3B39803F, %fd333;
	fma.rn.f64 	%fd335, %fd334, 0d3E5ADE1569CE2BDF, 0d3E928AF3FCA213EA;
	fma.rn.f64 	%fd336, %fd335, %fd334, 0d3EC71DEE62401315;
	fma.rn.f64 	%fd337, %fd336, %fd334, 0d3EFA01997C89EB71;
	fma.rn.f64 	%fd338, %fd337, %fd334, 0d3F2A01A014761F65;
	fma.rn.f64 	%fd339, %fd338, %fd334, 0d3F56C16C1852B7AF;
	fma.rn.f64 	%fd340, %fd339, %fd334, 0d3F81111111122322;
	fma.rn.f64 	%fd341, %fd340, %fd334, 0d3FA55555555502A1;
	fma.rn.f64 	%fd342, %fd341, %fd334, 0d3FC5555555555511;
	fma.rn.f64 	%fd343, %fd342, %fd334, 0d3FE000000000000B;
	fma.rn.f64 	%fd344, %fd343, %fd334, 0d3FF0000000000000;
	fma.rn.f64 	%fd345, %fd344, %fd334, 0d3FF0000000000000;
	{
	.reg .b32 %temp; 
	mov.b64 	{%r126, %temp}, %fd345;
	}
	{
	.reg .b32 %temp; 
	mov.b64 	{%temp, %r127}, %fd345;
	}
	shl.b32 	%r299, %r125, 20;
	add.s32 	%r300, %r299, %r127;
	mov.b64 	%fd461, {%r126, %r300};
	{
	.reg .b32 %temp; 
	mov.b64 	{%temp, %r301}, %fd38;
	}
	mov.b32 	%f6, %r301;
	abs.f32 	%f1, %f6;
	setp.lt.f32 	%p78, %f1, 0f4086232B;
	@%p78 bra 	$L__BB2_109;
	setp.lt.f64 	%p79, %fd38, 0d0000000000000000;
	add.f64 	%fd346, %fd38, 0d7FF0000000000000;
	selp.f64 	%fd461, 0d0000000000000000, %fd346, %p79;
	setp.geu.f32 	%p80, %f1, 0f40874800;
	@%p80 bra 	$L__BB2_109;
	shr.u32 	%r302, %r125, 31;
	add.s32 	%r303, %r125, %r302;
	shr.s32 	%r304, %r303, 1;
	shl.b32 	%r305, %r304, 20;
	add.s32 	%r306, %r127, %r305;
	mov.b64 	%fd347, {%r126, %r306};
	sub.s32 	%r307, %r125, %r304;
	shl.b32 	%r308, %r307, 20;
	add.s32 	%r309, %r308, 1072693248;
	mov.b32 	%r310, 0;
	mov.b64 	%fd348, {%r310, %r309};
	mul.f64 	%fd461, %fd348, %fd347;
$L__BB2_109:
	st.global.f64 	[%rd8], %fd461;
$L__BB2_110:
	and.b32  	%r128, %r176, 15;
	setp.lt.u32 	%p81, %r176, 16;
	mov.f64 	%fd465, 0d0000000000000000;
	mov.b32 	%r388, 0;
	@%p81 bra 	$L__BB2_145;
	and.b32  	%r388, %r176, 2147483632;
	mov.u32 	%r313, alpha;
	add.s32 	%r385, %r313, 64;
	neg.s32 	%r387, %r388;
	mov.f64 	%fd465, 0d0000000000000000;
	mov.u32 	%r386, %r71;
$L__BB2_112:
	.pragma "nounroll";
	ld.shared.f64 	%fd352, [%r385+-64];
	setp.leu.f64 	%p82, %fd352, 0d0000000000000000;
	mul.wide.s32 	%rd36, %r386, 8;
	add.s64 	%rd10, %rd2, %rd36;
	@%p82 bra 	$L__BB2_114;
	ld.global.f64 	%fd353, [%rd10];
	add.f64 	%fd465, %fd465, %fd353;
$L__BB2_114:
	ld.shared.f64 	%fd354, [%r385+-56];
	setp.leu.f64 	%p83, %fd354, 0d0000000000000000;
	@%p83 bra 	$L__BB2_116;
	ld.global.f64 	%fd355, [%rd10+8];
	add.f64 	%fd465, %fd465, %fd355;
$L__BB2_116:
	ld.shared.f64 	%fd356, [%r385+-48];
	setp.leu.f64 	%p84, %fd356, 0d0000000000000000;
	@%p84 bra 	$L__BB2_118;
	ld.global.f64 	%fd357, [%rd10+16];
	add.f64 	%fd465, %fd465, %fd357;
$L__BB2_118:
	ld.shared.f64 	%fd358, [%r385+-40];
	setp.leu.f64 	%p85, %fd358, 0d0000000000000000;
	@%p85 bra 	$L__BB2_120;
	ld.global.f64 	%fd359, [%rd10+24];
	add.f64 	%fd465, %fd465, %fd359;
$L__BB2_120:
	ld.shared.f64 	%fd360, [%r385+-32];
	setp.leu.f64 	%p86, %fd360, 0d0000000000000000;
	@%p86 bra 	$L__BB2_122;
	ld.global.f64 	%fd361, [%rd10+32];
	add.f64 	%fd465, %fd465, %fd361;
$L__BB2_122:
	ld.shared.f64 	%fd362, [%r385+-24];
	setp.leu.f64 	%p87, %fd362, 0d0000000000000000;
	@%p87 bra 	$L__BB2_124;
	ld.global.f64 	%fd363, [%rd10+40];
	add.f64 	%fd465, %fd465, %fd363;
$L__BB2_124:
	ld.shared.f64 	%fd364, [%r385+-16];
	setp.leu.f64 	%p88, %fd364, 0d0000000000000000;
	@%p88 bra 	$L__BB2_126;
	ld.global.f64 	%fd365, [%rd10+48];
	add.f64 	%fd465, %fd465, %fd365;
$L__BB2_126:
	ld.shared.f64 	%fd366, [%r385+-8];
	setp.leu.f64 	%p89, %fd366, 0d0000000000000000;
	@%p89 bra 	$L__BB2_128;
	ld.global.f64 	%fd367, [%rd10+56];
	add.f64 	%fd465, %fd465, %fd367;
$L__BB2_128:
	ld.shared.f64 	%fd368, [%r385];
	setp.leu.f64 	%p90, %fd368, 0d0000000000000000;
	@%p90 bra 	$L__BB2_130;
	ld.global.f64 	%fd369, [%rd10+64];
	add.f64 	%fd465, %fd465, %fd369;
$L__BB2_130:
	ld.shared.f64 	%fd370, [%r385+8];
	setp.leu.f64 	%p91, %fd370, 0d0000000000000000;
	@%p91 bra 	$L__BB2_132;
	ld.global.f64 	%fd371, [%rd10+72];
	add.f64 	%fd465, %fd465, %fd371;
$L__BB2_132:
	ld.shared.f64 	%fd372, [%r385+16];
	setp.leu.f64 	%p92, %fd372, 0d0000000000000000;
	@%p92 bra 	$L__BB2_134;
	ld.global.f64 	%fd373, [%rd10+80];
	add.f64 	%fd465, %fd465, %fd373;
$L__BB2_134:
	ld.shared.f64 	%fd374, [%r385+24];
	setp.leu.f64 	%p93, %fd374, 0d0000000000000000;
	@%p93 bra 	$L__BB2_136;
	ld.global.f64 	%fd375, [%rd10+88];
	add.f64 	%fd465, %fd465, %fd375;
$L__BB2_136:
	ld.shared.f64 	%fd376, [%r385+32];
	setp.leu.f64 	%p94, %fd376, 0d0000000000000000;
	@%p94 bra 	$L__BB2_138;
	ld.global.f64 	%fd377, [%rd10+96];
	add.f64 	%fd465, %fd465, %fd377;
$L__BB2_138:
	ld.shared.f64 	%fd378, [%r385+40];
	setp.leu.f64 	%p95, %fd378, 0d0000000000000000;
	@%p95 bra 	$L__BB2_140;
	ld.global.f64 	%fd379, [%rd10+104];
	add.f64 	%fd465, %fd465, %fd379;
$L__BB2_140:
	ld.shared.f64 	%fd380, [%r385+48];
	setp.leu.f64 	%p96, %fd380, 0d0000000000000000;
	@%p96 bra 	$L__BB2_142;
	ld.global.f64 	%fd381, [%rd10+112];
	add.f64 	%fd465, %fd465, %fd381;
$L__BB2_142:
	ld.shared.f64 	%fd382, [%r385+56];
	setp.leu.f64 	%p97, %fd382, 0d0000000000000000;
	@%p97 bra 	$L__BB2_144;
	ld.global.f64 	%fd383, [%rd10+120];
	add.f64 	%fd465, %fd465, %fd383;
$L__BB2_144:
	add.s32 	%r387, %r387, 16;
	add.s32 	%r386, %r386, 16;
	add.s32 	%r385, %r385, 128;
	setp.ne.s32 	%p98, %r387, 0;
	@%p98 bra 	$L__BB2_112;
$L__BB2_145:
	setp.eq.s32 	%p99, %r128, 0;
	@%p99 bra 	$L__BB2_180;
	setp.lt.u32 	%p100, %r128, 8;
	@%p100 bra 	$L__BB2_164;
	shl.b32 	%r314, %r388, 3;
	mov.u32 	%r315, alpha;
	add.s32 	%r150, %r315, %r314;
	ld.shared.f64 	%fd385, [%r150];
	setp.leu.f64 	%p101, %fd385, 0d0000000000000000;
	add.s32 	%r316, %r388, %r71;
	mul.wide.s32 	%rd37, %r316, 8;
	add.s64 	%rd11, %rd2, %rd37;
	@%p101 bra 	$L__BB2_149;
	ld.global.f64 	%fd386, [%rd11];
	add.f64 	%fd465, %fd465, %fd386;
$L__BB2_149:
	ld.shared.f64 	%fd387, [%r150+8];
	setp.leu.f64 	%p102, %fd387, 0d0000000000000000;
	@%p102 bra 	$L__BB2_151;
	ld.global.f64 	%fd388, [%rd11+8];
	add.f64 	%fd465, %fd465, %fd388;
$L__BB2_151:
	ld.shared.f64 	%fd389, [%r150+16];
	setp.leu.f64 	%p103, %fd389, 0d0000000000000000;
	@%p103 bra 	$L__BB2_153;
	ld.global.f64 	%fd390, [%rd11+16];
	add.f64 	%fd465, %fd465, %fd390;
$L__BB2_153:
	ld.shared.f64 	%fd391, [%r150+24];
	setp.leu.f64 	%p104, %fd391, 0d0000000000000000;
	@%p104 bra 	$L__BB2_155;
	ld.global.f64 	%fd392, [%rd11+24];
	add.f64 	%fd465, %fd465, %fd392;
$L__BB2_155:
	ld.shared.f64 	%fd393, [%r150+32];
	setp.leu.f64 	%p105, %fd393, 0d0000000000000000;
	@%p105 bra 	$L__BB2_157;
	ld.global.f64 	%fd394, [%rd11+32];
	add.f64 	%fd465, %fd465, %fd394;
$L__BB2_157:
	ld.shared.f64 	%fd395, [%r150+40];
	setp.leu.f64 	%p106, %fd395, 0d0000000000000000;
	@%p106 bra 	$L__BB2_159;
	ld.global.f64 	%fd396, [%rd11+40];
	add.f64 	%fd465, %fd465, %fd396;
$L__BB2_159:
	ld.shared.f64 	%fd397, [%r150+48];
	setp.leu.f64 	%p107, %fd397, 0d0000000000000000;
	@%p107 bra 	$L__BB2_161;
	ld.global.f64 	%fd398, [%rd11+48];
	add.f64 	%fd465, %fd465, %fd398;
$L__BB2_161:
	ld.shared.f64 	%fd399, [%r150+56];
	setp.leu.f64 	%p108, %fd399, 0d0000000000000000;
	@%p108 bra 	$L__BB2_163;
	ld.global.f64 	%fd400, [%rd11+56];
	add.f64 	%fd465, %fd465, %fd400;
$L__BB2_163:
	add.s32 	%r388, %r388, 8;
$L__BB2_164:
	setp.eq.s32 	%p109, %r72, 0;
	@%p109 bra 	$L__BB2_180;
	and.b32  	%r153, %r176, 3;
	setp.lt.u32 	%p110, %r72, 4;
	@%p110 bra 	$L__BB2_175;
	shl.b32 	%r317, %r388, 3;
	mov.u32 	%r318, alpha;
	add.s32 	%r154, %r318, %r317;
	ld.shared.f64 	%fd402, [%r154];
	setp.leu.f64 	%p111, %fd402, 0d0000000000000000;
	add.s32 	%r319, %r388, %r71;
	mul.wide.s32 	%rd38, %r319, 8;
	add.s64 	%rd12, %rd2, %rd38;
	@%p111 bra 	$L__BB2_168;
	ld.global.f64 	%fd403, [%rd12];
	add.f64 	%fd465, %fd465, %fd403;
$L__BB2_168:
	ld.shared.f64 	%fd404, [%r154+8];
	setp.leu.f64 	%p112, %fd404, 0d0000000000000000;
	@%p112 bra 	$L__BB2_170;
	ld.global.f64 	%fd405, [%rd12+8];
	add.f64 	%fd465, %fd465, %fd405;
$L__BB2_170:
	ld.shared.f64 	%fd406, [%r154+16];
	setp.leu.f64 	%p113, %fd406, 0d0000000000000000;
	@%p113 bra 	$L__BB2_172;
	ld.global.f64 	%fd407, [%rd12+16];
	add.f64 	%fd465, %fd465, %fd407;
$L__BB2_172:
	ld.shared.f64 	%fd408, [%r154+24];
	setp.leu.f64 	%p114, %fd408, 0d0000000000000000;
	@%p114 bra 	$L__BB2_174;
	ld.global.f64 	%fd409, [%rd12+24];
	add.f64 	%fd465, %fd465, %fd409;
$L__BB2_174:
	add.s32 	%r388, %r388, 4;
$L__BB2_175:
	setp.eq.s32 	%p115, %r153, 0;
	@%p115 bra 	$L__BB2_180;
	add.s32 	%r393, %r388, %r71;
	shl.b32 	%r320, %r388, 3;
	mov.u32 	%r321, alpha;
	add.s32 	%r392, %r321, %r320;
	neg.s32 	%r391, %r153;
$L__BB2_177:
	.pragma "nounroll";
	ld.shared.f64 	%fd410, [%r392];
	setp.leu.f64 	%p116, %fd410, 0d0000000000000000;
	@%p116 bra 	$L__BB2_179;
	mul.wide.s32 	%rd39, %r393, 8;
	add.s64 	%rd40, %rd2, %rd39;
	ld.global.f64 	%fd411, [%rd40];
	add.f64 	%fd465, %fd465, %fd411;
$L__BB2_179:
	add.s32 	%r393, %r393, 1;
	add.s32 	%r392, %r392, 8;
	add.s32 	%r391, %r391, 1;
	setp.ne.s32 	%p117, %r391, 0;
	@%p117 bra 	$L__BB2_177;
$L__BB2_180:
	{
	.reg .b32 %temp; 
	mov.b64 	{%temp, %r394}, %fd465;
	}
	{
	.reg .b32 %temp; 
	mov.b64 	{%r395, %temp}, %fd465;
	}
	setp.gt.s32 	%p118, %r394, 1048575;
	mov.b32 	%r396, -1023;
	@%p118 bra 	$L__BB2_182;
	mul.f64 	%fd465, %fd465, 0d4350000000000000;
	{
	.reg .b32 %temp; 
	mov.b64 	{%temp, %r394}, %fd465;
	}
	{
	.reg .b32 %temp; 
	mov.b64 	{%r395, %temp}, %fd465;
	}
	mov.b32 	%r396, -1077;
$L__BB2_182:
	add.s32 	%r324, %r394, -1;
	setp.gt.u32 	%p119, %r324, 2146435070;
	@%p119 bra 	$L__BB2_186;
	shr.u32 	%r327, %r394, 20;
	add.s32 	%r397, %r396, %r327;
	and.b32  	%r328, %r394, 1048575;
	or.b32  	%r329, %r328, 1072693248;
	mov.b64 	%fd503, {%r395, %r329};
	setp.lt.u32 	%p121, %r329, 1073127583;
	@%p121 bra 	$L__BB2_185;
	{
	.reg .b32 %temp; 
	mov.b64 	{%r330, %temp}, %fd503;
	}
	{
	.reg .b32 %temp; 
	mov.b64 	{%temp, %r331}, %fd503;
	}
	add.s32 	%r332, %r331, -1048576;
	mov.b64 	%fd503, {%r330, %r332};
	add.s32 	%r397, %r397, 1;
$L__BB2_185:
	add.f64 	%fd413, %fd503, 0dBFF0000000000000;
	add.f64 	%fd414, %fd503, 0d3FF0000000000000;
	rcp.approx.ftz.f64 	%fd415, %fd414;
	neg.f64 	%fd416, %fd414;
	fma.rn.f64 	%fd417, %fd416, %fd415, 0d3FF0000000000000;
	fma.rn.f64 	%fd418, %fd417, %fd417, %fd417;
	fma.rn.f64 	%fd419, %fd418, %fd415, %fd415;
	mul.f64 	%fd420, %fd413, %fd419;
	fma.rn.f64 	%fd421, %fd413, %fd419, %fd420;
	mul.f64 	%fd422, %fd421, %fd421;
	fma.rn.f64 	%fd423, %fd422, 0d3EB1380B3AE80F1E, 0d3ED0EE258B7A8B04;
	fma.rn.f64 	%fd424, %fd423, %fd422, 0d3EF3B2669F02676F;
	fma.rn.f64 	%fd425, %fd424, %fd422, 0d3F1745CBA9AB0956;
	fma.rn.f64 	%fd426, %fd425, %fd422, 0d3F3C71C72D1B5154;
	fma.rn.f64 	%fd427, %fd426, %fd422, 0d3F624924923BE72D;
	fma.rn.f64 	%fd428, %fd427, %fd422, 0d3F8999999999A3C4;
	fma.rn.f64 	%fd429, %fd428, %fd422, 0d3FB5555555555554;
	sub.f64 	%fd430, %fd413, %fd421;
	add.f64 	%fd431, %fd430, %fd430;
	neg.f64 	%fd432, %fd421;
	fma.rn.f64 	%fd433, %fd432, %fd413, %fd431;
	mul.f64 	%fd434, %fd419, %fd433;
	mul.f64 	%fd435, %fd422, %fd429;
	fma.rn.f64 	%fd436, %fd435, %fd421, %fd434;
	xor.b32  	%r333, %r397, -2147483648;
	mov.b32 	%r334, 1127219200;
	mov.b64 	%fd437, {%r333, %r334};
	mov.b32 	%r335, -2147483648;
	mov.b64 	%fd438, {%r335, %r334};
	sub.f64 	%fd439, %fd437, %fd438;
	fma.rn.f64 	%fd440, %fd439, 0d3FE62E42FEFA39EF, %fd421;
	fma.rn.f64 	%fd441, %fd439, 0dBFE62E42FEFA39EF, %fd440;
	sub.f64 	%fd442, %fd441, %fd421;
	sub.f64 	%fd443, %fd436, %fd442;
	fma.rn.f64 	%fd444, %fd439, 0d3C7ABC9E3B39803F, %fd443;
	add.f64 	%fd504, %fd440, %fd444;
	bra.uni 	$L__BB2_187;
$L__BB2_186:
	fma.rn.f64 	%fd412, %fd465, 0d7FF0000000000000, 0d7FF0000000000000;
	{
	.reg .b32 %temp; 
	mov.b64 	{%temp, %r325}, %fd465;
	}
	and.b32  	%r326, %r325, 2147483647;
	setp.eq.s32 	%p120, %r326, 0;
	selp.f64 	%fd504, 0dFFF0000000000000, %fd412, %p120;
$L__BB2_187:
	cvta.to.global.u64 	%rd41, %rd13;
	add.f64 	%fd445, %fd451, %fd504;
	mov.u32 	%r336, %nctaid.x;
	mov.u32 	%r337, %tid.x;
	mov.u32 	%r338, %ctaid.x;
	mad.lo.s32 	%r339, %r336, %r337, %r338;
	mul.wide.u32 	%rd42, %r339, 8;
	add.s64 	%rd43, %rd41, %rd42;
	st.global.f64 	[%rd43], %fd445;
	ret;

}
	// .globl	_Z16kernel_mvn_shareiiiPdS_iS_
.visible .entry _Z16kernel_mvn_shareiiiPdS_iS_(
	.param .u32 _Z16kernel_mvn_shareiiiPdS_iS__param_0,
	.param .u32 _Z16kernel_mvn_shareiiiPdS_iS__param_1,
	.param .u32 _Z16kernel_mvn_shareiiiPdS_iS__param_2,
	.param .u64 .ptr .align 1 _Z16kernel_mvn_shareiiiPdS_iS__param_3,
	.param .u64 .ptr .align 1 _Z16kernel_mvn_shareiiiPdS_iS__param_4,
	.param .u32 _Z16kernel_mvn_shareiiiPdS_iS__param_5,
	.param .u64 .ptr .align 1 _Z16kernel_mvn_shareiiiPdS_iS__param_6
)
{
	.reg .pred 	%p<43>;
	.reg .b16 	%rs<11>;
	.reg .b32 	%r<228>;
	.reg .b64 	%rd<36>;
	.reg .b64 	%fd<146>;

	ld.param.u32 	%r96, [_Z16kernel_mvn_shareiiiPdS_iS__param_0];
	ld.param.u32 	%r97, [_Z16kernel_mvn_shareiiiPdS_iS__param_1];
	ld.param.u32 	%r98, [_Z16kernel_mvn_shareiiiPdS_iS__param_2];
	ld.param.u64 	%rd5, [_Z16kernel_mvn_shareiiiPdS_iS__param_3];
	ld.param.u64 	%rd6, [_Z16kernel_mvn_shareiiiPdS_iS__param_4];
	ld.param.u32 	%r99, [_Z16kernel_mvn_shareiiiPdS_iS__param_5];
	ld.param.u64 	%rd7, [_Z16kernel_mvn_shareiiiPdS_iS__param_6];
	cvta.to.global.u64 	%rd1, %rd5;
	cvta.to.global.u64 	%rd2, %rd6;
	cvta.to.global.u64 	%rd3, %rd7;
	mad.lo.s32 	%r100, %r97, %r97, %r97;
	shr.u32 	%r101, %r100, 31;
	add.s32 	%r102, %r100, %r101;
	shr.s32 	%r1, %r102, 1;
	mul.lo.s32 	%r2, %r99, %r97;
	mov.u32 	%r103, %ntid.y;
	mul.lo.s32 	%r3, %r1, %r103;
	mov.u32 	%r104, %ctaid.x;
	mov.u32 	%r4, %tid.y;
	mad.lo.s32 	%r5, %r103, %r104, %r4;
	mov.u32 	%r6, %tid.x;
	mov.u32 	%r7, %ntid.x;
	mad.lo.s32 	%r8, %r4, %r7, %r6;
	mul.lo.s32 	%r9, %r7, %r103;
	setp.ge.s32 	%p1, %r5, %r96;
	@%p1 bra 	$L__BB3_18;
	add.s32 	%r105, %r7, %r1;
	add.s32 	%r10, %r105, -1;
	setp.gt.u32 	%p2, %r7, %r10;
	@%p2 bra 	$L__BB3_18;
	div.u32 	%r107, %r10, %r7;
	mul.lo.s32 	%r11, %r1, %r5;
	mul.lo.s32 	%r12, %r1, %r4;
	max.u32 	%r13, %r107, 1;
	and.b32  	%r14, %r13, 3;
	setp.lt.u32 	%p3, %r107, 4;
	mov.b32 	%r202, 0;
	@%p3 bra 	$L__BB3_13;
	and.b32  	%r202, %r13, -4;
	mov.b32 	%r200, 0;
$L__BB3_4:
	mad.lo.s32 	%r17, %r200, %r7, %r6;
	setp.ge.u32 	%p4, %r17, %r1;
	@%p4 bra 	$L__BB3_6;
	add.s32 	%r109, %r17, %r11;
	mul.wide.u32 	%rd8, %r109, 8;
	add.s64 	%rd9, %rd1, %rd8;
	ld.global.f64 	%fd17, [%rd9];
	add.s32 	%r110, %r17, %r12;
	shl.b32 	%r111, %r110, 3;
	mov.u32 	%r112, memory;
	add.s32 	%r113, %r112, %r111;
	st.shared.f64 	[%r113], %fd17;
$L__BB3_6:
	add.s32 	%r18, %r17, %r7;
	setp.ge.u32 	%p5, %r18, %r1;
	@%p5 bra 	$L__BB3_8;
	add.s32 	%r114, %r18, %r11;
	mul.wide.u32 	%rd10, %r114, 8;
	add.s64 	%rd11, %rd1, %rd10;
	ld.global.f64 	%fd18, [%rd11];
	add.s32 	%r115, %r18, %r12;
	shl.b32 	%r116, %r115, 3;
	mov.u32 	%r117, memory;
	add.s32 	%r118, %r117, %r116;
	st.shared.f64 	[%r118], %fd18;
$L__BB3_8:
	add.s32 	%r19, %r18, %r7;
	setp.ge.u32 	%p6, %r19, %r1;
	@%p6 bra 	$L__BB3_10;
	add.s32 	%r119, %r19, %r11;
	mul.wide.u32 	%rd12, %r119, 8;
	add.s64 	%rd13, %rd1, %rd12;
	ld.global.f64 	%fd19, [%rd13];
	add.s32 	%r120, %r19, %r12;
	shl.b32 	%r121, %r120, 3;
	mov.u32 	%r122, memory;
	add.s32 	%r123, %r122, %r121;
	st.shared.f64 	[%r123], %fd19;
$L__BB3_10:
	add.s32 	%r20, %r19, %r7;
	setp.ge.u32 	%p7, %r20, %r1;
	@%p7 bra 	$L__BB3_12;
	add.s32 	%r124, %r20, %r11;
	mul.wide.u32 	%rd14, %r124, 8;
	add.s64 	%rd15, %rd1, %rd14;
	ld.global.f64 	%fd20, [%rd15];
	add.s32 	%r125, %r20, %r12;
	shl.b32 	%r126, %r125, 3;
	mov.u32 	%r127, memory;
	add.s32 	%r128, %r127, %r126;
	st.shared.f64 	[%r128], %fd20;
$L__BB3_12:
	add.s32 	%r200, %r200, 4;
	setp.ne.s32 	%p8, %r200, %r202;
	@%p8 bra 	$L__BB3_4;
$L__BB3_13:
	setp.eq.s32 	%p9, %r14, 0;
	@%p9 bra 	$L__BB3_18;
	mov.b32 	%r203, 0;
$L__BB3_15:
	.pragma "nounroll";
	mad.lo.s32 	%r25, %r202, %r7, %r6;
	setp.ge.u32 	%p10, %r25, %r1;
	@%p10 bra 	$L__BB3_17;
	add.s32 	%r130, %r25, %r11;
	mul.wide.u32 	%rd16, %r130, 8;
	add.s64 	%rd17, %rd1, %rd16;
	ld.global.f64 	%fd21, [%rd17];
	add.s32 	%r131, %r25, %r12;
	shl.b32 	%r132, %r131, 3;
	mov.u32 	%r133, memory;
	add.s32 	%r134, %r133, %r132;
	st.shared.f64 	[%r134], %fd21;
$L__BB3_17:
	add.s32 	%r202, %r202, 1;
	add.s32 	%r203, %r203, 1;
	setp.ne.s32 	%p11, %r203, %r14;
	@%p11 bra 	$L__BB3_15;
$L__BB3_18:
	shl.b32 	%r135, %r3, 3;
	mov.u32 	%r136, memory;
	add.s32 	%r28, %r136, %r135;
	add.s32 	%r137, %r9, %r2;
	add.s32 	%r138, %r137, -1;
	div.s32 	%r29, %r138, %r9;
	setp.lt.s32 	%p12, %r29, 1;
	@%p12 bra 	$L__BB3_35;
	and.b32  	%r30, %r29, 3;
	setp.lt.u32 	%p13, %r29, 4;
	mov.b32 	%r206, 0;
	@%p13 bra 	$L__BB3_30;
	and.b32  	%r206, %r29, 2147483644;
	mov.b32 	%r204, 0;
$L__BB3_21:
	mad.lo.s32 	%r33, %r204, %r9, %r8;
	setp.ge.s32 	%p14, %r33, %r2;
	@%p14 bra 	$L__BB3_23;
	mul.wide.u32 	%rd18, %r33, 8;
	add.s64 	%rd19, %rd2, %rd18;
	ld.global.f64 	%fd22, [%rd19];
	shl.b32 	%r141, %r33, 3;
	add.s32 	%r142, %r28, %r141;
	st.shared.f64 	[%r142], %fd22;
$L__BB3_23:
	add.s32 	%r34, %r33, %r9;
	setp.ge.s32 	%p15, %r34, %r2;
	@%p15 bra 	$L__BB3_25;
	mul.wide.u32 	%rd20, %r34, 8;
	add.s64 	%rd21, %rd2, %rd20;
	ld.global.f64 	%fd23, [%rd21];
	shl.b32 	%r143, %r34, 3;
	add.s32 	%r144, %r28, %r143;
	st.shared.f64 	[%r144], %fd23;
$L__BB3_25:
	add.s32 	%r35, %r34, %r9;
	setp.ge.s32 	%p16, %r35, %r2;
	@%p16 bra 	$L__BB3_27;
	mul.wide.u32 	%rd22, %r35, 8;
	add.s64 	%rd23, %rd2, %rd22;
	ld.global.f64 	%fd24, [%rd23];
	shl.b32 	%r145, %r35, 3;
	add.s32 	%r146, %r28, %r145;
	st.shared.f64 	[%r146], %fd24;
$L__BB3_27:
	add.s32 	%r36, %r35, %r9;
	setp.ge.s32 	%p17, %r36, %r2;
	@%p17 bra 	$L__BB3_29;
	mul.wide.u32 	%rd24, %r36, 8;
	add.s64 	%rd25, %rd2, %rd24;
	ld.global.f64 	%fd25, [%rd25];
	shl.b32 	%r147, %r36, 3;
	add.s32 	%r148, %r28, %r147;
	st.shared.f64 	[%r148], %fd25;
$L__BB3_29:
	add.s32 	%r204, %r204, 4;
	setp.ne.s32 	%p18, %r204, %r206;
	@%p18 bra 	$L__BB3_21;
$L__BB3_30:
	setp.eq.s32 	%p19, %r30, 0;
	@%p19 bra 	$L__BB3_35;
	mov.b32 	%r207, 0;
$L__BB3_32:
	.pragma "nounroll";
	mad.lo.s32 	%r41, %r206, %r9, %r8;
	setp.ge.s32 	%p20, %r41, %r2;
	@%p20 bra 	$L__BB3_34;
	mul.wide.u32 	%rd26, %r41, 8;
	add.s64 	%rd27, %rd2, %rd26;
	ld.global.f64 	%fd26, [%rd27];
	shl.b32 	%r150, %r41, 3;
	add.s32 	%r151, %r28, %r150;
	st.shared.f64 	[%r151], %fd26;
$L__BB3_34:
	add.s32 	%r206, %r206, 1;
	add.s32 	%r207, %r207, 1;
	setp.ne.s32 	%p21, %r207, %r30;
	@%p21 bra 	$L__BB3_32;
$L__BB3_35:
	setp.ge.s32 	%p22, %r5, %r96;
	bar.sync 	0;
	@%p22 bra 	$L__BB3_64;
	setp.lt.s32 	%p23, %r97, 1;
	mov.f64 	%fd145, 0d0000000000000000;
	@%p23 bra 	$L__BB3_51;
	mul.lo.s32 	%r44, %r97, %r6;
	mul.lo.s32 	%r45, %r1, %r4;
	shl.b32 	%r154, %r44, 3;
	add.s32 	%r155, %r135, %r154;
	add.s32 	%r157, %r155, %r136;
	add.s32 	%r46, %r157, 32;
	mov.f64 	%fd145, 0d0000000000000000;
	mov.b32 	%r208, 0;
	mov.b16 	%rs9, 0;
	mov.u16 	%rs10, %rs9;
	mov.u32 	%r209, %r208;
$L__BB3_38:
	add.s32 	%r158, %r208, %r44;
	shl.b32 	%r159, %r158, 3;
	add.s32 	%r160, %r28, %r159;
	ld.shared.f64 	%fd2, [%r160];
	setp.eq.s32 	%p24, %r208, 0;
	mov.f64 	%fd144, 0d0000000000000000;
	mov.u32 	%r220, %r209;
	@%p24 bra 	$L__BB3_50;
	setp.lt.u32 	%p25, %r208, 8;
	mov.f64 	%fd144, 0d0000000000000000;
	mov.b32 	%r216, 0;
	mov.u32 	%r215, %r209;
	@%p25 bra 	$L__BB3_42;
	and.b32  	%r216, %r208, 2147483640;
	and.b32  	%r162, %r208, -8;
	neg.s32 	%r212, %r162;
	add.s32 	%r163, %r45, %r209;
	shl.b32 	%r164, %r163, 3;
	mov.u32 	%r165, memory;
	add.s32 	%r166, %r165, %r164;
	add.s32 	%r211, %r166, 32;
	mov.f64 	%fd144, 0d0000000000000000;
	mov.u32 	%r210, %r46;
	mov.u32 	%r215, %r209;
$L__BB3_41:
	.pragma "nounroll";
	ld.shared.f64 	%fd33, [%r210+-32];
	ld.shared.f64 	%fd34, [%r211+-32];
	fma.rn.f64 	%fd35, %fd33, %fd34, %fd144;
	ld.shared.f64 	%fd36, [%r210+-24];
	ld.shared.f64 	%fd37, [%r211+-24];
	fma.rn.f64 	%fd38, %fd36, %fd37, %fd35;
	ld.shared.f64 	%fd39, [%r210+-16];
	ld.shared.f64 	%fd40, [%r211+-16];
	fma.rn.f64 	%fd41, %fd39, %fd40, %fd38;
	ld.shared.f64 	%fd42, [%r210+-8];
	ld.shared.f64 	%fd43, [%r211+-8];
	fma.rn.f64 	%fd44, %fd42, %fd43, %fd41;
	ld.shared.f64 	%fd45, [%r210];
	ld.shared.f64 	%fd46, [%r211];
	fma.rn.f64 	%fd47, %fd45, %fd46, %fd44;
	ld.shared.f64 	%fd48, [%r210+8];
	ld.shared.f64 	%fd49, [%r211+8];
	fma.rn.f64 	%fd50, %fd48, %fd49, %fd47;
	ld.shared.f64 	%fd51, [%r210+16];
	ld.shared.f64 	%fd52, [%r211+16];
	fma.rn.f64 	%fd53, %fd51, %fd52, %fd50;
	ld.shared.f64 	%fd54, [%r210+24];
	add.s32 	%r215, %r215, 8;
	ld.shared.f64 	%fd55, [%r211+24];
	fma.rn.f64 	%fd144, %fd54, %fd55, %fd53;
	add.s32 	%r212, %r212, 8;
	add.s32 	%r211, %r211, 64;
	add.s32 	%r210, %r210, 64;
	setp.ne.s32 	%p26, %r212, 0;
	@%p26 bra 	$L__BB3_41;
$L__BB3_42:
	add.s32 	%r220, %r209, %r208;
	and.b32  	%r167, %r208, 7;
	setp.eq.s32 	%p27, %r167, 0;
	@%p27 bra 	$L__BB3_50;
	cvt.u32.u16 	%r168, %rs10;
	and.b32  	%r63, %r168, 7;
	add.s32 	%r169, %r63, -1;
	setp.lt.u32 	%p28, %r169, 3;
	@%p28 bra 	$L__BB3_45;
	add.s32 	%r170, %r216, %r44;
	shl.b32 	%r171, %r170, 3;
	add.s32 	%r172, %r28, %r171;
	ld.shared.f64 	%fd57, [%r172];
	add.s32 	%r173, %r215, %r45;
	shl.b32 	%r174, %r173, 3;
	mov.u32 	%r175, memory;
	add.s32 	%r176, %r175, %r174;
	ld.shared.f64 	%fd58, [%r176];
	fma.rn.f64 	%fd59, %fd57, %fd58, %fd144;
	ld.shared.f64 	%fd60, [%r172+8];
	ld.shared.f64 	%fd61, [%r176+8];
	fma.rn.f64 	%fd62, %fd60, %fd61, %fd59;
	ld.shared.f64 	%fd63, [%r172+16];
	ld.shared.f64 	%fd64, [%r176+16];
	fma.rn.f64 	%fd65, %fd63, %fd64, %fd62;
	ld.shared.f64 	%fd66, [%r172+24];
	ld.shared.f64 	%fd67, [%r176+24];
	fma.rn.f64 	%fd144, %fd66, %fd67, %fd65;
	add.s32 	%r215, %r215, 4;
	add.s32 	%r216, %r216, 4;
$L__BB3_45:
	and.b32  	%r177, %r63, 3;
	setp.eq.s32 	%p29, %r177, 0;
	@%p29 bra 	$L__BB3_50;
	and.b16  	%rs7, %rs9, 3;
	setp.eq.s16 	%p30, %rs7, 1;
	@%p30 bra 	$L__BB3_48;
	add.s32 	%r178, %r216, %r44;
	shl.b32 	%r179, %r178, 3;
	add.s32 	%r180, %r28, %r179;
	ld.shared.f64 	%fd69, [%r180];
	add.s32 	%r181, %r215, %r45;
	shl.b32 	%r182, %r181, 3;
	mov.u32 	%r183, memory;
	add.s32 	%r184, %r183, %r182;
	ld.shared.f64 	%fd70, [%r184];
	fma.rn.f64 	%fd71, %fd69, %fd70, %fd144;
	ld.shared.f64 	%fd72, [%r180+8];
	ld.shared.f64 	%fd73, [%r184+8];
	fma.rn.f64 	%fd144, %fd72, %fd73, %fd71;
	add.s32 	%r215, %r215, 2;
	add.s32 	%r216, %r216, 2;
$L__BB3_48:
	and.b16  	%rs8, %rs9, 1;
	setp.eq.b16 	%p31, %rs8, 1;
	not.pred 	%p32, %p31;
	@%p32 bra 	$L__BB3_50;
	add.s32 	%r185, %r216, %r44;
	shl.b32 	%r186, %r185, 3;
	add.s32 	%r187, %r28, %r186;
	ld.shared.f64 	%fd74, [%r187];
	add.s32 	%r188, %r215, %r45;
	shl.b32 	%r189, %r188, 3;
	mov.u32 	%r190, memory;
	add.s32 	%r191, %r190, %r189;
	ld.shared.f64 	%fd75, [%r191];
	fma.rn.f64 	%fd144, %fd74, %fd75, %fd144;
$L__BB3_50:
	add.s32 	%r209, %r220, 1;
	add.s32 	%r192, %r220, %r45;
	shl.b32 	%r193, %r192, 3;
	mov.u32 	%r194, memory;
	add.s32 	%r195, %r194, %r193;
	ld.shared.f64 	%fd76, [%r195];
	fma.rn.f64 	%fd77, %fd2, %fd76, %fd144;
	fma.rn.f64 	%fd145, %fd2, %fd77, %fd145;
	add.s32 	%r208, %r208, 1;
	setp.ne.s32 	%p33, %r208, %r97;
	add.s16 	%rs10, %rs10, 1;
	add.s16 	%rs9, %rs9, 1;
	@%p33 bra 	$L__BB3_38;
$L__BB3_51:
	mad.lo.s32 	%r196, %r96, %r6, %r5;
	mul.lo.s32 	%r75, %r196, %r98;
	setp.lt.s32 	%p34, %r98, 1;
	@%p34 bra 	$L__BB3_64;
	and.b32  	%r76, %r98, 15;
	setp.lt.u32 	%p35, %r98, 16;
	mov.b32 	%r224, 0;
	@%p35 bra 	$L__BB3_55;
	and.b32  	%r224, %r98, 2147483632;
	neg.s32 	%r222, %r224;
	add.s64 	%rd4, %rd3, 64;
	mov.u32 	%r221, %r75;
$L__BB3_54:
	.pragma "nounroll";
	mul.wide.s32 	%rd28, %r221, 8;
	add.s64 	%rd29, %rd4, %rd28;
	ld.global.f64 	%fd78, [%rd29+-64];
	sub.f64 	%fd79, %fd78, %fd145;
	st.global.f64 	[%rd29+-64], %fd79;
	ld.global.f64 	%fd80, [%rd29+-56];
	sub.f64 	%fd81, %fd80, %fd145;
	st.global.f64 	[%rd29+-56], %fd81;
	ld.global.f64 	%fd82, [%rd29+-48];
	sub.f64 	%fd83, %fd82, %fd145;
	st.global.f64 	[%rd29+-48], %fd83;
	ld.global.f64 	%fd84, [%rd29+-40];
	sub.f64 	%fd85, %fd84, %fd145;
	st.global.f64 	[%rd29+-40], %fd85;
	ld.global.f64 	%fd86, [%rd29+-32];
	sub.f64 	%fd87, %fd86, %fd145;
	st.global.f64 	[%rd29+-32], %fd87;
	ld.global.f64 	%fd88, [%rd29+-24];
	sub.f64 	%fd89, %fd88, %fd145;
	st.global.f64 	[%rd29+-24], %fd89;
	ld.global.f64 	%fd90, [%rd29+-16];
	sub.f64 	%fd91, %fd90, %fd145;
	st.global.f64 	[%rd29+-16], %fd91;
	ld.global.f64 	%fd92, [%rd29+-8];
	sub.f64 	%fd93, %fd92, %fd145;
	st.global.f64 	[%rd29+-8], %fd93;
	ld.global.f64 	%fd94, [%rd29];
	sub.f64 	%fd95, %fd94, %fd145;
	st.global.f64 	[%rd29], %fd95;
	ld.global.f64 	%fd96, [%rd29+8];
	sub.f64 	%fd97, %fd96, %fd145;
	st.global.f64 	[%rd29+8], %fd97;
	ld.global.f64 	%fd98, [%rd29+16];
	sub.f64 	%fd99, %fd98, %fd145;
	st.global.f64 	[%rd29+16], %fd99;
	ld.global.f64 	%fd100, [%rd29+24];
	sub.f64 	%fd101, %fd100, %fd145;
	st.global.f64 	[%rd29+24], %fd101;
	ld.global.f64 	%fd102, [%rd29+32];
	sub.f64 	%fd103, %fd102, %fd145;
	st.global.f64 	[%rd29+32], %fd103;
	ld.global.f64 	%fd104, [%rd29+40];
	sub.f64 	%fd105, %fd104, %fd145;
	st.global.f64 	[%rd29+40], %fd105;
	ld.global.f64 	%fd106, [%rd29+48];
	sub.f64 	%fd107, %fd106, %fd145;
	st.global.f64 	[%rd29+48], %fd107;
	ld.global.f64 	%fd108, [%rd29+56];
	sub.f64 	%fd109, %fd108, %fd145;
	st.global.f64 	[%rd29+56], %fd109;
	add.s32 	%r222, %r222, 16;
	add.s32 	%r221, %r221, 16;
	setp.ne.s32 	%p36, %r222, 0;
	@%p36 bra 	$L__BB3_54;
$L__BB3_55:
	setp.eq.s32 	%p37, %r76, 0;
	@%p37 bra 	$L__BB3_64;
	and.b32  	%r84, %r98, 7;
	setp.lt.u32 	%p38, %r76, 8;
	@%p38 bra 	$L__BB3_58;
	add.s32 	%r198, %r224, %r75;
	mul.wide.s32 	%rd30, %r198, 8;
	add.s64 	%rd31, %rd3, %rd30;
	ld.global.f64 	%fd110, [%rd31];
	sub.f64 	%fd111, %fd110, %fd145;
	st.global.f64 	[%rd31], %fd111;
	ld.global.f64 	%fd112, [%rd31+8];
	sub.f64 	%fd113, %fd112, %fd145;
	st.global.f64 	[%rd31+8], %fd113;
	ld.global.f64 	%fd114, [%rd31+16];
	sub.f64 	%fd115, %fd114, %fd145;
	st.global.f64 	[%rd31+16], %fd115;
	ld.global.f64 	%fd116, [%rd31+24];
	sub.f64 	%fd117, %fd116, %fd145;
	st.global.f64 	[%rd31+24], %fd117;
	ld.global.f64 	%fd118, [%rd31+32];
	sub.f64 	%fd119, %fd118, %fd145;
	st.global.f64 	[%rd31+32], %fd119;
	ld.global.f64 	%fd120, [%rd31+40];
	sub.f64 	%fd121, %fd120, %fd145;
	st.global.f64 	[%rd31+40], %fd121;
	ld.global.f64 	%fd122, [%rd31+48];
	sub.f64 	%fd123, %fd122, %fd145;
	st.global.f64 	[%rd31+48], %fd123;
	ld.global.f64 	%fd124, [%rd31+56];
	sub.f64 	%fd125, %fd124, %fd145;
	st.global.f64 	[%rd31+56], %fd125;
	add.s32 	%r224, %r224, 8;
$L__BB3_58:
	setp.eq.s32 	%p39, %r84, 0;
	@%p39 bra 	$L__BB3_64;
	and.b32  	%r87, %r98, 3;
	setp.lt.u32 	%p40, %r84, 4;
	@%p40 bra 	$L__BB3_61;
	add.s32 	%r199, %r224, %r75;
	mul.wide.s32 	%rd32, %r199, 8;
	add.s64 	%rd33, %rd3, %rd32;
	ld.global.f64 	%fd126, [%rd33];
	sub.f64 	%fd127, %fd126, %fd145;
	st.global.f64 	[%rd33], %fd127;
	ld.global.f64 	%fd128, [%rd33+8];
	sub.f64 	%fd129, %fd128, %fd145;
	st.global.f64 	[%rd33+8], %fd129;
	ld.global.f64 	%fd130, [%rd33+16];
	sub.f64 	%fd131, %fd130, %fd145;
	st.global.f64 	[%rd33+16], %fd131;
	ld.global.f64 	%fd132, [%rd33+24];
	sub.f64 	%fd133, %fd132, %fd145;
	st.global.f64 	[%rd33+24], %fd133;
	add.s32 	%r224, %r224, 4;
$L__BB3_61:
	setp.eq.s32 	%p41, %r87, 0;
	@%p41 bra 	$L__BB3_64;
	add.s32 	%r227, %r224, %r75;
	neg.s32 	%r226, %r87;
$L__BB3_63:
	.pragma "nounroll";
	mul.wide.s32 	%rd34, %r227, 8;
	add.s64 	%rd35, %rd3, %rd34;
	ld.global.f64 	%fd134, [%rd35];
	sub.f64 	%fd135, %fd134, %fd145;
	st.global.f64 	[%rd35], %fd135;
	add.s32 	%r227, %r227, 1;
	add.s32 	%r226, %r226, 1;
	setp.ne.s32 	%p42, %r226, 0;
	@%p42 bra 	$L__BB3_63;
$L__BB3_64:
	bar.sync 	0;
	ret;

}
	// .globl	_Z20kernel_share_add_cstiiPdS_
.visible .entry _Z20kernel_share_add_cstiiPdS_(
	.param .u32 _Z20kernel_share_add_cstiiPdS__param_0,
	.param .u32 _Z20kernel_share_add_cstiiPdS__param_1,
	.param .u64 .ptr .align 1 _Z20kernel_share_add_cstiiPdS__param_2,
	.param .u64 .ptr .align 1 _Z20kernel_share_add_cstiiPdS__param_3
)
{
	.reg .pred 	%p<11>;
	.reg .b32 	%r<44>;
	.reg .b64 	%rd<36>;
	.reg .b64 	%fd<16>;

	ld.param.u32 	%r29, [_Z20kernel_share_add_cstiiPdS__param_0];
	ld.param.u64 	%rd4, [_Z20kernel_share_add_cstiiPdS__param_2];
	ld.param.u64 	%rd5, [_Z20kernel_share_add_cstiiPdS__param_3];
	cvta.to.global.u64 	%rd1, %rd5;
	cvta.to.global.u64 	%rd2, %rd4;
	mov.u32 	%r30, %ctaid.x;
	mul.lo.s32 	%r31, %r29, %r30;
	cvt.u64.u32 	%rd3, %r31;
	mov.u32 	%r1, %ntid.x;
	add.s32 	%r32, %r1, %r29;
	add.s32 	%r2, %r32, -1;
	setp.gt.u32 	%p1, %r1, %r2;
	@%p1 bra 	$L__BB4_17;
	div.u32 	%r34, %r2, %r1;
	mov.u32 	%r3, %tid.x;
	max.u32 	%r4, %r34, 1;
	and.b32  	%r5, %r4, 3;
	setp.lt.u32 	%p2, %r34, 4;
	mov.b32 	%r41, 0;
	@%p2 bra 	$L__BB4_12;
	and.b32  	%r41, %r4, -4;
	neg.s32 	%r40, %r41;
	add.s32 	%r39, %r3, %r1;
	shl.b32 	%r9, %r1, 2;
	shl.b32 	%r35, %r1, 1;
	add.s32 	%r38, %r3, %r35;
	mad.lo.s32 	%r37, %r1, 3, %r3;
	mov.u32 	%r36, %r3;
$L__BB4_3:
	setp.ge.u32 	%p3, %r36, %r29;
	@%p3 bra 	$L__BB4_5;
	cvt.u64.u32 	%rd6, %r36;
	mul.wide.u32 	%rd7, %r36, 8;
	add.s64 	%rd8, %rd2, %rd7;
	ld.global.f64 	%fd1, [%rd8];
	add.s64 	%rd9, %rd6, %rd3;
	shl.b64 	%rd10, %rd9, 3;
	add.s64 	%rd11, %rd1, %rd10;
	ld.global.f64 	%fd2, [%rd11];
	sub.f64 	%fd3, %fd2, %fd1;
	st.global.f64 	[%rd11], %fd3;
$L__BB4_5:
	setp.ge.u32 	%p4, %r39, %r29;
	@%p4 bra 	$L__BB4_7;
	cvt.u64.u32 	%rd12, %r39;
	mul.wide.u32 	%rd13, %r39, 8;
	add.s64 	%rd14, %rd2, %rd13;
	ld.global.f64 	%fd4, [%rd14];
	add.s64 	%rd15, %rd12, %rd3;
	shl.b64 	%rd16, %rd15, 3;
	add.s64 	%rd17, %rd1, %rd16;
	ld.global.f64 	%fd5, [%rd17];
	sub.f64 	%fd6, %fd5, %fd4;
	st.global.f64 	[%rd17], %fd6;
$L__BB4_7:
	setp.ge.u32 	%p5, %r38, %r29;
	@%p5 bra 	$L__BB4_9;
	cvt.u64.u32 	%rd18, %r38;
	mul.wide.u32 	%rd19, %r38, 8;
	add.s64 	%rd20, %rd2, %rd19;
	ld.global.f64 	%fd7, [%rd20];
	add.s64 	%rd21, %rd18, %rd3;
	shl.b64 	%rd22, %rd21, 3;
	add.s64 	%rd23, %rd1, %rd22;
	ld.global.f64 	%fd8, [%rd23];
	sub.f64 	%fd9, %fd8, %fd7;
	st.global.f64 	[%rd23], %fd9;
$L__BB4_9:
	setp.ge.u32 	%p6, %r37, %r29;
	@%p6 bra 	$L__BB4_11;
	cvt.u64.u32 	%rd24, %r37;
	mul.wide.u32 	%rd25, %r37, 8;
	add.s64 	%rd26, %rd2, %rd25;
	ld.global.f64 	%fd10, [%rd26];
	add.s64 	%rd27, %rd24, %rd3;
	shl.b64 	%rd28, %rd27, 3;
	add.s64 	%rd29, %rd1, %rd28;
	ld.global.f64 	%fd11, [%rd29];
	sub.f64 	%fd12, %fd11, %fd10;
	st.global.f64 	[%rd29], %fd12;
$L__BB4_11:
	add.s32 	%r40, %r40, 4;
	add.s32 	%r39, %r39, %r9;
	add.s32 	%r38, %r38, %r9;
	add.s32 	%r37, %r37, %r9;
	add.s32 	%r36, %r36, %r9;
	setp.ne.s32 	%p7, %r40, 0;
	@%p7 bra 	$L__BB4_3;
$L__BB4_12:
	setp.eq.s32 	%p8, %r5, 0;
	@%p8 bra 	$L__BB4_17;
	mad.lo.s32 	%r43, %r1, %r41, %r3;
	neg.s32 	%r42, %r5;
$L__BB4_14:
	.pragma "nounroll";
	setp.ge.u32 	%p9, %r43, %r29;
	@%p9 bra 	$L__BB4_16;
	cvt.u64.u32 	%rd30, %r43;
	mul.wide.u32 	%rd31, %r43, 8;
	add.s64 	%rd32, %rd2, %rd31;
	ld.global.f64 	%fd13, [%rd32];
	add.s64 	%rd33, %rd30, %rd3;
	shl.b64 	%rd34, %rd33, 3;
	add.s64 	%rd35, %rd1, %rd34;
	ld.global.f64 	%fd14, [%rd35];
	sub.f64 	%fd15, %fd14, %fd13;
	st.global.f64 	[%rd35], %fd15;
$L__BB4_16:
	add.s32 	%r43, %r43, %r1;
	add.s32 	%r42, %r42, 1;
	setp.ne.s32 	%p10, %r42, 0;
	@%p10 bra 	$L__BB4_14;
$L__BB4_17:
	ret;

}
	// .globl	_Z14kernel_vecdot2iiiPdS_S_
.visible .entry _Z14kernel_vecdot2iiiPdS_S_(
	.param .u32 _Z14kernel_vecdot2iiiPdS_S__param_0,
	.param .u32 _Z14kernel_vecdot2iiiPdS_S__param_1,
	.param .u32 _Z14kernel_vecdot2iiiPdS_S__param_2,
	.param .u64 .ptr .align 1 _Z14kernel_vecdot2iiiPdS_S__param_3,
	.param .u64 .ptr .align 1 _Z14kernel_vecdot2iiiPdS_S__param_4,
	.param .u64 .ptr .align 1 _Z14kernel_vecdot2iiiPdS_S__param_5
)
{
	.reg .pred 	%p<32>;
	.reg .b32 	%r<232>;
	.reg .b64 	%rd<29>;
	.reg .b64 	%fd<80>;

	ld.param.u32 	%r114, [_Z14kernel_vecdot2iiiPdS_S__param_0];
	ld.param.u32 	%r115, [_Z14kernel_vecdot2iiiPdS_S__param_1];
	ld.param.u32 	%r116, [_Z14kernel_vecdot2iiiPdS_S__param_2];
	ld.param.u64 	%rd4, [_Z14kernel_vecdot2iiiPdS_S__param_3];
	ld.param.u64 	%rd5, [_Z14kernel_vecdot2iiiPdS_S__param_4];
	ld.param.u64 	%rd3, [_Z14kernel_vecdot2iiiPdS_S__param_5];
	cvta.to.global.u64 	%rd1, %rd5;
	cvta.to.global.u64 	%rd2, %rd4;
	mul.lo.s32 	%r1, %r116, %r115;
	mov.u32 	%r2, %ntid.y;
	mov.u32 	%r117, %ctaid.x;
	mov.u32 	%r3, %tid.y;
	mad.lo.s32 	%r4, %r2, %r117, %r3;
	mov.u32 	%r5, %ntid.x;
	mul.lo.s32 	%r6, %r5, %r2;
	mov.u32 	%r7, %tid.x;
	add.s32 	%r118, %r6, %r1;
	add.s32 	%r119, %r118, -1;
	div.s32 	%r8, %r119, %r6;
	setp.lt.s32 	%p1, %r8, 1;
	@%p1 bra 	$L__BB5_17;
	and.b32  	%r9, %r8, 3;
	setp.lt.u32 	%p2, %r8, 4;
	mov.b32 	%r207, 0;
	@%p2 bra 	$L__BB5_12;
	mul.lo.s32 	%r121, %r3, %r5;
	and.b32  	%r207, %r8, 2147483644;
	neg.s32 	%r206, %r207;
	add.s32 	%r122, %r3, %r2;
	mul.lo.s32 	%r123, %r5, %r122;
	add.s32 	%r205, %r7, %r123;
	shl.b32 	%r124, %r123, 3;
	mov.u32 	%r125, memory;
	add.s32 	%r13, %r125, %r124;
	shl.b32 	%r204, %r7, 3;
	shl.b32 	%r126, %r2, 1;
	add.s32 	%r127, %r3, %r126;
	mul.lo.s32 	%r128, %r5, %r127;
	add.s32 	%r203, %r7, %r128;
	shl.b32 	%r129, %r128, 3;
	add.s32 	%r16, %r125, %r129;
	mad.lo.s32 	%r130, %r2, 3, %r3;
	mul.lo.s32 	%r131, %r5, %r130;
	add.s32 	%r202, %r7, %r131;
	shl.b32 	%r132, %r131, 3;
	add.s32 	%r18, %r125, %r132;
	shl.b32 	%r133, %r121, 3;
	add.s32 	%r19, %r125, %r133;
	add.s32 	%r201, %r121, %r7;
$L__BB5_3:
	setp.ge.s32 	%p3, %r201, %r1;
	@%p3 bra 	$L__BB5_5;
	mul.wide.u32 	%rd6, %r201, 8;
	add.s64 	%rd7, %rd1, %rd6;
	ld.global.f64 	%fd13, [%rd7];
	add.s32 	%r134, %r19, %r204;
	st.shared.f64 	[%r134], %fd13;
$L__BB5_5:
	setp.ge.s32 	%p4, %r205, %r1;
	@%p4 bra 	$L__BB5_7;
	mul.wide.u32 	%rd8, %r205, 8;
	add.s64 	%rd9, %rd1, %rd8;
	ld.global.f64 	%fd14, [%rd9];
	add.s32 	%r135, %r13, %r204;
	st.shared.f64 	[%r135], %fd14;
$L__BB5_7:
	setp.ge.s32 	%p5, %r203, %r1;
	@%p5 bra 	$L__BB5_9;
	mul.wide.u32 	%rd10, %r203, 8;
	add.s64 	%rd11, %rd1, %rd10;
	ld.global.f64 	%fd15, [%rd11];
	add.s32 	%r136, %r16, %r204;
	st.shared.f64 	[%r136], %fd15;
$L__BB5_9:
	setp.ge.s32 	%p6, %r202, %r1;
	@%p6 bra 	$L__BB5_11;
	mul.wide.u32 	%rd12, %r202, 8;
	add.s64 	%rd13, %rd1, %rd12;
	ld.global.f64 	%fd16, [%rd13];
	add.s32 	%r137, %r18, %r204;
	st.shared.f64 	[%r137], %fd16;
$L__BB5_11:
	add.s32 	%r206, %r206, 4;
	shl.b32 	%r138, %r6, 2;
	add.s32 	%r205, %r205, %r138;
	shl.b32 	%r139, %r6, 5;
	add.s32 	%r204, %r204, %r139;
	add.s32 	%r203, %r203, %r138;
	add.s32 	%r202, %r202, %r138;
	add.s32 	%r201, %r201, %r138;
	setp.ne.s32 	%p7, %r206, 0;
	@%p7 bra 	$L__BB5_3;
$L__BB5_12:
	setp.eq.s32 	%p8, %r9, 0;
	@%p8 bra 	$L__BB5_17;
	mad.lo.s32 	%r140, %r2, %r207, %r3;
	mad.lo.s32 	%r209, %r5, %r140, %r7;
	shl.b32 	%r141, %r209, 3;
	mov.u32 	%r142, memory;
	add.s32 	%r210, %r142, %r141;
	shl.b32 	%r36, %r6, 3;
	neg.s32 	%r208, %r9;
$L__BB5_14:
	.pragma "nounroll";
	setp.ge.s32 	%p9, %r209, %r1;
	@%p9 bra 	$L__BB5_16;
	mul.wide.u32 	%rd14, %r209, 8;
	add.s64 	%rd15, %rd1, %rd14;
	ld.global.f64 	%fd17, [%rd15];
	st.shared.f64 	[%r210], %fd17;
$L__BB5_16:
	add.s32 	%r210, %r210, %r36;
	add.s32 	%r209, %r209, %r6;
	add.s32 	%r208, %r208, 1;
	setp.ne.s32 	%p10, %r208, 0;
	@%p10 bra 	$L__BB5_14;
$L__BB5_17:
	shl.b32 	%r143, %r1, 3;
	mov.u32 	%r144, memory;
	add.s32 	%r44, %r144, %r143;
	setp.ge.s32 	%p11, %r4, %r114;
	@%p11 bra 	$L__BB5_35;
	add.s32 	%r145, %r5, %r116;
	add.s32 	%r45, %r145, -1;
	setp.gt.u32 	%p12, %r5, %r45;
	@%p12 bra 	$L__BB5_35;
	div.u32 	%r147, %r45, %r5;
	mul.lo.s32 	%r46, %r116, %r4;
	mul.lo.s32 	%r47, %r116, %r3;
	max.u32 	%r48, %r147, 1;
	and.b32  	%r49, %r48, 3;
	setp.lt.u32 	%p13, %r147, 4;
	mov.b32 	%r221, 0;
	@%p13 bra 	$L__BB5_30;
	and.b32  	%r221, %r48, -4;
	neg.s32 	%r220, %r221;
	add.s32 	%r219, %r7, %r46;
	add.s32 	%r217, %r7, %r5;
	shl.b32 	%r148, %r5, 1;
	add.s32 	%r216, %r7, %r148;
	mul.lo.s32 	%r149, %r5, 3;
	add.s32 	%r215, %r7, %r149;
	add.s32 	%r214, %r219, %r149;
	add.s32 	%r150, %r216, %r47;
	shl.b32 	%r57, %r150, 3;
	add.s32 	%r213, %r219, %r148;
	add.s32 	%r212, %r217, %r46;
	mov.u32 	%r211, %r7;
	mov.u32 	%r218, %r44;
$L__BB5_21:
	setp.ge.u32 	%p14, %r211, %r116;
	@%p14 bra 	$L__BB5_23;
	mul.wide.u32 	%rd16, %r219, 8;
	add.s64 	%rd17, %rd2, %rd16;
	ld.global.f64 	%fd18, [%rd17];
	shl.b32 	%r151, %r47, 3;
	shl.b32 	%r152, %r7, 3;
	add.s32 	%r153, %r151, %r152;
	add.s32 	%r154, %r218, %r153;
	st.shared.f64 	[%r154], %fd18;
$L__BB5_23:
	setp.ge.u32 	%p15, %r217, %r116;
	@%p15 bra 	$L__BB5_25;
	mul.wide.u32 	%rd18, %r212, 8;
	add.s64 	%rd19, %rd2, %rd18;
	ld.global.f64 	%fd19, [%rd19];
	add.s32 	%r155, %r7, %r5;
	add.s32 	%r156, %r155, %r47;
	shl.b32 	%r157, %r156, 3;
	add.s32 	%r158, %r218, %r157;
	st.shared.f64 	[%r158], %fd19;
$L__BB5_25:
	setp.ge.u32 	%p16, %r216, %r116;
	@%p16 bra 	$L__BB5_27;
	mul.wide.u32 	%rd20, %r213, 8;
	add.s64 	%rd21, %rd2, %rd20;
	ld.global.f64 	%fd20, [%rd21];
	add.s32 	%r159, %r218, %r57;
	st.shared.f64 	[%r159], %fd20;
$L__BB5_27:
	setp.ge.u32 	%p17, %r215, %r116;
	@%p17 bra 	$L__BB5_29;
	mul.wide.u32 	%rd22, %r214, 8;
	add.s64 	%rd23, %rd2, %rd22;
	ld.global.f64 	%fd21, [%rd23];
	add.s32 	%r160, %r7, %r47;
	mad.lo.s32 	%r161, %r5, 3, %r160;
	shl.b32 	%r162, %r161, 3;
	add.s32 	%r163, %r218, %r162;
	st.shared.f64 	[%r163], %fd21;
$L__BB5_29:
	add.s32 	%r220, %r220, 4;
	shl.b32 	%r164, %r5, 2;
	add.s32 	%r219, %r219, %r164;
	shl.b32 	%r165, %r5, 5;
	add.s32 	%r218, %r218, %r165;
	add.s32 	%r217, %r217, %r164;
	add.s32 	%r216, %r216, %r164;
	add.s32 	%r215, %r215, %r164;
	add.s32 	%r214, %r214, %r164;
	add.s32 	%r213, %r213, %r164;
	add.s32 	%r212, %r212, %r164;
	add.s32 	%r211, %r211, %r164;
	setp.ne.s32 	%p18, %r220, 0;
	@%p18 bra 	$L__BB5_21;
$L__BB5_30:
	setp.eq.s32 	%p19, %r49, 0;
	@%p19 bra 	$L__BB5_35;
	mad.lo.s32 	%r223, %r5, %r221, %r7;
	add.s32 	%r225, %r223, %r46;
	shl.b32 	%r166, %r1, 3;
	add.s32 	%r167, %r223, %r47;
	shl.b32 	%r168, %r167, 3;
	add.s32 	%r169, %r166, %r168;
	mov.u32 	%r170, memory;
	add.s32 	%r224, %r170, %r169;
	shl.b32 	%r84, %r5, 3;
	neg.s32 	%r222, %r49;
$L__BB5_32:
	.pragma "nounroll";
	setp.ge.u32 	%p20, %r223, %r116;
	@%p20 bra 	$L__BB5_34;
	mul.wide.u32 	%rd24, %r225, 8;
	add.s64 	%rd25, %rd2, %rd24;
	ld.global.f64 	%fd22, [%rd25];
	st.shared.f64 	[%r224], %fd22;
$L__BB5_34:
	add.s32 	%r225, %r225, %r5;
	add.s32 	%r224, %r224, %r84;
	add.s32 	%r223, %r223, %r5;
	add.s32 	%r222, %r222, 1;
	setp.ne.s32 	%p21, %r222, 0;
	@%p21 bra 	$L__BB5_32;
$L__BB5_35:
	setp.ge.s32 	%p22, %r4, %r114;
	bar.sync 	0;
	@%p22 bra 	$L__BB5_49;
	mad.lo.s32 	%r94, %r114, %r7, %r4;
	mul.lo.s32 	%r95, %r116, %r7;
	mul.lo.s32 	%r96, %r116, %r3;
	setp.lt.s32 	%p23, %r116, 1;
	mov.f64 	%fd79, 0d0000000000000000;
	@%p23 bra 	$L__BB5_48;
	and.b32  	%r97, %r116, 7;
	setp.lt.u32 	%p24, %r116, 8;
	mov.f64 	%fd79, 0d0000000000000000;
	mov.b32 	%r230, 0;
	@%p24 bra 	$L__BB5_40;
	and.b32  	%r230, %r116, 2147483640;
	neg.s32 	%r228, %r230;
	shl.b32 	%r172, %r95, 3;
	mov.u32 	%r173, memory;
	add.s32 	%r174, %r172, %r173;
	add.s32 	%r227, %r174, 32;
	shl.b32 	%r175, %r3, 3;
	shl.b32 	%r176, %r115, 3;
	add.s32 	%r177, %r175, %r176;
	mad.lo.s32 	%r178, %r116, %r177, %r173;
	add.s32 	%r226, %r178, 32;
	mov.f64 	%fd79, 0d0000000000000000;
$L__BB5_39:
	.pragma "nounroll";
	ld.shared.f64 	%fd27, [%r227+-32];
	ld.shared.f64 	%fd28, [%r226+-32];
	fma.rn.f64 	%fd29, %fd27, %fd28, %fd79;
	ld.shared.f64 	%fd30, [%r227+-24];
	ld.shared.f64 	%fd31, [%r226+-24];
	fma.rn.f64 	%fd32, %fd30, %fd31, %fd29;
	ld.shared.f64 	%fd33, [%r227+-16];
	ld.shared.f64 	%fd34, [%r226+-16];
	fma.rn.f64 	%fd35, %fd33, %fd34, %fd32;
	ld.shared.f64 	%fd36, [%r227+-8];
	ld.shared.f64 	%fd37, [%r226+-8];
	fma.rn.f64 	%fd38, %fd36, %fd37, %fd35;
	ld.shared.f64 	%fd39, [%r227];
	ld.shared.f64 	%fd40, [%r226];
	fma.rn.f64 	%fd41, %fd39, %fd40, %fd38;
	ld.shared.f64 	%fd42, [%r227+8];
	ld.shared.f64 	%fd43, [%r226+8];
	fma.rn.f64 	%fd44, %fd42, %fd43, %fd41;
	ld.shared.f64 	%fd45, [%r227+16];
	ld.shared.f64 	%fd46, [%r226+16];
	fma.rn.f64 	%fd47, %fd45, %fd46, %fd44;
	ld.shared.f64 	%fd48, [%r227+24];
	ld.shared.f64 	%fd49, [%r226+24];
	fma.rn.f64 	%fd79, %fd48, %fd49, %fd47;
	add.s32 	%r228, %r228, 8;
	add.s32 	%r227, %r227, 64;
	add.s32 	%r226, %r226, 64;
	setp.ne.s32 	%p25, %r228, 0;
	@%p25 bra 	$L__BB5_39;
$L__BB5_40:
	setp.eq.s32 	%p26, %r97, 0;
	@%p26 bra 	$L__BB5_48;
	and.b32  	%r109, %r116, 3;
	setp.lt.u32 	%p27, %r97, 4;
	@%p27 bra 	$L__BB5_43;
	add.s32 	%r179, %r230, %r95;
	shl.b32 	%r180, %r179, 3;
	mov.u32 	%r181, memory;
	add.s32 	%r182, %r181, %r180;
	ld.shared.f64 	%fd51, [%r182];
	add.s32 	%r183, %r230, %r96;
	shl.b32 	%r184, %r183, 3;
	add.s32 	%r185, %r44, %r184;
	ld.shared.f64 	%fd52, [%r185];
	fma.rn.f64 	%fd53, %fd51, %fd52, %fd79;
	ld.shared.f64 	%fd54, [%r182+8];
	ld.shared.f64 	%fd55, [%r185+8];
	fma.rn.f64 	%fd56, %fd54, %fd55, %fd53;
	ld.shared.f64 	%fd57, [%r182+16];
	ld.shared.f64 	%fd58, [%r185+16];
	fma.rn.f64 	%fd59, %fd57, %fd58, %fd56;
	ld.shared.f64 	%fd60, [%r182+24];
	ld.shared.f64 	%fd61, [%r185+24];
	fma.rn.f64 	%fd79, %fd60, %fd61, %fd59;
	add.s32 	%r230, %r230, 4;
$L__BB5_43:
	setp.eq.s32 	%p28, %r109, 0;
	@%p28 bra 	$L__BB5_48;
	setp.eq.s32 	%p29, %r109, 1;
	@%p29 bra 	$L__BB5_46;
	add.s32 	%r186, %r230, %r95;
	shl.b32 	%r187, %r186, 3;
	mov.u32 	%r188, memory;
	add.s32 	%r189, %r188, %r187;
	ld.shared.f64 	%fd63, [%r189];
	add.s32 	%r190, %r230, %r96;
	shl.b32 	%r191, %r190, 3;
	add.s32 	%r192, %r44, %r191;
	ld.shared.f64 	%fd64, [%r192];
	fma.rn.f64 	%fd65, %fd63, %fd64, %fd79;
	ld.shared.f64 	%fd66, [%r189+8];
	ld.shared.f64 	%fd67, [%r192+8];
	fma.rn.f64 	%fd79, %fd66, %fd67, %fd65;
	add.s32 	%r230, %r230, 2;
$L__BB5_46:
	and.b32  	%r193, %r116, 1;
	setp.eq.b32 	%p30, %r193, 1;
	not.pred 	%p31, %p30;
	@%p31 bra 	$L__BB5_48;
	add.s32 	%r194, %r230, %r95;
	shl.b32 	%r195, %r194, 3;
	mov.u32 	%r196, memory;
	add.s32 	%r197, %r196, %r195;
	ld.shared.f64 	%fd68, [%r197];
	add.s32 	%r198, %r230, %r96;
	shl.b32 	%r199, %r198, 3;
	add.s32 	%r200, %r44, %r199;
	ld.shared.f64 	%fd69, [%r200];
	fma.rn.f64 	%fd79, %fd68, %fd69, %fd79;
$L__BB5_48:
	cvta.to.global.u64 	%rd26, %rd3;
	mul.wide.s32 	%rd27, %r94, 8;
	add.s64 	%rd28, %rd26, %rd27;
	ld.global.f64 	%fd70, [%rd28];
	add.f64 	%fd71, %fd79, %fd70;
	st.global.f64 	[%rd28], %fd71;
$L__BB5_49:
	ret;

}
	// .globl	_Z10kernel_mvniiPdS_S_S_iS_
.visible .entry _Z10kernel_mvniiPdS_S_S_iS_(
	.param .u32 _Z10kernel_mvniiPdS_S_S_iS__param_0,
	.param .u32 _Z10kernel_mvniiPdS_S_S_iS__param_1,
	.param .u64 .ptr .align 1 _Z10kernel_mvniiPdS_S_S_iS__param_2,
	.param .u64 .ptr .align 1 _Z10kernel_mvniiPdS_S_S_iS__param_3,
	.param .u64 .ptr .align 1 _Z10kernel_mvniiPdS_S_S_iS__param_4,
	.param .u64 .ptr .align 1 _Z10kernel_mvniiPdS_S_S_iS__param_5,
	.param .u32 _Z10kernel_mvniiPdS_S_S_iS__param_6,
	.param .u64 .ptr .align 1 _Z10kernel_mvniiPdS_S_S_iS__param_7
)
{
	.reg .pred 	%p<43>;
	.reg .b16 	%rs<11>;
	.reg .b32 	%r<249>;
	.reg .b64 	%rd<47>;
	.reg .b64 	%fd<93>;

	ld.param.u32 	%r96, [_Z10kernel_mvniiPdS_S_S_iS__param_0];
	ld.param.u32 	%r97, [_Z10kernel_mvniiPdS_S_S_iS__param_1];
	ld.param.u64 	%rd6, [_Z10kernel_mvniiPdS_S_S_iS__param_2];
	ld.param.u64 	%rd7, [_Z10kernel_mvniiPdS_S_S_iS__param_3];
	ld.param.u64 	%rd8, [_Z10kernel_mvniiPdS_S_S_iS__param_5];
	ld.param.u32 	%r98, [_Z10kernel_mvniiPdS_S_S_iS__param_6];
	cvta.to.global.u64 	%rd1, %rd6;
	cvta.to.global.u64 	%rd2, %rd7;
	cvta.to.global.u64 	%rd3, %rd8;
	mad.lo.s32 	%r99, %r97, %r97, %r97;
	shr.u32 	%r100, %r99, 31;
	add.s32 	%r101, %r99, %r100;
	shr.s32 	%r1, %r101, 1;
	mul.lo.s32 	%r2, %r98, %r97;
	mov.u32 	%r3, %ntid.y;
	mul.lo.s32 	%r102, %r1, %r3;
	shl.b32 	%r103, %r102, 3;
	mov.u32 	%r104, memory;
	add.s32 	%r4, %r104, %r103;
	mul.lo.s32 	%r105, %r97, %r3;
	shl.b32 	%r106, %r105, 3;
	add.s32 	%r5, %r4, %r106;
	mov.u32 	%r107, %ctaid.x;
	mov.u32 	%r6, %tid.y;
	mad.lo.s32 	%r7, %r3, %r107, %r6;
	mov.u32 	%r8, %tid.x;
	mov.u32 	%r9, %ntid.x;
	mad.lo.s32 	%r10, %r6, %r9, %r8;
	mul.lo.s32 	%r11, %r9, %r3;
	setp.ge.s32 	%p1, %r7, %r96;
	shl.b32 	%r108, %r6, 3;
	add.s32 	%r12, %r5, %r108;
	@%p1 bra 	$L__BB6_37;
	add.s32 	%r13, %r9, -1;
	add.s32 	%r14, %r13, %r1;
	setp.gt.u32 	%p2, %r9, %r14;
	@%p2 bra 	$L__BB6_18;
	div.u32 	%r110, %r14, %r9;
	mul.lo.s32 	%r15, %r1, %r7;
	mul.lo.s32 	%r16, %r1, %r6;
	max.u32 	%r17, %r110, 1;
	and.b32  	%r18, %r17, 3;
	setp.lt.u32 	%p3, %r110, 4;
	mov.b32 	%r225, 0;
	@%p3 bra 	$L__BB6_13;
	and.b32  	%r225, %r17, -4;
	mov.b32 	%r228, 0;
$L__BB6_4:
	mad.lo.s32 	%r33, %r228, %r9, %r8;
	setp.ge.u32 	%p4, %r33, %r1;
	@%p4 bra 	$L__BB6_6;
	add.s32 	%r112, %r33, %r15;
	mul.wide.u32 	%rd9, %r112, 8;
	add.s64 	%rd10, %rd1, %rd9;
	ld.global.f64 	%fd18, [%rd10];
	add.s32 	%r113, %r33, %r16;
	shl.b32 	%r114, %r113, 3;
	mov.u32 	%r115, memory;
	add.s32 	%r116, %r115, %r114;
	st.shared.f64 	[%r116], %fd18;
$L__BB6_6:
	add.s32 	%r34, %r33, %r9;
	setp.ge.u32 	%p5, %r34, %r1;
	@%p5 bra 	$L__BB6_8;
	add.s32 	%r117, %r34, %r15;
	mul.wide.u32 	%rd11, %r117, 8;
	add.s64 	%rd12, %rd1, %rd11;
	ld.global.f64 	%fd19, [%rd12];
	add.s32 	%r118, %r34, %r16;
	shl.b32 	%r119, %r118, 3;
	mov.u32 	%r120, memory;
	add.s32 	%r121, %r120, %r119;
	st.shared.f64 	[%r121], %fd19;
$L__BB6_8:
	add.s32 	%r35, %r34, %r9;
	setp.ge.u32 	%p6, %r35, %r1;
	@%p6 bra 	$L__BB6_10;
	add.s32 	%r122, %r35, %r15;
	mul.wide.u32 	%rd13, %r122, 8;
	add.s64 	%rd14, %rd1, %rd13;
	ld.global.f64 	%fd20, [%rd14];
	add.s32 	%r123, %r35, %r16;
	shl.b32 	%r124, %r123, 3;
	mov.u32 	%r125, memory;
	add.s32 	%r126, %r125, %r124;
	st.shared.f64 	[%r126], %fd20;
$L__BB6_10:
	add.s32 	%r36, %r35, %r9;
	setp.ge.u32 	%p7, %r36, %r1;
	@%p7 bra 	$L__BB6_12;
	add.s32 	%r127, %r36, %r15;
	mul.wide.u32 	%rd15, %r127, 8;
	add.s64 	%rd16, %rd1, %rd15;
	ld.global.f64 	%fd21, [%rd16];
	add.s32 	%r128, %r36, %r16;
	shl.b32 	%r129, %r128, 3;
	mov.u32 	%r130, memory;
	add.s32 	%r131, %r130, %r129;
	st.shared.f64 	[%r131], %fd21;
$L__BB6_12:
	add.s32 	%r228, %r228, 4;
	setp.eq.s32 	%p8, %r228, %r225;
	@%p8 bra 	$L__BB6_13;
	bra.uni 	$L__BB6_4;
$L__BB6_13:
	setp.eq.s32 	%p9, %r18, 0;
	@%p9 bra 	$L__BB6_18;
	mov.b32 	%r227, 0;
$L__BB6_15:
	.pragma "nounroll";
	mad.lo.s32 	%r23, %r225, %r9, %r8;
	setp.ge.u32 	%p10, %r23, %r1;
	@%p10 bra 	$L__BB6_17;
	add.s32 	%r133, %r23, %r15;
	mul.wide.u32 	%rd17, %r133, 8;
	add.s64 	%rd18, %rd1, %rd17;
	ld.global.f64 	%fd22, [%rd18];
	add.s32 	%r134, %r23, %r16;
	shl.b32 	%r135, %r134, 3;
	mov.u32 	%r136, memory;
	add.s32 	%r137, %r136, %r135;
	st.shared.f64 	[%r137], %fd22;
$L__BB6_17:
	add.s32 	%r225, %r225, 1;
	add.s32 	%r227, %r227, 1;
	setp.ne.s32 	%p11, %r227, %r18;
	@%p11 bra 	$L__BB6_15;
$L__BB6_18:
	add.s32 	%r26, %r13, %r97;
	setp.gt.u32 	%p12, %r9, %r26;
	@%p12 bra 	$L__BB6_35;
	div.u32 	%r139, %r26, %r9;
	mul.lo.s32 	%r27, %r97, %r7;
	mul.lo.s32 	%r28, %r97, %r6;
	max.u32 	%r29, %r139, 1;
	and.b32  	%r30, %r29, 3;
	setp.lt.u32 	%p13, %r139, 4;
	mov.b32 	%r230, 0;
	@%p13 bra 	$L__BB6_30;
	and.b32  	%r230, %r29, -4;
	mov.b32 	%r229, 0;
$L__BB6_21:
	mad.lo.s32 	%r39, %r229, %r9, %r8;
	setp.ge.u32 	%p14, %r39, %r97;
	@%p14 bra 	$L__BB6_23;
	add.s32 	%r141, %r39, %r27;
	mul.wide.u32 	%rd19, %r141, 8;
	add.s64 	%rd20, %rd2, %rd19;
	ld.global.f64 	%fd23, [%rd20];
	add.s32 	%r142, %r39, %r28;
	shl.b32 	%r143, %r142, 3;
	add.s32 	%r144, %r4, %r143;
	st.shared.f64 	[%r144], %fd23;
$L__BB6_23:
	add.s32 	%r40, %r39, %r9;
	setp.ge.u32 	%p15, %r40, %r97;
	@%p15 bra 	$L__BB6_25;
	add.s32 	%r145, %r40, %r27;
	mul.wide.u32 	%rd21, %r145, 8;
	add.s64 	%rd22, %rd2, %rd21;
	ld.global.f64 	%fd24, [%rd22];
	add.s32 	%r146, %r40, %r28;
	shl.b32 	%r147, %r146, 3;
	add.s32 	%r148, %r4, %r147;
	st.shared.f64 	[%r148], %fd24;
$L__BB6_25:
	add.s32 	%r41, %r40, %r9;
	setp.ge.u32 	%p16, %r41, %r97;
	@%p16 bra 	$L__BB6_27;
	add.s32 	%r149, %r41, %r27;
	mul.wide.u32 	%rd23, %r149, 8;
	add.s64 	%rd24, %rd2, %rd23;
	ld.global.f64 	%fd25, [%rd24];
	add.s32 	%r150, %r41, %r28;
	shl.b32 	%r151, %r150, 3;
	add.s32 	%r152, %r4, %r151;
	st.shared.f64 	[%r152], %fd25;
$L__BB6_27:
	add.s32 	%r42, %r41, %r9;
	setp.ge.u32 	%p17, %r42, %r97;
	@%p17 bra 	$L__BB6_29;
	add.s32 	%r153, %r42, %r27;
	mul.wide.u32 	%rd25, %r153, 8;
	add.s64 	%rd26, %rd2, %rd25;
	ld.global.f64 	%fd26, [%rd26];
	add.s32 	%r154, %r42, %r28;
	shl.b32 	%r155, %r154, 3;
	add.s32 	%r156, %r4, %r155;
	st.shared.f64 	[%r156], %fd26;
$L__BB6_29:
	add.s32 	%r229, %r229, 4;
	setp.ne.s32 	%p18, %r229, %r230;
	@%p18 bra 	$L__BB6_21;
$L__BB6_30:
	setp.eq.s32 	%p19, %r30, 0;
	@%p19 bra 	$L__BB6_35;
	mov.b32 	%r232, 0;
$L__BB6_32:
	.pragma "nounroll";
	mad.lo.s32 	%r47, %r230, %r9, %r8;
	setp.ge.u32 	%p20, %r47, %r97;
	@%p20 bra 	$L__BB6_34;
	add.s32 	%r158, %r47, %r27;
	mul.wide.u32 	%rd27, %r158, 8;
	add.s64 	%rd28, %rd2, %rd27;
	ld.global.f64 	%fd27, [%rd28];
	add.s32 	%r159, %r47, %r28;
	shl.b32 	%r160, %r159, 3;
	add.s32 	%r161, %r4, %r160;
	st.shared.f64 	[%r161], %fd27;
$L__BB6_34:
	add.s32 	%r230, %r230, 1;
	add.s32 	%r232, %r232, 1;
	setp.ne.s32 	%p21, %r232, %r30;
	@%p21 bra 	$L__BB6_32;
$L__BB6_35:
	setp.ne.s32 	%p22, %r8, 0;
	@%p22 bra 	$L__BB6_37;
	ld.param.u64 	%rd45, [_Z10kernel_mvniiPdS_S_S_iS__param_4];
	cvta.to.global.u64 	%rd29, %rd45;
	mul.wide.s32 	%rd30, %r7, 8;
	add.s64 	%rd31, %rd29, %rd30;
	ld.global.f64 	%fd28, [%rd31];
	st.shared.f64 	[%r12], %fd28;
$L__BB6_37:
	shl.b32 	%r162, %r3, 3;
	add.s32 	%r50, %r5, %r162;
	add.s32 	%r163, %r11, %r2;
	add.s32 	%r164, %r163, -1;
	div.s32 	%r51, %r164, %r11;
	setp.lt.s32 	%p23, %r51, 1;
	@%p23 bra 	$L__BB6_54;
	and.b32  	%r52, %r51, 3;
	setp.lt.u32 	%p24, %r51, 4;
	mov.b32 	%r235, 0;
	@%p24 bra 	$L__BB6_49;
	and.b32  	%r235, %r51, 2147483644;
	mov.b32 	%r233, 0;
$L__BB6_40:
	mad.lo.s32 	%r55, %r233, %r11, %r10;
	setp.ge.s32 	%p25, %r55, %r2;
	@%p25 bra 	$L__BB6_42;
	mul.wide.u32 	%rd32, %r55, 8;
	add.s64 	%rd33, %rd3, %rd32;
	ld.global.f64 	%fd29, [%rd33];
	shl.b32 	%r167, %r55, 3;
	add.s32 	%r168, %r50, %r167;
	st.shared.f64 	[%r168], %fd29;
$L__BB6_42:
	add.s32 	%r56, %r55, %r11;
	setp.ge.s32 	%p26, %r56, %r2;
	@%p26 bra 	$L__BB6_44;
	mul.wide.u32 	%rd34, %r56, 8;
	add.s64 	%rd35, %rd3, %rd34;
	ld.global.f64 	%fd30, [%rd35];
	shl.b32 	%r169, %r56, 3;
	add.s32 	%r170, %r50, %r169;
	st.shared.f64 	[%r170], %fd30;
$L__BB6_44:
	add.s32 	%r57, %r56, %r11;
	setp.ge.s32 	%p27, %r57, %r2;
	@%p27 bra 	$L__BB6_46;
	mul.wide.u32 	%rd36, %r57, 8;
	add.s64 	%rd37, %rd3, %rd36;
	ld.global.f64 	%fd31, [%rd37];
	shl.b32 	%r171, %r57, 3;
	add.s32 	%r172, %r50, %r171;
	st.shared.f64 	[%r172], %fd31;
$L__BB6_46:
	add.s32 	%r58, %r57, %r11;
	setp.ge.s32 	%p28, %r58, %r2;
	@%p28 bra 	$L__BB6_48;
	mul.wide.u32 	%rd38, %r58, 8;
	add.s64 	%rd39, %rd3, %rd38;
	ld.global.f64 	%fd32, [%rd39];
	shl.b32 	%r173, %r58, 3;
	add.s32 	%r174, %r50, %r173;
	st.shared.f64 	[%r174], %fd32;
$L__BB6_48:
	add.s32 	%r233, %r233, 4;
	setp.ne.s32 	%p29, %r233, %r235;
	@%p29 bra 	$L__BB6_40;
$L__BB6_49:
	setp.eq.s32 	%p30, %r52, 0;
	@%p30 bra 	$L__BB6_54;
	mov.b32 	%r236, 0;
$L__BB6_51:
	.pragma "nounroll";
	mad.lo.s32 	%r63, %r235, %r11, %r10;
	setp.ge.s32 	%p31, %r63, %r2;
	@%p31 bra 	$L__BB6_53;
	mul.wide.u32 	%rd40, %r63, 8;
	add.s64 	%rd41, %rd3, %rd40;
	ld.global.f64 	%fd33, [%rd41];
	shl.b32 	%r176, %r63, 3;
	add.s32 	%r177, %r50, %r176;
	st.shared.f64 	[%r177], %fd33;
$L__BB6_53:
	add.s32 	%r235, %r235, 1;
	add.s32 	%r236, %r236, 1;
	setp.ne.s32 	%p32, %r236, %r52;
	@%p32 bra 	$L__BB6_51;
$L__BB6_54:
	setp.ge.s32 	%p33, %r7, %r96;
	bar.sync 	0;
	@%p33 bra 	$L__BB6_70;
	ld.shared.f64 	%fd92, [%r12];
	setp.lt.s32 	%p34, %r97, 1;
	@%p34 bra 	$L__BB6_69;
	mul.lo.s32 	%r66, %r97, %r6;
	mul.lo.s32 	%r67, %r97, %r8;
	mul.lo.s32 	%r68, %r1, %r6;
	shl.b32 	%r179, %r67, 3;
	shl.b32 	%r180, %r1, 3;
	shl.b32 	%r181, %r97, 3;
	add.s32 	%r182, %r180, %r181;
	add.s32 	%r183, %r182, 8;
	mad.lo.s32 	%r184, %r3, %r183, %r179;
	mov.u32 	%r185, memory;
	add.s32 	%r186, %r184, %r185;
	add.s32 	%r69, %r186, 32;
	mov.b32 	%r237, 0;
	mov.b16 	%rs9, 0;
	mov.u16 	%rs10, %rs9;
	mov.u32 	%r238, %r237;
$L__BB6_57:
	mov.u32 	%r70, %r237;
	add.s32 	%r237, %r70, 1;
	add.s16 	%rs10, %rs10, 1;
	add.s32 	%r188, %r70, %r67;
	shl.b32 	%r189, %r188, 3;
	add.s32 	%r190, %r50, %r189;
	ld.shared.f64 	%fd3, [%r190];
	setp.lt.u32 	%p35, %r70, 7;
	mov.f64 	%fd91, 0d0000000000000000;
	mov.b32 	%r245, 0;
	mov.u32 	%r244, %r238;
	@%p35 bra 	$L__BB6_60;
	and.b32  	%r191, %r237, -8;
	neg.s32 	%r241, %r191;
	add.s32 	%r192, %r68, %r238;
	shl.b32 	%r193, %r192, 3;
	mov.u32 	%r194, memory;
	add.s32 	%r195, %r194, %r193;
	add.s32 	%r240, %r195, 32;
	mov.f64 	%fd91, 0d0000000000000000;
	mov.u32 	%r239, %r69;
	mov.u32 	%r244, %r238;
$L__BB6_59:
	.pragma "nounroll";
	and.b32  	%r245, %r237, -8;
	ld.shared.f64 	%fd37, [%r239+-32];
	ld.shared.f64 	%fd38, [%r240+-32];
	fma.rn.f64 	%fd39, %fd37, %fd38, %fd91;
	ld.shared.f64 	%fd40, [%r239+-24];
	ld.shared.f64 	%fd41, [%r240+-24];
	fma.rn.f64 	%fd42, %fd40, %fd41, %fd39;
	ld.shared.f64 	%fd43, [%r239+-16];
	ld.shared.f64 	%fd44, [%r240+-16];
	fma.rn.f64 	%fd45, %fd43, %fd44, %fd42;
	ld.shared.f64 	%fd46, [%r239+-8];
	ld.shared.f64 	%fd47, [%r240+-8];
	fma.rn.f64 	%fd48, %fd46, %fd47, %fd45;
	ld.shared.f64 	%fd49, [%r239];
	ld.shared.f64 	%fd50, [%r240];
	fma.rn.f64 	%fd51, %fd49, %fd50, %fd48;
	ld.shared.f64 	%fd52, [%r239+8];
	ld.shared.f64 	%fd53, [%r240+8];
	fma.rn.f64 	%fd54, %fd52, %fd53, %fd51;
	ld.shared.f64 	%fd55, [%r239+16];
	ld.shared.f64 	%fd56, [%r240+16];
	fma.rn.f64 	%fd57, %fd55, %fd56, %fd54;
	ld.shared.f64 	%fd58, [%r239+24];
	add.s32 	%r244, %r244, 8;
	ld.shared.f64 	%fd59, [%r240+24];
	fma.rn.f64 	%fd91, %fd58, %fd59, %fd57;
	add.s32 	%r241, %r241, 8;
	add.s32 	%r240, %r240, 64;
	add.s32 	%r239, %r239, 64;
	setp.ne.s32 	%p36, %r241, 0;
	@%p36 bra 	$L__BB6_59;
$L__BB6_60:
	and.b32  	%r196, %r237, 7;
	setp.eq.s32 	%p37, %r196, 0;
	@%p37 bra 	$L__BB6_68;
	cvt.u32.u16 	%r197, %rs10;
	and.b32  	%r86, %r197, 7;
	add.s32 	%r198, %r86, -1;
	setp.lt.u32 	%p38, %r198, 3;
	@%p38 bra 	$L__BB6_63;
	add.s32 	%r199, %r245, %r67;
	shl.b32 	%r200, %r199, 3;
	add.s32 	%r201, %r50, %r200;
	ld.shared.f64 	%fd61, [%r201];
	add.s32 	%r202, %r244, %r68;
	shl.b32 	%r203, %r202, 3;
	mov.u32 	%r204, memory;
	add.s32 	%r205, %r204, %r203;
	ld.shared.f64 	%fd62, [%r205];
	fma.rn.f64 	%fd63, %fd61, %fd62, %fd91;
	ld.shared.f64 	%fd64, [%r201+8];
	ld.shared.f64 	%fd65, [%r205+8];
	fma.rn.f64 	%fd66, %fd64, %fd65, %fd63;
	ld.shared.f64 	%fd67, [%r201+16];
	ld.shared.f64 	%fd68, [%r205+16];
	fma.rn.f64 	%fd69, %fd67, %fd68, %fd66;
	ld.shared.f64 	%fd70, [%r201+24];
	ld.shared.f64 	%fd71, [%r205+24];
	fma.rn.f64 	%fd91, %fd70, %fd71, %fd69;
	add.s32 	%r244, %r244, 4;
	add.s32 	%r245, %r245, 4;
$L__BB6_63:
	and.b32  	%r206, %r86, 3;
	setp.eq.s32 	%p39, %r206, 0;
	@%p39 bra 	$L__BB6_68;
	and.b16  	%rs7, %rs9, 3;
	setp.eq.s16 	%p40, %rs7, 0;
	@%p40 bra 	$L__BB6_66;
	add.s32 	%r207, %r245, %r67;
	shl.b32 	%r208, %r207, 3;
	add.s32 	%r209, %r50, %r208;
	ld.shared.f64 	%fd73, [%r209];
	add.s32 	%r210, %r244, %r68;
	shl.b32 	%r211, %r210, 3;
	mov.u32 	%r212, memory;
	add.s32 	%r213, %r212, %r211;
	ld.shared.f64 	%fd74, [%r213];
	fma.rn.f64 	%fd75, %fd73, %fd74, %fd91;
	ld.shared.f64 	%fd76, [%r209+8];
	ld.shared.f64 	%fd77, [%r213+8];
	fma.rn.f64 	%fd91, %fd76, %fd77, %fd75;
	add.s32 	%r244, %r244, 2;
	add.s32 	%r245, %r245, 2;
$L__BB6_66:
	and.b16  	%rs8, %rs9, 1;
	setp.eq.b16 	%p41, %rs8, 1;
	@%p41 bra 	$L__BB6_68;
	add.s32 	%r214, %r245, %r67;
	shl.b32 	%r215, %r214, 3;
	add.s32 	%r216, %r50, %r215;
	ld.shared.f64 	%fd78, [%r216];
	add.s32 	%r217, %r244, %r68;
	shl.b32 	%r218, %r217, 3;
	mov.u32 	%r219, memory;
	add.s32 	%r220, %r219, %r218;
	ld.shared.f64 	%fd79, [%r220];
	fma.rn.f64 	%fd91, %fd78, %fd79, %fd91;
$L__BB6_68:
	add.s32 	%r221, %r70, %r66;
	shl.b32 	%r222, %r221, 3;
	add.s32 	%r223, %r4, %r222;
	ld.shared.f64 	%fd80, [%r223];
	sub.f64 	%fd81, %fd91, %fd80;
	fma.rn.f64 	%fd92, %fd3, %fd81, %fd92;
	setp.ne.s32 	%p42, %r237, %r97;
	add.s16 	%rs9, %rs9, 1;
	add.s32 	%r238, %r238, %r237;
	@%p42 bra 	$L__BB6_57;
$L__BB6_69:
	ld.param.u64 	%rd46, [_Z10kernel_mvniiPdS_S_S_iS__param_7];
	mad.lo.s32 	%r224, %r96, %r8, %r7;
	neg.f64 	%fd82, %fd92;
	cvta.to.global.u64 	%rd42, %rd46;
	mul.wide.s32 	%rd43, %r224, 8;
	add.s64 	%rd44, %rd42, %rd43;
	st.global.f64 	[%rd44], %fd82;
$L__BB6_70:
	bar.sync 	0;
	ret;

}
	// .globl	_Z15kernel_diag_mvniiPdS_S_S_iS_
.visible .entry _Z15kernel_diag_mvniiPdS_S_S_iS_(
	.param .u32 _Z15kernel_diag_mvniiPdS_S_S_iS__param_0,
	.param .u32 _Z15kernel_diag_mvniiPdS_S_S_iS__param_1,
	.param .u64 .ptr .align 1 _Z15kernel_diag_mvniiPdS_S_S_iS__param_2,
	.param .u64 .ptr .align 1 _Z15kernel_diag_mvniiPdS_S_S_iS__param_3,
	.param .u64 .ptr .align 1 _Z15kernel_diag_mvniiPdS_S_S_iS__param_4,
	.param .u64 .ptr .align 1 _Z15kernel_diag_mvniiPdS_S_S_iS__param_5,
	.param .u32 _Z15kernel_diag_mvniiPdS_S_S_iS__param_6,
	.param .u64 .ptr .align 1 _Z15kernel_diag_mvniiPdS_S_S_iS__param_7
)
{
	.reg .pred 	%p<42>;
	.reg .b32 	%r<327>;
	.reg .b64 	%rd<45>;
	.reg .b64 	%fd<135>;

	ld.param.u32 	%r175, [_Z15kernel_diag_mvniiPdS_S_S_iS__param_0];
	ld.param.u32 	%r176, [_Z15kernel_diag_mvniiPdS_S_S_iS__param_1];
	ld.param.u64 	%rd6, [_Z15kernel_diag_mvniiPdS_S_S_iS__param_2];
	ld.param.u64 	%rd7, [_Z15kernel_diag_mvniiPdS_S_S_iS__param_3];
	ld.param.u64 	%rd4, [_Z15kernel_diag_mvniiPdS_S_S_iS__param_4];
	ld.param.u64 	%rd8, [_Z15kernel_diag_mvniiPdS_S_S_iS__param_5];
	ld.param.u32 	%r177, [_Z15kernel_diag_mvniiPdS_S_S_iS__param_6];
	ld.param.u64 	%rd5, [_Z15kernel_diag_mvniiPdS_S_S_iS__param_7];
	cvta.to.global.u64 	%rd1, %rd6;
	cvta.to.global.u64 	%rd2, %rd7;
	cvta.to.global.u64 	%rd3, %rd8;
	mul.lo.s32 	%r1, %r177, %r176;
	mov.u32 	%r2, %ntid.y;
	mul.lo.s32 	%r3, %r176, %r2;
	shl.b32 	%r178, %r3, 3;
	mov.u32 	%r179, memory;
	add.s32 	%r4, %r179, %r178;
	add.s32 	%r5, %r4, %r178;
	mov.u32 	%r180, %ctaid.x;
	mov.u32 	%r6, %tid.y;
	mad.lo.s32 	%r7, %r2, %r180, %r6;
	mov.u32 	%r8, %tid.x;
	mov.u32 	%r9, %ntid.x;
	mul.lo.s32 	%r10, %r9, %r2;
	setp.ge.s32 	%p1, %r7, %r175;
	shl.b32 	%r181, %r6, 3;
	add.s32 	%r11, %r5, %r181;
	@%p1 bra 	$L__BB7_36;
	add.s32 	%r182, %r9, %r176;
	add.s32 	%r183, %r182, -1;
	div.u32 	%r12, %r183, %r9;
	setp.gt.u32 	%p2, %r9, %r183;
	@%p2 bra 	$L__BB7_34;
	mul.lo.s32 	%r13, %r176, %r7;
	mul.lo.s32 	%r14, %r176, %r6;
	max.u32 	%r15, %r12, 1;
	and.b32  	%r16, %r15, 3;
	setp.lt.u32 	%p3, %r12, 4;
	mov.b32 	%r280, 0;
	@%p3 bra 	$L__BB7_13;
	and.b32  	%r186, %r15, -4;
	neg.s32 	%r294, %r186;
	add.s32 	%r293, %r8, %r13;
	shl.b32 	%r19, %r9, 2;
	shl.b32 	%r187, %r14, 3;
	shl.b32 	%r188, %r8, 3;
	add.s32 	%r20, %r187, %r188;
	shl.b32 	%r21, %r9, 5;
	add.s32 	%r291, %r8, %r9;
	shl.b32 	%r189, %r9, 1;
	add.s32 	%r290, %r8, %r189;
	mul.lo.s32 	%r190, %r9, 3;
	add.s32 	%r289, %r8, %r190;
	add.s32 	%r191, %r8, %r14;
	add.s32 	%r192, %r191, %r190;
	shl.b32 	%r25, %r192, 3;
	add.s32 	%r288, %r293, %r190;
	add.s32 	%r193, %r191, %r189;
	shl.b32 	%r27, %r193, 3;
	add.s32 	%r287, %r293, %r189;
	add.s32 	%r194, %r291, %r14;
	shl.b32 	%r29, %r194, 3;
	add.s32 	%r286, %r291, %r13;
	mov.u32 	%r292, memory;
	mov.u32 	%r285, %r8;
$L__BB7_4:
	setp.ge.u32 	%p4, %r285, %r176;
	@%p4 bra 	$L__BB7_6;
	mul.wide.u32 	%rd9, %r293, 8;
	add.s64 	%rd10, %rd1, %rd9;
	ld.global.f64 	%fd15, [%rd10];
	add.s32 	%r195, %r292, %r20;
	st.shared.f64 	[%r195], %fd15;
$L__BB7_6:
	setp.ge.u32 	%p5, %r291, %r176;
	@%p5 bra 	$L__BB7_8;
	mul.wide.u32 	%rd11, %r286, 8;
	add.s64 	%rd12, %rd1, %rd11;
	ld.global.f64 	%fd16, [%rd12];
	add.s32 	%r196, %r292, %r29;
	st.shared.f64 	[%r196], %fd16;
$L__BB7_8:
	setp.ge.u32 	%p6, %r290, %r176;
	@%p6 bra 	$L__BB7_10;
	mul.wide.u32 	%rd13, %r287, 8;
	add.s64 	%rd14, %rd1, %rd13;
	ld.global.f64 	%fd17, [%rd14];
	add.s32 	%r197, %r292, %r27;
	st.shared.f64 	[%r197], %fd17;
$L__BB7_10:
	setp.ge.u32 	%p7, %r289, %r176;
	@%p7 bra 	$L__BB7_12;
	mul.wide.u32 	%rd15, %r288, 8;
	add.s64 	%rd16, %rd1, %rd15;
	ld.global.f64 	%fd18, [%rd16];
	add.s32 	%r198, %r292, %r25;
	st.shared.f64 	[%r198], %fd18;
$L__BB7_12:
	and.b32  	%r280, %r15, -4;
	add.s32 	%r294, %r294, 4;
	add.s32 	%r293, %r293, %r19;
	add.s32 	%r292, %r292, %r21;
	add.s32 	%r291, %r291, %r19;
	add.s32 	%r290, %r290, %r19;
	add.s32 	%r289, %r289, %r19;
	add.s32 	%r288, %r288, %r19;
	add.s32 	%r287, %r287, %r19;
	add.s32 	%r286, %r286, %r19;
	add.s32 	%r285, %r285, %r19;
	setp.eq.s32 	%p8, %r294, 0;
	@%p8 bra 	$L__BB7_13;
	bra.uni 	$L__BB7_4;
$L__BB7_13:
	setp.eq.s32 	%p9, %r16, 0;
	@%p9 bra 	$L__BB7_18;
	mad.lo.s32 	%r282, %r9, %r280, %r8;
	add.s32 	%r284, %r282, %r13;
	add.s32 	%r199, %r282, %r14;
	shl.b32 	%r200, %r199, 3;
	mov.u32 	%r201, memory;
	add.s32 	%r283, %r201, %r200;
	shl.b32 	%r35, %r9, 3;
	neg.s32 	%r281, %r16;
$L__BB7_15:
	.pragma "nounroll";
	setp.ge.u32 	%p10, %r282, %r176;
	@%p10 bra 	$L__BB7_17;
	mul.wide.u32 	%rd17, %r284, 8;
	add.s64 	%rd18, %rd1, %rd17;
	ld.global.f64 	%fd19, [%rd18];
	st.shared.f64 	[%r283], %fd19;
$L__BB7_17:
	add.s32 	%r284, %r284, %r9;
	add.s32 	%r283, %r283, %r35;
	add.s32 	%r282, %r282, %r9;
	add.s32 	%r281, %r281, 1;
	setp.ne.s32 	%p11, %r281, 0;
	@%p11 bra 	$L__BB7_15;
$L__BB7_18:
	setp.lt.u32 	%p12, %r12, 4;
	mov.b32 	%r305, 0;
	@%p12 bra 	$L__BB7_29;
	and.b32  	%r305, %r15, -4;
	neg.s32 	%r304, %r305;
	add.s32 	%r303, %r8, %r9;
	shl.b32 	%r48, %r9, 2;
	shl.b32 	%r203, %r9, 1;
	add.s32 	%r302, %r8, %r203;
	mul.lo.s32 	%r204, %r9, 3;
	add.s32 	%r301, %r8, %r204;
	add.s32 	%r205, %r8, %r14;
	add.s32 	%r206, %r205, %r204;
	shl.b32 	%r51, %r206, 3;
	shl.b32 	%r52, %r9, 5;
	add.s32 	%r296, %r8, %r13;
	add.s32 	%r299, %r296, %r204;
	add.s32 	%r207, %r205, %r203;
	shl.b32 	%r55, %r207, 3;
	add.s32 	%r298, %r296, %r203;
	add.s32 	%r208, %r303, %r14;
	shl.b32 	%r57, %r208, 3;
	add.s32 	%r297, %r303, %r13;
	shl.b32 	%r59, %r205, 3;
	mov.u32 	%r295, %r8;
	mov.u32 	%r300, %r4;
$L__BB7_20:
	setp.ge.u32 	%p13, %r295, %r176;
	@%p13 bra 	$L__BB7_22;
	mul.wide.u32 	%rd19, %r296, 8;
	add.s64 	%rd20, %rd2, %rd19;
	ld.global.f64 	%fd20, [%rd20];
	add.s32 	%r209, %r300, %r59;
	st.shared.f64 	[%r209], %fd20;
$L__BB7_22:
	setp.ge.u32 	%p14, %r303, %r176;
	@%p14 bra 	$L__BB7_24;
	mul.wide.u32 	%rd21, %r297, 8;
	add.s64 	%rd22, %rd2, %rd21;
	ld.global.f64 	%fd21, [%rd22];
	add.s32 	%r210, %r300, %r57;
	st.shared.f64 	[%r210], %fd21;
$L__BB7_24:
	setp.ge.u32 	%p15, %r302, %r176;
	@%p15 bra 	$L__BB7_26;
	mul.wide.u32 	%rd23, %r298, 8;
	add.s64 	%rd24, %rd2, %rd23;
	ld.global.f64 	%fd22, [%rd24];
	add.s32 	%r211, %r300, %r55;
	st.shared.f64 	[%r211], %fd22;
$L__BB7_26:
	setp.ge.u32 	%p16, %r301, %r176;
	@%p16 bra 	$L__BB7_28;
	mul.wide.u32 	%rd25, %r299, 8;
	add.s64 	%rd26, %rd2, %rd25;
	ld.global.f64 	%fd23, [%rd26];
	add.s32 	%r212, %r300, %r51;
	st.shared.f64 	[%r212], %fd23;
$L__BB7_28:
	add.s32 	%r304, %r304, 4;
	add.s32 	%r303, %r303, %r48;
	add.s32 	%r302, %r302, %r48;
	add.s32 	%r301, %r301, %r48;
	add.s32 	%r300, %r300, %r52;
	add.s32 	%r299, %r299, %r48;
	add.s32 	%r298, %r298, %r48;
	add.s32 	%r297, %r297, %r48;
	add.s32 	%r296, %r296, %r48;
	add.s32 	%r295, %r295, %r48;
	setp.ne.s32 	%p17, %r304, 0;
	@%p17 bra 	$L__BB7_20;
$L__BB7_29:
	setp.eq.s32 	%p18, %r16, 0;
	@%p18 bra 	$L__BB7_34;
	mad.lo.s32 	%r307, %r9, %r305, %r8;
	add.s32 	%r309, %r307, %r13;
	add.s32 	%r214, %r307, %r14;
	shl.b32 	%r215, %r214, 3;
	add.s32 	%r216, %r178, %r215;
	mov.u32 	%r217, memory;
	add.s32 	%r308, %r217, %r216;
	shl.b32 	%r105, %r9, 3;
	neg.s32 	%r306, %r16;
$L__BB7_31:
	.pragma "nounroll";
	setp.ge.u32 	%p19, %r307, %r176;
	@%p19 bra 	$L__BB7_33;
	mul.wide.u32 	%rd27, %r309, 8;
	add.s64 	%rd28, %rd2, %rd27;
	ld.global.f64 	%fd24, [%rd28];
	st.shared.f64 	[%r308], %fd24;
$L__BB7_33:
	add.s32 	%r309, %r309, %r9;
	add.s32 	%r308, %r308, %r105;
	add.s32 	%r307, %r307, %r9;
	add.s32 	%r306, %r306, 1;
	setp.ne.s32 	%p20, %r306, 0;
	@%p20 bra 	$L__BB7_31;
$L__BB7_34:
	setp.ne.s32 	%p21, %r8, 0;
	@%p21 bra 	$L__BB7_36;
	cvta.to.global.u64 	%rd29, %rd4;
	mul.wide.s32 	%rd30, %r7, 8;
	add.s64 	%rd31, %rd29, %rd30;
	ld.global.f64 	%fd25, [%rd31];
	st.shared.f64 	[%r11], %fd25;
$L__BB7_36:
	shl.b32 	%r218, %r2, 3;
	add.s32 	%r115, %r5, %r218;
	add.s32 	%r219, %r10, %r1;
	add.s32 	%r220, %r219, -1;
	div.s32 	%r116, %r220, %r10;
	setp.lt.s32 	%p22, %r116, 1;
	@%p22 bra 	$L__BB7_53;
	and.b32  	%r117, %r116, 3;
	setp.lt.u32 	%p23, %r116, 4;
	mov.b32 	%r316, 0;
	@%p23 bra 	$L__BB7_48;
	and.b32  	%r316, %r116, 2147483644;
	neg.s32 	%r315, %r316;
	add.s32 	%r222, %r6, %r2;
	mad.lo.s32 	%r314, %r9, %r222, %r8;
	shl.b32 	%r121, %r10, 2;
	shl.b32 	%r122, %r314, 3;
	shl.b32 	%r123, %r10, 5;
	shl.b32 	%r223, %r2, 1;
	add.s32 	%r224, %r6, %r223;
	mul.lo.s32 	%r225, %r9, %r224;
	add.s32 	%r312, %r8, %r225;
	shl.b32 	%r226, %r225, 3;
	shl.b32 	%r227, %r8, 3;
	add.s32 	%r125, %r226, %r227;
	mad.lo.s32 	%r228, %r2, 3, %r6;
	mul.lo.s32 	%r229, %r9, %r228;
	add.s32 	%r311, %r8, %r229;
	shl.b32 	%r230, %r229, 3;
	add.s32 	%r127, %r230, %r227;
	mad.lo.s32 	%r310, %r6, %r9, %r8;
	shl.b32 	%r129, %r310, 3;
	mov.u32 	%r313, %r115;
$L__BB7_39:
	setp.ge.s32 	%p24, %r310, %r1;
	@%p24 bra 	$L__BB7_41;
	mul.wide.u32 	%rd32, %r310, 8;
	add.s64 	%rd33, %rd3, %rd32;
	ld.global.f64 	%fd26, [%rd33];
	add.s32 	%r231, %r313, %r129;
	st.shared.f64 	[%r231], %fd26;
$L__BB7_41:
	setp.ge.s32 	%p25, %r314, %r1;
	@%p25 bra 	$L__BB7_43;
	mul.wide.u32 	%rd34, %r314, 8;
	add.s64 	%rd35, %rd3, %rd34;
	ld.global.f64 	%fd27, [%rd35];
	add.s32 	%r232, %r313, %r122;
	st.shared.f64 	[%r232], %fd27;
$L__BB7_43:
	setp.ge.s32 	%p26, %r312, %r1;
	@%p26 bra 	$L__BB7_45;
	mul.wide.u32 	%rd36, %r312, 8;
	add.s64 	%rd37, %rd3, %rd36;
	ld.global.f64 	%fd28, [%rd37];
	add.s32 	%r233, %r313, %r125;
	st.shared.f64 	[%r233], %fd28;
$L__BB7_45:
	setp.ge.s32 	%p27, %r311, %r1;
	@%p27 bra 	$L__BB7_47;
	mul.wide.u32 	%rd38, %r311, 8;
	add.s64 	%rd39, %rd3, %rd38;
	ld.global.f64 	%fd29, [%rd39];
	add.s32 	%r234, %r313, %r127;
	st.shared.f64 	[%r234], %fd29;
$L__BB7_47:
	add.s32 	%r315, %r315, 4;
	add.s32 	%r314, %r314, %r121;
	add.s32 	%r313, %r313, %r123;
	add.s32 	%r312, %r312, %r121;
	add.s32 	%r311, %r311, %r121;
	add.s32 	%r310, %r310, %r121;
	setp.ne.s32 	%p28, %r315, 0;
	@%p28 bra 	$L__BB7_39;
$L__BB7_48:
	setp.eq.s32 	%p29, %r117, 0;
	@%p29 bra 	$L__BB7_53;
	shl.b32 	%r235, %r176, 4;
	or.b32  	%r236, %r235, 8;
	mad.lo.s32 	%r237, %r2, %r316, %r6;
	mad.lo.s32 	%r318, %r9, %r237, %r8;
	shl.b32 	%r238, %r318, 3;
	mad.lo.s32 	%r239, %r2, %r236, %r238;
	mov.u32 	%r240, memory;
	add.s32 	%r319, %r240, %r239;
	shl.b32 	%r145, %r10, 3;
	neg.s32 	%r317, %r117;
$L__BB7_50:
	.pragma "nounroll";
	setp.ge.s32 	%p30, %r318, %r1;
	@%p30 bra 	$L__BB7_52;
	mul.wide.u32 	%rd40, %r318, 8;
	add.s64 	%rd41, %rd3, %rd40;
	ld.global.f64 	%fd30, [%rd41];
	st.shared.f64 	[%r319], %fd30;
$L__BB7_52:
	add.s32 	%r319, %r319, %r145;
	add.s32 	%r318, %r318, %r10;
	add.s32 	%r317, %r317, 1;
	setp.ne.s32 	%p31, %r317, 0;
	@%p31 bra 	$L__BB7_50;
$L__BB7_53:
	setp.ge.s32 	%p32, %r7, %r175;
	bar.sync 	0;
	@%p32 bra 	$L__BB7_68;
	setp.lt.s32 	%p33, %r176, 1;
	mov.f64 	%fd134, 0d0000000000000000;
	@%p33 bra 	$L__BB7_67;
	mul.lo.s32 	%r153, %r176, %r8;
	mul.lo.s32 	%r154, %r176, %r6;
	and.b32  	%r155, %r176, 7;
	setp.lt.u32 	%p34, %r176, 8;
	mov.f64 	%fd133, 0d0000000000000000;
	mov.b32 	%r325, 0;
	@%p34 bra 	$L__BB7_58;
	and.b32  	%r325, %r176, 2147483640;
	neg.s32 	%r323, %r325;
	shl.b32 	%r242, %r153, 3;
	shl.b32 	%r243, %r176, 4;
	or.b32  	%r244, %r243, 8;
	mad.lo.s32 	%r245, %r2, %r244, %r242;
	mov.u32 	%r246, memory;
	add.s32 	%r247, %r245, %r246;
	add.s32 	%r322, %r247, 32;
	shl.b32 	%r249, %r6, 3;
	add.s32 	%r250, %r218, %r249;
	mad.lo.s32 	%r251, %r176, %r250, %r246;
	add.s32 	%r321, %r251, 32;
	shl.b32 	%r252, %r154, 3;
	add.s32 	%r253, %r252, %r246;
	add.s32 	%r320, %r253, 32;
	mov.f64 	%fd133, 0d0000000000000000;
$L__BB7_57:
	.pragma "nounroll";
	ld.shared.f64 	%fd35, [%r322+-32];
	ld.shared.f64 	%fd36, [%r321+-32];
	sub.f64 	%fd37, %fd35, %fd36;
	mul.f64 	%fd38, %fd37, %fd37;
	ld.shared.f64 	%fd39, [%r320+-32];
	fma.rn.f64 	%fd40, %fd39, %fd38, %fd133;
	ld.shared.f64 	%fd41, [%r322+-24];
	ld.shared.f64 	%fd42, [%r321+-24];
	sub.f64 	%fd43, %fd41, %fd42;
	mul.f64 	%fd44, %fd43, %fd43;
	ld.shared.f64 	%fd45, [%r320+-24];
	fma.rn.f64 	%fd46, %fd45, %fd44, %fd40;
	ld.shared.f64 	%fd47, [%r322+-16];
	ld.shared.f64 	%fd48, [%r321+-16];
	sub.f64 	%fd49, %fd47, %fd48;
	mul.f64 	%fd50, %fd49, %fd49;
	ld.shared.f64 	%fd51, [%r320+-16];
	fma.rn.f64 	%fd52, %fd51, %fd50, %fd46;
	ld.shared.f64 	%fd53, [%r322+-8];
	ld.shared.f64 	%fd54, [%r321+-8];
	sub.f64 	%fd55, %fd53, %fd54;
	mul.f64 	%fd56, %fd55, %fd55;
	ld.shared.f64 	%fd57, [%r320+-8];
	fma.rn.f64 	%fd58, %fd57, %fd56, %fd52;
	ld.shared.f64 	%fd59, [%r322];
	ld.shared.f64 	%fd60, [%r321];
	sub.f64 	%fd61, %fd59, %fd60;
	mul.f64 	%fd62, %fd61, %fd61;
	ld.shared.f64 	%fd63, [%r320];
	fma.rn.f64 	%fd64, %fd63, %fd62, %fd58;
	ld.shared.f64 	%fd65, [%r322+8];
	ld.shared.f64 	%fd66, [%r321+8];
	sub.f64 	%fd67, %fd65, %fd66;
	mul.f64 	%fd68, %fd67, %fd67;
	ld.shared.f64 	%fd69, [%r320+8];
	fma.rn.f64 	%fd70, %fd69, %fd68, %fd64;
	ld.shared.f64 	%fd71, [%r322+16];
	ld.shared.f64 	%fd72, [%r321+16];
	sub.f64 	%fd73, %fd71, %fd72;
	mul.f64 	%fd74, %fd73, %fd73;
	ld.shared.f64 	%fd75, [%r320+16];
	fma.rn.f64 	%fd76, %fd75, %fd74, %fd70;
	ld.shared.f64 	%fd77, [%r322+24];
	ld.shared.f64 	%fd78, [%r321+24];
	sub.f64 	%fd79, %fd77, %fd78;
	mul.f64 	%fd80, %fd79, %fd79;
	ld.shared.f64 	%fd81, [%r320+24];
	fma.rn.f64 	%fd133, %fd81, %fd80, %fd76;
	add.s32 	%r323, %r323, 8;
	add.s32 	%r322, %r322, 64;
	add.s32 	%r321, %r321, 64;
	add.s32 	%r320, %r320, 64;
	setp.ne.s32 	%p35, %r323, 0;
	@%p35 bra 	$L__BB7_57;
$L__BB7_58:
	setp.eq.s32 	%p36, %r155, 0;
	@%p36 bra 	$L__BB7_66;
	and.b32  	%r170, %r176, 3;
	setp.lt.u32 	%p37, %r155, 4;
	@%p37 bra 	$L__BB7_61;
	add.s32 	%r254, %r325, %r153;
	shl.b32 	%r255, %r254, 3;
	add.s32 	%r256, %r115, %r255;
	ld.shared.f64 	%fd83, [%r256];
	add.s32 	%r257, %r325, %r154;
	shl.b32 	%r258, %r257, 3;
	add.s32 	%r259, %r4, %r258;
	ld.shared.f64 	%fd84, [%r259];
	sub.f64 	%fd85, %fd83, %fd84;
	mul.f64 	%fd86, %fd85, %fd85;
	mov.u32 	%r260, memory;
	add.s32 	%r261, %r260, %r258;
	ld.shared.f64 	%fd87, [%r261];
	fma.rn.f64 	%fd88, %fd87, %fd86, %fd133;
	ld.shared.f64 	%fd89, [%r256+8];
	ld.shared.f64 	%fd90, [%r259+8];
	sub.f64 	%fd91, %fd89, %fd90;
	mul.f64 	%fd92, %fd91, %fd91;
	ld.shared.f64 	%fd93, [%r261+8];
	fma.rn.f64 	%fd94, %fd93, %fd92, %fd88;
	ld.shared.f64 	%fd95, [%r256+16];
	ld.shared.f64 	%fd96, [%r259+16];
	sub.f64 	%fd97, %fd95, %fd96;
	mul.f64 	%fd98, %fd97, %fd97;
	ld.shared.f64 	%fd99, [%r261+16];
	fma.rn.f64 	%fd100, %fd99, %fd98, %fd94;
	ld.shared.f64 	%fd101, [%r256+24];
	ld.shared.f64 	%fd102, [%r259+24];
	sub.f64 	%fd103, %fd101, %fd102;
	mul.f64 	%fd104, %fd103, %fd103;
	ld.shared.f64 	%fd105, [%r261+24];
	fma.rn.f64 	%fd133, %fd105, %fd104, %fd100;
	add.s32 	%r325, %r325, 4;
$L__BB7_61:
	setp.eq.s32 	%p38, %r170, 0;
	@%p38 bra 	$L__BB7_66;
	setp.eq.s32 	%p39, %r170, 1;
	@%p39 bra 	$L__BB7_64;
	add.s32 	%r262, %r325, %r153;
	shl.b32 	%r263, %r262, 3;
	add.s32 	%r264, %r115, %r263;
	ld.shared.f64 	%fd107, [%r264];
	add.s32 	%r265, %r325, %r154;
	shl.b32 	%r266, %r265, 3;
	add.s32 	%r267, %r4, %r266;
	ld.shared.f64 	%fd108, [%r267];
	sub.f64 	%fd109, %fd107, %fd108;
	mul.f64 	%fd110, %fd109, %fd109;
	mov.u32 	%r268, memory;
	add.s32 	%r269, %r268, %r266;
	ld.shared.f64 	%fd111, [%r269];
	fma.rn.f64 	%fd112, %fd111, %fd110, %fd133;
	ld.shared.f64 	%fd113, [%r264+8];
	ld.shared.f64 	%fd114, [%r267+8];
	sub.f64 	%fd115, %fd113, %fd114;
	mul.f64 	%fd116, %fd115, %fd115;
	ld.shared.f64 	%fd117, [%r269+8];
	fma.rn.f64 	%fd133, %fd117, %fd116, %fd112;
	add.s32 	%r325, %r325, 2;
$L__BB7_64:
	and.b32  	%r270, %r176, 1;
	setp.eq.b32 	%p40, %r270, 1;
	not.pred 	%p41, %p40;
	@%p41 bra 	$L__BB7_66;
	add.s32 	%r271, %r325, %r153;
	shl.b32 	%r272, %r271, 3;
	add.s32 	%r273, %r115, %r272;
	ld.shared.f64 	%fd118, [%r273];
	add.s32 	%r274, %r325, %r154;
	shl.b32 	%r275, %r274, 3;
	add.s32 	%r276, %r4, %r275;
	ld.shared.f64 	%fd119, [%r276];
	sub.f64 	%fd120, %fd118, %fd119;
	mul.f64 	%fd121, %fd120, %fd120;
	mov.u32 	%r277, memory;
	add.s32 	%r278, %r277, %r275;
	ld.shared.f64 	%fd122, [%r278];
	fma.rn.f64 	%fd133, %fd122, %fd121, %fd133;
$L__BB7_66:
	mul.f64 	%fd134, %fd133, 0d3FE0000000000000;
$L__BB7_67:
	ld.shared.f64 	%fd123, [%r11];
	add.f64 	%fd124, %fd134, %fd123;
	neg.f64 	%fd125, %fd124;
	mad.lo.s32 	%r279, %r175, %r8, %r7;
	cvta.to.global.u64 	%rd42, %rd5;
	mul.wide.s32 	%rd43, %r279, 8;
	add.s64 	%rd44, %rd42, %rd43;
	st.global.f64 	[%rd44], %fd125;
$L__BB7_68:
	bar.sync 	0;
	ret;

}


// ===== COMPILED SASS (sm_100) =====

	.target	sm_100

	.elftype	@"ET_EXEC"


//--------------------- .note.nv.tkinfo           --------------------------
	.section	.note.nv.tkinfo,"",@"SHT_NOTE"
	.sectionflags	@"SHF_NOTE_NV_TKINFO"
	.tkinfo
        /*0018*/ 	.word	0x00000002
        /*0030*/ 	.string	""
        /*0030*/ 	.string	"ptxas"
        /*0030*/ 	.string	"Cuda compilation tools, release 13.0, V13.0.88"
        /*0030*/ 	.string	"Build cuda_13.0.r13.0/compiler.36424714_0"
        /*0030*/ 	.string	"-arch sm_100 -m 64 "



//--------------------- .note.nv.cuinfo           --------------------------
	.section	.note.nv.cuinfo,"",@"SHT_NOTE"
	.sectionflags	@"SHF_NOTE_NV_CUINFO"
        /*0018*/ 	.short	0x0002
        /*001a*/ 	.short	0x0064
        /*001c*/ 	.short	0x0082
	.zero		2


//--------------------- .nv.info                  --------------------------
	.section	.nv.info,"",@"SHT_CUDA_INFO"
	.align	4


	//----- nvinfo : EIATTR_REGCOUNT
	.align		4
        /*0000*/ 	.byte	0x04, 0x2f
        /*0002*/ 	.short	(.L_1 - .L_0)
	.align		4
.L_0:
        /*0004*/ 	.word	index@(_Z20kernel_vecDotProductPdS_iiS_)
        /*0008*/ 	.word	0x00000020


	//----- nvinfo : EIATTR_FRAME_SIZE
	.align		4
.L_1:
        /*000c*/ 	.byte	0x04, 0x11
        /*000e*/ 	.short	(.L_3 - .L_2)
	.align		4
.L_2:
        /*0010*/ 	.word	index@(_Z20kernel_vecDotProductPdS_iiS_)
        /*0014*/ 	.word	0x00000000


	//----- nvinfo : EIATTR_REGCOUNT
	.align		4
.L_3:
        /*0018*/ 	.byte	0x04, 0x2f
        /*001a*/ 	.short	(.L_5 - .L_4)
	.align		4
.L_4:
        /*001c*/ 	.word	index@(_Z19kernel_batchedDgemvPdS_iiiS_)
        /*0020*/ 	.word	0x00000020


	//----- nvinfo : EIATTR_FRAME_SIZE
	.align		4
.L_5:
        /*0024*/ 	.byte	0x04, 0x11
        /*0026*/ 	.short	(.L_7 - .L_6)
	.align		4
.L_6:
        /*0028*/ 	.word	index@(_Z19kernel_batchedDgemvPdS_iiiS_)
        /*002c*/ 	.word	0x00000000


	//----- nvinfo : EIATTR_REGCOUNT
	.align		4
.L_7:
        /*0030*/ 	.byte	0x04, 0x2f
        /*0032*/ 	.short	(.L_9 - .L_8)
	.align		4
.L_8:
        /*0034*/ 	.word	index@(_Z10kernel_lseiPdS_S_)
        /*0038*/ 	.word	0x00000022


	//----- nvinfo : EIATTR_FRAME_SIZE
	.align		4
.L_9:
        /*003c*/ 	.byte	0x04, 0x11
        /*003e*/ 	.short	(.L_11 - .L_10)
	.align		4
.L_10:
        /*0040*/ 	.word	index@(_Z10kernel_lseiPdS_S_)
        /*0044*/ 	.word	0x00000000


	//----- nvinfo : EIATTR_REGCOUNT
	.align		4
.L_11:
        /*0048*/ 	.byte	0x04, 0x2f
        /*004a*/ 	.short	(.L_13 - .L_12)
	.align		4
.L_12:
        /*004c*/ 	.word	index@(_Z16kernel_mvn_shareiiiPdS_iS_)
        /*0050*/ 	.word	0x00000020


	//----- nvinfo : EIATTR_FRAME_SIZE
	.align		4
.L_13:
        /*0054*/ 	.byte	0x04, 0x11
        /*0056*/ 	.short	(.L_15 - .L_14)
	.align		4
.L_14:
        /*0058*/ 	.word	index@(_Z16kernel_mvn_shareiiiPdS_iS_)
        /*005c*/ 	.word	0x00000000


	//----- nvinfo : EIATTR_REGCOUNT
	.align		4
.L_15:
        /*0060*/ 	.byte	0x04, 0x2f
        /*0062*/ 	.short	(.L_17 - .L_16)
	.align		4
.L_16:
        /*0064*/ 	.word	index@(_Z20kernel_share_add_cstiiPdS_)
        /*0068*/ 	.word	0x00000020


	//----- nvinfo : EIATTR_FRAME_SIZE
	.align		4
.L_17:
        /*006c*/ 	.byte	0x04, 0x11
        /*006e*/ 	.short	(.L_19 - .L_18)
	.align		4
.L_18:
        /*0070*/ 	.word	index@(_Z20kernel_share_add_cstiiPdS_)
        /*0074*/ 	.word	0x00000000


	//----- nvinfo : EIATTR_REGCOUNT
	.align		4
.L_19:
        /*0078*/ 	.byte	0x04, 0x2f
        /*007a*/ 	.short	(.L_21 - .L_20)
	.align		4
.L_20:
        /*007c*/ 	.word	index@(_Z14kernel_vecdot2iiiPdS_S_)
        /*0080*/ 	.word	0x00000020


	//----- nvinfo : EIATTR_FRAME_SIZE
	.align		4
.L_21:
        /*0084*/ 	.byte	0x04, 0x11
        /*0086*/ 	.short	(.L_23 - .L_22)
	.align		4
.L_22:
        /*0088*/ 	.word	index@(_Z14kernel_vecdot2iiiPdS_S_)
        /*008c*/ 	.word	0x00000000


	//----- nvinfo : EIATTR_REGCOUNT
	.align		4
.L_23:
        /*0090*/ 	.byte	0x04, 0x2f
        /*0092*/ 	.short	(.L_25 - .L_24)
	.align		4
.L_24:
        /*0094*/ 	.word	index@(_Z10kernel_mvniiPdS_S_S_iS_)
        /*0098*/ 	.word	0x00000020


	//----- nvinfo : EIATTR_FRAME_SIZE
	.align		4
.L_25:
        /*009c*/ 	.byte	0x04, 0x11
        /*009e*/ 	.short	(.L_27 - .L_26)
	.align		4
.L_26:
        /*00a0*/ 	.word	index@(_Z10kernel_mvniiPdS_S_S_iS_)
        /*00a4*/ 	.word	0x00000000


	//----- nvinfo : EIATTR_REGCOUNT
	.align		4
.L_27:
        /*00a8*/ 	.byte	0x04, 0x2f
        /*00aa*/ 	.short	(.L_29 - .L_28)
	.align		4
.L_28:
        /*00ac*/ 	.word	index@(_Z15kernel_diag_mvniiPdS_S_S_iS_)
        /*00b0*/ 	.word	0x00000020


	//----- nvinfo : EIATTR_FRAME_SIZE
	.align		4
.L_29:
        /*00b4*/ 	.byte	0x04, 0x11
        /*00b6*/ 	.short	(.L_31 - .L_30)
	.align		4
.L_30:
        /*00b8*/ 	.word	index@(_Z15kernel_diag_mvniiPdS_S_S_iS_)
        /*00bc*/ 	.word	0x00000000


	//----- nvinfo : EIATTR_MIN_STACK_SIZE
	.align		4
.L_31:
        /*00c0*/ 	.byte	0x04, 0x12
        /*00c2*/ 	.short	(.L_33 - .L_32)
	.align		4
.L_32:
        /*00c4*/ 	.word	index@(_Z15kernel_diag_mvniiPdS_S_S_iS_)
        /*00c8*/ 	.word	0x00000000


	//----- nvinfo : EIATTR_MIN_STACK_SIZE
	.align		4
.L_33:
        /*00cc*/ 	.byte	0x04, 0x12
        /*00ce*/ 	.short	(.L_35 - .L_34)
	.align		4
.L_34:
        /*00d0*/ 	.word	index@(_Z10kernel_mvniiPdS_S_S_iS_)
        /*00d4*/ 	.word	0x00000000


	//----- nvinfo : EIATTR_MIN_STACK_SIZE
	.align		4
.L_35:
        /*00d8*/ 	.byte	0x04, 0x12
        /*00da*/ 	.short	(.L_37 - .L_36)
	.align		4
.L_36:
        /*00dc*/ 	.word	index@(_Z14kernel_vecdot2iiiPdS_S_)
        /*00e0*/ 	.word	0x00000000


	//----- nvinfo : EIATTR_MIN_STACK_SIZE
	.align		4
.L_37:
        /*00e4*/ 	.byte	0x04, 0x12
        /*00e6*/ 	.short	(.L_39 - .L_38)
	.align		4
.L_38:
        /*00e8*/ 	.word	index@(_Z20kernel_share_add_cstiiPdS_)
        /*00ec*/ 	.word	0x00000000


	//----- nvinfo : EIATTR_MIN_STACK_SIZE
	.align		4
.L_39:
        /*00f0*/ 	.byte	0x04, 0x12
        /*00f2*/ 	.short	(.L_41 - .L_40)
	.align		4
.L_40:
        /*00f4*/ 	.word	index@(_Z16kernel_mvn_shareiiiPdS_iS_)
        /*00f8*/ 	.word	0x00000000


	//----- nvinfo : EIATTR_MIN_STACK_SIZE
	.align		4
.L_41:
        /*00fc*/ 	.byte	0x04, 0x12
        /*00fe*/ 	.short	(.L_43 - .L_42)
	.align		4
.L_42:
        /*0100*/ 	.word	index@(_Z10kernel_lseiPdS_S_)
        /*0104*/ 	.word	0x00000000


	//----- nvinfo : EIATTR_MIN_STACK_SIZE
	.align		4
.L_43:
        /*0108*/ 	.byte	0x04, 0x12
        /*010a*/ 	.short	(.L_45 - .L_44)
	.align		4
.L_44:
        /*010c*/ 	.word	index@(_Z19kernel_batchedDgemvPdS_iiiS_)
        /*0110*/ 	.word	0x00000000


	//----- nvinfo : EIATTR_MIN_STACK_SIZE
	.align		4
.L_45:
        /*0114*/ 	.byte	0x04, 0x12
        /*0116*/ 	.short	(.L_47 - .L_46)
	.align		4
.L_46:
        /*0118*/ 	.word	index@(_Z20kernel_vecDotProductPdS_iiS_)
        /*011c*/ 	.word	0x00000000
.L_47:


//--------------------- .nv.compat                --------------------------
	.section	.nv.compat,"",@"SHT_CUDA_COMPAT_INFO"
	.align	4
        /*0000*/ 	.byte	0x02, 0x09, 0x00, 0x00, 0x02, 0x02, 0x01, 0x00, 0x02, 0x05, 0x05, 0x00, 0x03, 0x07, 0x01, 0x01
        /*0010*/ 	.byte	0x02, 0x03, 0x00, 0x00, 0x02, 0x06, 0x01, 0x00, 0x04, 0x0b, 0x08, 0x00, 0x01, 0x00, 0x00, 0x00
        /*0020*/ 	.byte	0x00, 0x00, 0x00, 0x00


//--------------------- .nv.info._Z15kernel_diag_mvniiPdS_S_S_iS_ --------------------------
	.section	.nv.info._Z15kernel_diag_mvniiPdS_S_S_iS_,"",@"SHT_CUDA_INFO"
	.sectionflags	@""
	.align	4


	//----- nvinfo : EIATTR_CUDA_API_VERSION
	.align		4
        /*0000*/ 	.byte	0x04, 0x37
        /*0002*/ 	.short	(.L_49 - .L_48)
.L_48:
        /*0004*/ 	.word	0x00000082


	//----- nvinfo : EIATTR_KPARAM_INFO
	.align		4
.L_49:
        /*0008*/ 	.byte	0x04, 0x17
        /*000a*/ 	.short	(.L_51 - .L_50)
.L_50:
        /*000c*/ 	.word	0x00000000
        /*0010*/ 	.short	0x0007
        /*0012*/ 	.short	0x0030
        /*0014*/ 	.byte	0x00, 0xf5, 0x21, 0x00


	//----- nvinfo : EIATTR_KPARAM_INFO
	.align		4
.L_51:
        /*0018*/ 	.byte	0x04, 0x17
        /*001a*/ 	.short	(.L_53 - .L_52)
.L_52:
        /*001c*/ 	.word	0x00000000
        /*0020*/ 	.short	0x0006
        /*0022*/ 	.short	0x0028
        /*0024*/ 	.byte	0x00, 0xf0, 0x11, 0x00


	//----- nvinfo : EIATTR_KPARAM_INFO
	.align		4
.L_53:
        /*0028*/ 	.byte	0x04, 0x17
        /*002a*/ 	.short	(.L_55 - .L_54)
.L_54:
        /*002c*/ 	.word	0x00000000
        /*0030*/ 	.short	0x0005
        /*0032*/ 	.short	0x0020
        /*0034*/ 	.byte	0x00, 0xf5, 0x21, 0x00


	//----- nvinfo : EIATTR_KPARAM_INFO
	.align		4
.L_55:
        /*0038*/ 	.byte	0x04, 0x17
        /*003a*/ 	.short	(.L_57 - .L_56)
.L_56:
        /*003c*/ 	.word	0x00000000
        /*0040*/ 	.short	0x0004
        /*0042*/ 	.short	0x0018
        /*0044*/ 	.byte	0x00, 0xf5, 0x21, 0x00


	//----- nvinfo : EIATTR_KPARAM_INFO
	.align		4
.L_57:
        /*0048*/ 	.byte	0x04, 0x17
        /*004a*/ 	.short	(.L_59 - .L_58)
.L_58:
        /*004c*/ 	.word	0x00000000
        /*0050*/ 	.short	0x0003
        /*0052*/ 	.short	0x0010
        /*0054*/ 	.byte	0x00, 0xf5, 0x21, 0x00


	//----- nvinfo : EIATTR_KPARAM_INFO
	.align		4
.L_59:
        /*0058*/ 	.byte	0x04, 0x17
        /*005a*/ 	.short	(.L_61 - .L_60)
.L_60:
        /*005c*/ 	.word	0x00000000
        /*0060*/ 	.short	0x0002
        /*0062*/ 	.short	0x0008
        /*0064*/ 	.byte	0x00, 0xf5, 0x21, 0x00


	//----- nvinfo : EIATTR_KPARAM_INFO
	.align		4
.L_61:
        /*0068*/ 	.byte	0x04, 0x17
        /*006a*/ 	.short	(.L_63 - .L_62)
.L_62:
        /*006c*/ 	.word	0x00000000
        /*0070*/ 	.short	0x0001
        /*0072*/ 	.short	0x0004
        /*0074*/ 	.byte	0x00, 0xf0, 0x11, 0x00


	//----- nvinfo : EIATTR_KPARAM_INFO
	.align		4
.L_63:
        /*0078*/ 	.byte	0x04, 0x17
        /*007a*/ 	.short	(.L_65 - .L_64)
.L_64:
        /*007c*/ 	.word	0x00000000
        /*0080*/ 	.short	0x0000
        /*0082*/ 	.short	0x0000
        /*0084*/ 	.byte	0x00, 0xf0, 0x11, 0x00


	//----- nvinfo : EIATTR_SPARSE_MMA_MASK
	.align		4
.L_65:
        /*0088*/ 	.byte	0x03, 0x50
        /*008a*/ 	.short	0x0000


	//----- nvinfo : EIATTR_MAXREG_COUNT
	.align		4
        /*008c*/ 	.byte	0x03, 0x1b
        /*008e*/ 	.short	0x00ff


	//----- nvinfo : EIATTR_NUM_BARRIERS
	.align		4
        /*0090*/ 	.byte	0x02, 0x4c
        /*0092*/ 	.byte	0x01
	.zero		1


	//----- nvinfo : EIATTR_MERCURY_ISA_VERSION
	.align		4
        /*0094*/ 	.byte	0x03, 0x5f
        /*0096*/ 	.short	0x0101


	//----- nvinfo : EIATTR_VRC_CTA_INIT_COUNT
	.align		4
        /*0098*/ 	.byte	0x02, 0x4a
	.zero		1
	.zero		1


	//----- nvinfo : EIATTR_EXIT_INSTR_OFFSETS
	.align		4
        /*009c*/ 	.byte	0x04, 0x1c
        /*009e*/ 	.short	(.L_67 - .L_66)


	//   ....[0]....
.L_66:
        /*00a0*/ 	.word	0x000047e0


	//----- nvinfo : EIATTR_CRS_STACK_SIZE
	.align		4
.L_67:
        /*00a4*/ 	.byte	0x04, 0x1e
        /*00a6*/ 	.short	(.L_69 - .L_68)
.L_68:
        /*00a8*/ 	.word	0x00000000


	//----- nvinfo : EIATTR_CBANK_PARAM_SIZE
	.align		4
.L_69:
        /*00ac*/ 	.byte	0x03, 0x19
        /*00ae*/ 	.short	0x0038


	//----- nvinfo : EIATTR_PARAM_CBANK
	.align		4
        /*00b0*/ 	.byte	0x04, 0x0a
        /*00b2*/ 	.short	(.L_71 - .L_70)
	.align		4
.L_70:
        /*00b4*/ 	.word	index@(.nv.constant0._Z15kernel_diag_mvniiPdS_S_S_iS_)
        /*00b8*/ 	.short	0x0380
        /*00ba*/ 	.short	0x0038


	//----- nvinfo : EIATTR_SW_WAR
	.align		4
.L_71:
        /*00bc*/ 	.byte	0x04, 0x36
        /*00be*/ 	.short	(.L_73 - .L_72)
.L_72:
        /*00c0*/ 	.word	0x00000008
.L_73:


//--------------------- .nv.info._Z10kernel_mvniiPdS_S_S_iS_ --------------------------
	.section	.nv.info._Z10kernel_mvniiPdS_S_S_iS_,"",@"SHT_CUDA_INFO"
	.sectionflags	@""
	.align	4


	//----- nvinfo : EIATTR_CUDA_API_VERSION
	.align		4
        /*0000*/ 	.byte	0x04, 0x37
        /*0002*/ 	.short	(.L_75 - .L_74)
.L_74:
        /*0004*/ 	.word	0x00000082


	//----- nvinfo : EIATTR_KPARAM_INFO
	.align		4
.L_75:
        /*0008*/ 	.byte	0x04, 0x17
        /*000a*/ 	.short	(.L_77 - .L_76)
.L_76:
        /*000c*/ 	.word	0x00000000
        /*0010*/ 	.short	0x0007
        /*0012*/ 	.short	0x0030
        /*0014*/ 	.byte	0x00, 0xf5, 0x21, 0x00


	//----- nvinfo : EIATTR_KPARAM_INFO
	.align		4
.L_77:
        /*0018*/ 	.byte	0x04, 0x17
        /*001a*/ 	.short	(.L_79 - .L_78)
.L_78:
        /*001c*/ 	.word	0x00000000
        /*0020*/ 	.short	0x0006
        /*0022*/ 	.short	0x0028
        /*0024*/ 	.byte	0x00, 0xf0, 0x11, 0x00


	//----- nvinfo : EIATTR_KPARAM_INFO
	.align		4
.L_79:
        /*0028*/ 	.byte	0x04, 0x17
        /*002a*/ 	.short	(.L_81 - .L_80)
.L_80:
        /*002c*/ 	.word	0x00000000
        /*0030*/ 	.short	0x0005
        /*0032*/ 	.short	0x0020
        /*0034*/ 	.byte	0x00, 0xf5, 0x21, 0x00


	//----- nvinfo : EIATTR_KPARAM_INFO
	.align		4
.L_81:
        /*0038*/ 	.byte	0x04, 0x17
        /*003a*/ 	.short	(.L_83 - .L_82)
.L_82:
        /*003c*/ 	.word	0x00000000
        /*0040*/ 	.short	0x0004
        /*0042*/ 	.short	0x0018
        /*0044*/ 	.byte	0x00, 0xf5, 0x21, 0x00


	//----- nvinfo : EIATTR_KPARAM_INFO
	.align		4
.L_83:
        /*0048*/ 	.byte	0x04, 0x17
        /*004a*/ 	.short	(.L_85 - .L_84)
.L_84:
        /*004c*/ 	.word	0x00000000
        /*0050*/ 	.short	0x0003
        /*0052*/ 	.short	0x0010
        /*0054*/ 	.byte	0x00, 0xf5, 0x21, 0x00


	//----- nvinfo : EIATTR_KPARAM_INFO
	.align		4
.L_85:
        /*0058*/ 	.byte	0x04, 0x17
        /*005a*/ 	.short	(.L_87 - .L_86)
.L_86:
        /*005c*/ 	.word	0x00000000
        /*0060*/ 	.short	0x0002
        /*0062*/ 	.short	0x0008
        /*0064*/ 	.byte	0x00, 0xf5, 0x21, 0x00


	//----- nvinfo : EIATTR_KPARAM_INFO
	.align		4
.L_87:
        /*0068*/ 	.byte	0x04, 0x17
        /*006a*/ 	.short	(.L_89 - .L_88)
.L_88:
        /*006c*/ 	.word	0x00000000
        /*0070*/ 	.short	0x0001
        /*0072*/ 	.short	0x0004
        /*0074*/ 	.byte	0x00, 0xf0, 0x11, 0x00


	//----- nvinfo : EIATTR_KPARAM_INFO
	.align		4
.L_89:
        /*0078*/ 	.byte	0x04, 0x17
        /*007a*/ 	.short	(.L_91 - .L_90)
.L_90:
        /*007c*/ 	.word	0x00000000
        /*0080*/ 	.short	0x0000
        /*0082*/ 	.short	0x0000
        /*0084*/ 	.byte	0x00, 0xf0, 0x11, 0x00


	//----- nvinfo : EIATTR_SPARSE_MMA_MASK
	.align		4
.L_91:
        /*0088*/ 	.byte	0x03, 0x50
        /*008a*/ 	.short	0x0000


	//----- nvinfo : EIATTR_MAXREG_COUNT
	.align		4
        /*008c*/ 	.byte	0x03, 0x1b
        /*008e*/ 	.short	0x00ff


	//----- nvinfo : EIATTR_NUM_BARRIERS
	.align		4
        /*0090*/ 	.byte	0x02, 0x4c
        /*0092*/ 	.byte	0x01
	.zero		1


	//----- nvinfo : EIATTR_MERCURY_ISA_VERSION
	.align		4
        /*0094*/ 	.byte	0x03, 0x5f
        /*0096*/ 	.short	0x0101


	//----- nvinfo : EIATTR_VRC_CTA_INIT_COUNT
	.align		4
        /*0098*/ 	.byte	0x02, 0x4a
	.zero		1
	.zero		1


	//----- nvinfo : EIATTR_EXIT_INSTR_OFFSETS
	.align		4
        /*009c*/ 	.byte	0x04, 0x1c
        /*009e*/ 	.short	(.L_93 - .L_92)


	//   ....[0]....
.L_92:
        /*00a0*/ 	.word	0x00003970


	//----- nvinfo : EIATTR_CRS_STACK_SIZE
	.align		4
.L_93:
        /*00a4*/ 	.byte	0x04, 0x1e
        /*00a6*/ 	.short	(.L_95 - .L_94)
.L_94:
        /*00a8*/ 	.word	0x00000000


	//----- nvinfo : EIATTR_CBANK_PARAM_SIZE
	.align		4
.L_95:
        /*00ac*/ 	.byte	0x03, 0x19
        /*00ae*/ 	.short	0x0038


	//----- nvinfo : EIATTR_PARAM_CBANK
	.align		4
        /*00b0*/ 	.byte	0x04, 0x0a
        /*00b2*/ 	.short	(.L_97 - .L_96)
	.align		4
.L_96:
        /*00b4*/ 	.word	index@(.nv.constant0._Z10kernel_mvniiPdS_S_S_iS_)
        /*00b8*/ 	.short	0x0380
        /*00ba*/ 	.short	0x0038


	//----- nvinfo : EIATTR_SW_WAR
	.align		4
.L_97:
        /*00bc*/ 	.byte	0x04, 0x36
        /*00be*/ 	.short	(.L_99 - .L_98)
.L_98:
        /*00c0*/ 	.word	0x00000008
.L_99:


//--------------------- .nv.info._Z14kernel_vecdot2iiiPdS_S_ --------------------------
	.section	.nv.info._Z14kernel_vecdot2iiiPdS_S_,"",@"SHT_CUDA_INFO"
	.sectionflags	@""
	.align	4


	//----- nvinfo : EIATTR_CUDA_API_VERSION
	.align		4
        /*0000*/ 	.byte	0x04, 0x37
        /*0002*/ 	.short	(.L_101 - .L_100)
.L_100:
        /*0004*/ 	.word	0x00000082


	//----- nvinfo : EIATTR_KPARAM_INFO
	.align		4
.L_101:
        /*0008*/ 	.byte	0x04, 0x17
        /*000a*/ 	.short	(.L_103 - .L_102)
.L_102:
        /*000c*/ 	.word	0x00000000
        /*0010*/ 	.short	0x0005
        /*0012*/ 	.short	0x0020
        /*0014*/ 	.byte	0x00, 0xf5, 0x21, 0x00


	//----- nvinfo : EIATTR_KPARAM_INFO
	.align		4
.L_103:
        /*0018*/ 	.byte	0x04, 0x17
        /*001a*/ 	.short	(.L_105 - .L_104)
.L_104:
        /*001c*/ 	.word	0x00000000
        /*0020*/ 	.short	0x0004
        /*0022*/ 	.short	0x0018
        /*0024*/ 	.byte	0x00, 0xf5, 0x21, 0x00


	//----- nvinfo : EIATTR_KPARAM_INFO
	.align		4
.L_105:
        /*0028*/ 	.byte	0x04, 0x17
        /*002a*/ 	.short	(.L_107 - .L_106)
.L_106:
        /*002c*/ 	.word	0x00000000
        /*0030*/ 	.short	0x0003
        /*0032*/ 	.short	0x0010
        /*0034*/ 	.byte	0x00, 0xf5, 0x21, 0x00


	//----- nvinfo : EIATTR_KPARAM_INFO
	.align		4
.L_107:
        /*0038*/ 	.byte	0x04, 0x17
        /*003a*/ 	.short	(.L_109 - .L_108)
.L_108:
        /*003c*/ 	.word	0x00000000
        /*0040*/ 	.short	0x0002
        /*0042*/ 	.short	0x0008
        /*0044*/ 	.byte	0x00, 0xf0, 0x11, 0x00


	//----- nvinfo : EIATTR_KPARAM_INFO
	.align		4
.L_109:
        /*0048*/ 	.byte	0x04, 0x17
        /*004a*/ 	.short	(.L_111 - .L_110)
.L_110:
        /*004c*/ 	.word	0x00000000
        /*0050*/ 	.short	0x0001
        /*0052*/ 	.short	0x0004
        /*0054*/ 	.byte	0x00, 0xf0, 0x11, 0x00


	//----- nvinfo : EIATTR_KPARAM_INFO
	.align		4
.L_111:
        /*0058*/ 	.byte	0x04, 0x17
        /*005a*/ 	.short	(.L_113 - .L_112)
.L_112:
        /*005c*/ 	.word	0x00000000
        /*0060*/ 	.short	0x0000
        /*0062*/ 	.short	0x0000
        /*0064*/ 	.byte	0x00, 0xf0, 0x11, 0x00


	//----- nvinfo : EIATTR_SPARSE_MMA_MASK
	.align		4
.L_113:
        /*0068*/ 	.byte	0x03, 0x50
        /*006a*/ 	.short	0x0000


	//----- nvinfo : EIATTR_MAXREG_COUNT
	.align		4
        /*006c*/ 	.byte	0x03, 0x1b
        /*006e*/ 	.short	0x00ff


	//----- nvinfo : EIATTR_NUM_BARRIERS
	.align		4
        /*0070*/ 	.byte	0x02, 0x4c
        /*0072*/ 	.byte	0x01
	.zero		1


	//----- nvinfo : EIATTR_MERCURY_ISA_VERSION
	.align		4
        /*0074*/ 	.byte	0x03, 0x5f
        /*0076*/ 	.short	0x0101


	//----- nvinfo : EIATTR_VRC_CTA_INIT_COUNT
	.align		4
        /*0078*/ 	.byte	0x02, 0x4a
	.zero		1
	.zero		1


	//----- nvinfo : EIATTR_EXIT_INSTR_OFFSETS
	.align		4
        /*007c*/ 	.byte	0x04, 0x1c
        /*007e*/ 	.short	(.L_115 - .L_114)


	//   ....[0]....
.L_114:
        /*0080*/ 	.word	0x00001aa0


	//   ....[1]....
        /*0084*/ 	.word	0x000021e0


	//----- nvinfo : EIATTR_CRS_STACK_SIZE
	.align		4
.L_115:
        /*0088*/ 	.byte	0x04, 0x1e
        /*008a*/ 	.short	(.L_117 - .L_116)
.L_116:
        /*008c*/ 	.word	0x00000000


	//----- nvinfo : EIATTR_CBANK_PARAM_SIZE
	.align		4
.L_117:
        /*0090*/ 	.byte	0x03, 0x19
        /*0092*/ 	.short	0x0028


	//----- nvinfo : EIATTR_PARAM_CBANK
	.align		4
        /*0094*/ 	.byte	0x04, 0x0a
        /*0096*/ 	.short	(.L_119 - .L_118)
	.align		4
.L_118:
        /*0098*/ 	.word	index@(.nv.constant0._Z14kernel_vecdot2iiiPdS_S_)
        /*009c*/ 	.short	0x0380
        /*009e*/ 	.short	0x0028


	//----- nvinfo : EIATTR_SW_WAR
	.align		4
.L_119:
        /*00a0*/ 	.byte	0x04, 0x36
        /*00a2*/ 	.short	(.L_121 - .L_120)
.L_120:
        /*00a4*/ 	.word	0x00000008
.L_121:


//--------------------- .nv.info._Z20kernel_share_add_cstiiPdS_ --------------------------
	.section	.nv.info._Z20kernel_share_add_cstiiPdS_,"",@"SHT_CUDA_INFO"
	.sectionflags	@""
	.align	4


	//----- nvinfo : EIATTR_CUDA_API_VERSION
	.align		4
        /*0000*/ 	.byte	0x04, 0x37
        /*0002*/ 	.short	(.L_123 - .L_122)
.L_122:
        /*0004*/ 	.word	0x00000082


	//----- nvinfo : EIATTR_KPARAM_INFO
	.align		4
.L_123:
        /*0008*/ 	.byte	0x04, 0x17
        /*000a*/ 	.short	(.L_125 - .L_124)
.L_124:
        /*000c*/ 	.word	0x00000000
        /*0010*/ 	.short	0x0003
        /*0012*/ 	.short	0x0010
        /*0014*/ 	.byte	0x00, 0xf5, 0x21, 0x00


	//----- nvinfo : EIATTR_KPARAM_INFO
	.align		4
.L_125:
        /*0018*/ 	.byte	0x04, 0x17
        /*001a*/ 	.short	(.L_127 - .L_126)
.L_126:
        /*001c*/ 	.word	0x00000000
        /*0020*/ 	.short	0x0002
        /*0022*/ 	.short	0x0008
        /*0024*/ 	.byte	0x00, 0xf5, 0x21, 0x00


	//----- nvinfo : EIATTR_KPARAM_INFO
	.align		4
.L_127:
        /*0028*/ 	.byte	0x04, 0x17
        /*002a*/ 	.short	(.L_129 - .L_128)
.L_128:
        /*002c*/ 	.word	0x00000000
        /*0030*/ 	.short	0x0001
        /*0032*/ 	.short	0x0004
        /*0034*/ 	.byte	0x00, 0xf0, 0x11, 0x00


	//----- nvinfo : EIATTR_KPARAM_INFO
	.align		4
.L_129:
        /*0038*/ 	.byte	0x04, 0x17
        /*003a*/ 	.short	(.L_131 - .L_130)
.L_130:
        /*003c*/ 	.word	0x00000000
        /*0040*/ 	.short	0x0000
        /*0042*/ 	.short	0x0000
        /*0044*/ 	.byte	0x00, 0xf0, 0x11, 0x00


	//----- nvinfo : EIATTR_SPARSE_MMA_MASK
	.align		4
.L_131:
        /*0048*/ 	.byte	0x03, 0x50
        /*004a*/ 	.short	0x0000


	//----- nvinfo : EIATTR_MAXREG_COUNT
	.align		4
        /*004c*/ 	.byte	0x03, 0x1b
        /*004e*/ 	.short	0x00ff


	//----- nvinfo : EIATTR_MERCURY_ISA_VERSION
	.align		4
        /*0050*/ 	.byte	0x03, 0x5f
        /*0052*/ 	.short	0x0101


	//----- nvinfo : EIATTR_VRC_CTA_INIT_COUNT
	.align		4
        /*0054*/ 	.byte	0x02, 0x4a
	.zero		1
	.zero		1


	//----- nvinfo : EIATTR_EXIT_INSTR_OFFSETS
	.align		4
        /*0058*/ 	.byte	0x04, 0x1c
        /*005a*/ 	.short	(.L_133 - .L_132)


	//   ....[0]....
.L_132:
        /*005c*/ 	.word	0x00000060


	//   ....[1]....
        /*0060*/ 	.word	0x00000600


	//   ....[2]....
        /*0064*/ 	.word	0x00000740


	//----- nvinfo : EIATTR_CBANK_PARAM_SIZE
	.align		4
.L_133:
        /*0068*/ 	.byte	0x03, 0x19
        /*006a*/ 	.short	0x0018


	//----- nvinfo : EIATTR_PARAM_CBANK
	.align		4
        /*006c*/ 	.byte	0x04, 0x0a
        /*006e*/ 	.short	(.L_135 - .L_134)
	.align		4
.L_134:
        /*0070*/ 	.word	index@(.nv.constant0._Z20kernel_share_add_cstiiPdS_)
        /*0074*/ 	.short	0x0380
        /*0076*/ 	.short	0x0018


	//----- nvinfo : EIATTR_SW_WAR
	.align		4
.L_135:
        /*0078*/ 	.byte	0x04, 0x36
        /*007a*/ 	.short	(.L_137 - .L_136)
.L_136:
        /*007c*/ 	.word	0x00000008
.L_137:


//--------------------- .nv.info._Z16kernel_mvn_shareiiiPdS_iS_ --------------------------
	.section	.nv.info._Z16kernel_mvn_shareiiiPdS_iS_,"",@"SHT_CUDA_INFO"
	.sectionflags	@""
	.align	4


	//----- nvinfo : EIATTR_CUDA_API_VERSION
	.align		4
        /*0000*/ 	.byte	0x04, 0x37
        /*0002*/ 	.short	(.L_139 - .L_138)
.L_138:
        /*0004*/ 	.word	0x00000082


	//----- nvinfo : EIATTR_KPARAM_INFO
	.align		4
.L_139:
        /*0008*/ 	.byte	0x04, 0x17
        /*000a*/ 	.short	(.L_141 - .L_140)
.L_140:
        /*000c*/ 	.word	0x00000000
        /*0010*/ 	.short	0x0006
        /*0012*/ 	.short	0x0028
        /*0014*/ 	.byte	0x00, 0xf5, 0x21, 0x00


	//----- nvinfo : EIATTR_KPARAM_INFO
	.align		4
.L_141:
        /*0018*/ 	.byte	0x04, 0x17
        /*001a*/ 	.short	(.L_143 - .L_142)
.L_142:
        /*001c*/ 	.word	0x00000000
        /*0020*/ 	.short	0x0005
        /*0022*/ 	.short	0x0020
        /*0024*/ 	.byte	0x00, 0xf0, 0x11, 0x00


	//----- nvinfo : EIATTR_KPARAM_INFO
	.align		4
.L_143:
        /*0028*/ 	.byte	0x04, 0x17
        /*002a*/ 	.short	(.L_145 - .L_144)
.L_144:
        /*002c*/ 	.word	0x00000000
        /*0030*/ 	.short	0x0004
        /*0032*/ 	.short	0x0018
        /*0034*/ 	.byte	0x00, 0xf5, 0x21, 0x00


	//----- nvinfo : EIATTR_KPARAM_INFO
	.align		4
.L_145:
        /*0038*/ 	.byte	0x04, 0x17
        /*003a*/ 	.short	(.L_147 - .L_146)
.L_146:
        /*003c*/ 	.word	0x00000000
        /*0040*/ 	.short	0x0003
        /*0042*/ 	.short	0x0010
        /*0044*/ 	.byte	0x00, 0xf5, 0x21, 0x00


	//----- nvinfo : EIATTR_KPARAM_INFO
	.align		4
.L_147:
        /*0048*/ 	.byte	0x04, 0x17
        /*004a*/ 	.short	(.L_149 - .L_148)
.L_148:
        /*004c*/ 	.word	0x00000000
        /*0050*/ 	.short	0x0002
        /*0052*/ 	.short	0x0008
        /*0054*/ 	.byte	0x00, 0xf0, 0x11, 0x00


	//----- nvinfo : EIATTR_KPARAM_INFO
	.align		4
.L_149:
        /*0058*/ 	.byte	0x04, 0x17
        /*005a*/ 	.short	(.L_151 - .L_150)
.L_150:
        /*005c*/ 	.word	0x00000000
        /*0060*/ 	.short	0x0001
        /*0062*/ 	.short	0x0004
        /*0064*/ 	.byte	0x00, 0xf0, 0x11, 0x00


	//----- nvinfo : EIATTR_KPARAM_INFO
	.align		4
.L_151:
        /*0068*/ 	.byte	0x04, 0x17
        /*006a*/ 	.short	(.L_153 - .L_152)
.L_152:
        /*006c*/ 	.word	0x00000000
        /*0070*/ 	.short	0x0000
        /*0072*/ 	.short	0x0000
        /*0074*/ 	.byte	0x00, 0xf0, 0x11, 0x00


	//----- nvinfo : EIATTR_SPARSE_MMA_MASK
	.align		4
.L_153:
        /*0078*/ 	.byte	0x03, 0x50
        /*007a*/ 	.short	0x0000


	//----- nvinfo : EIATTR_MAXREG_COUNT
	.align		4
        /*007c*/ 	.byte	0x03, 0x1b
        /*007e*/ 	.short	0x00ff


	//----- nvinfo : EIATTR_NUM_BARRIERS
	.align		4
        /*0080*/ 	.byte	0x02, 0x4c
        /*0082*/ 	.byte	0x01
	.zero		1


	//----- nvinfo : EIATTR_MERCURY_ISA_VERSION
	.align		4
        /*0084*/ 	.byte	0x03, 0x5f
        /*0086*/ 	.short	0x0101


	//----- nvinfo : EIATTR_VRC_CTA_INIT_COUNT
	.align		4
        /*0088*/ 	.byte	0x02, 0x4a
	.zero		1
	.zero		1


	//----- nvinfo : EIATTR_EXIT_INSTR_OFFSETS
	.align		4
        /*008c*/ 	.byte	0x04, 0x1c
        /*008e*/ 	.short	(.L_155 - .L_154)


	//   ....[0]....
.L_154:
        /*0090*/ 	.word	0x00002aa0


	//----- nvinfo : EIATTR_CRS_STACK_SIZE
	.align		4
.L_155:
        /*0094*/ 	.byte	0x04, 0x1e
        /*0096*/ 	.short	(.L_157 - .L_156)
.L_156:
        /*0098*/ 	.word	0x00000000


	//----- nvinfo : EIATTR_CBANK_PARAM_SIZE
	.align		4
.L_157:
        /*009c*/ 	.byte	0x03, 0x19
        /*009e*/ 	.short	0x0030


	//----- nvinfo : EIATTR_PARAM_CBANK
	.align		4
        /*00a0*/ 	.byte	0x04, 0x0a
        /*00a2*/ 	.short	(.L_159 - .L_158)
	.align		4
.L_158:
        /*00a4*/ 	.word	index@(.nv.constant0._Z16kernel_mvn_shareiiiPdS_iS_)
        /*00a8*/ 	.short	0x0380
        /*00aa*/ 	.short	0x0030


	//----- nvinfo : EIATTR_SW_WAR
	.align		4
.L_159:
        /*00ac*/ 	.byte	0x04, 0x36
        /*00ae*/ 	.short	(.L_161 - .L_160)
.L_160:
        /*00b0*/ 	.word	0x00000008
.L_161:


//--------------------- .nv.info._Z10kernel_lseiPdS_S_ --------------------------
	.section	.nv.info._Z10kernel_lseiPdS_S_,"",@"SHT_CUDA_INFO"
	.sectionflags	@""
	.align	4


	//----- nvinfo : EIATTR_CUDA_API_VERSION
	.align		4
        /*0000*/ 	.byte	0x04, 0x37
        /*0002*/ 	.short	(.L_163 - .L_162)
.L_162:
        /*0004*/ 	.word	0x00000082


	//----- nvinfo : EIATTR_KPARAM_INFO
	.align		4
.L_163:
        /*0008*/ 	.byte	0x04, 0x17
        /*000a*/ 	.short	(.L_165 - .L_164)
.L_164:
        /*000c*/ 	.word	0x00000000
        /*0010*/ 	.short	0x0003
        /*0012*/ 	.short	0x0018
        /*0014*/ 	.byte	0x00, 0xf5, 0x21, 0x00


	//----- nvinfo : EIATTR_KPARAM_INFO
	.align		4
.L_165:
        /*0018*/ 	.byte	0x04, 0x17
        /*001a*/ 	.short	(.L_167 - .L_166)
.L_166:
        /*001c*/ 	.word	0x00000000
        /*0020*/ 	.short	0x0002
        /*0022*/ 	.short	0x0010
        /*0024*/ 	.byte	0x00, 0xf5, 0x21, 0x00


	//----- nvinfo : EIATTR_KPARAM_INFO
	.align		4
.L_167:
        /*0028*/ 	.byte	0x04, 0x17
        /*002a*/ 	.short	(.L_169 - .L_168)
.L_168:
        /*002c*/ 	.word	0x00000000
        /*0030*/ 	.short	0x0001
        /*0032*/ 	.short	0x0008
        /*0034*/ 	.byte	0x00, 0xf5, 0x21, 0x00


	//----- nvinfo : EIATTR_KPARAM_INFO
	.align		4
.L_169:
        /*0038*/ 	.byte	0x04, 0x17
        /*003a*/ 	.short	(.L_171 - .L_170)
.L_170:
        /*003c*/ 	.word	0x00000000
        /*0040*/ 	.short	0x0000
        /*0042*/ 	.short	0x0000
        /*0044*/ 	.byte	0x00, 0xf0, 0x11, 0x00


	//----- nvinfo : EIATTR_SPARSE_MMA_MASK
	.align		4
.L_171:
        /*0048*/ 	.byte	0x03, 0x50
        /*004a*/ 	.short	0x0000


	//----- nvinfo : EIATTR_MAXREG_COUNT
	.align		4
        /*004c*/ 	.byte	0x03, 0x1b
        /*004e*/ 	.short	0x00ff


	//----- nvinfo : EIATTR_NUM_BARRIERS
	.align		4
        /*0050*/ 	.byte	0x02, 0x4c
        /*0052*/ 	.byte	0x01
	.zero		1


	//----- nvinfo : EIATTR_MERCURY_ISA_VERSION
	.align		4
        /*0054*/ 	.byte	0x03, 0x5f
        /*0056*/ 	.short	0x0101


	//----- nvinfo : EIATTR_VRC_CTA_INIT_COUNT
	.align		4
        /*0058*/ 	.byte	0x02, 0x4a
	.zero		1
	.zero		1


	//----- nvinfo : EIATTR_EXIT_INSTR_OFFSETS
	.align		4
        /*005c*/ 	.byte	0x04, 0x1c
        /*005e*/ 	.short	(.L_173 - .L_172)


	//   ....[0]....
.L_172:
        /*0060*/ 	.word	0x00004dc0


	//----- nvinfo : EIATTR_CRS_STACK_SIZE
	.align		4
.L_173:
        /*0064*/ 	.byte	0x04, 0x1e
        /*0066*/ 	.short	(.L_175 - .L_174)
.L_174:
        /*0068*/ 	.word	0x00000000


	//----- nvinfo : EIATTR_CBANK_PARAM_SIZE
	.align		4
.L_175:
        /*006c*/ 	.byte	0x03, 0x19
        /*006e*/ 	.short	0x0020


	//----- nvinfo : EIATTR_PARAM_CBANK
	.align		4
        /*0070*/ 	.byte	0x04, 0x0a
        /*0072*/ 	.short	(.L_177 - .L_176)
	.align		4
.L_176:
        /*0074*/ 	.word	index@(.nv.constant0._Z10kernel_lseiPdS_S_)
        /*0078*/ 	.short	0x0380
        /*007a*/ 	.short	0x0020


	//----- nvinfo : EIATTR_SW_WAR
	.align		4
.L_177:
        /*007c*/ 	.byte	0x04, 0x36
        /*007e*/ 	.short	(.L_179 - .L_178)
.L_178:
        /*0080*/ 	.word	0x00000008
.L_179:


//--------------------- .nv.info._Z19kernel_batchedDgemvPdS_iiiS_ --------------------------
	.section	.nv.info._Z19kernel_batchedDgemvPdS_iiiS_,"",@"SHT_CUDA_INFO"
	.sectionflags	@""
	.align	4


	//----- nvinfo : EIATTR_CUDA_API_VERSION
	.align		4
        /*0000*/ 	.byte	0x04, 0x37
        /*0002*/ 	.short	(.L_181 - .L_180)
.L_180:
        /*0004*/ 	.word	0x00000082


	//----- nvinfo : EIATTR_KPARAM_INFO
	.align		4
.L_181:
        /*0008*/ 	.byte	0x04, 0x17
        /*000a*/ 	.short	(.L_183 - .L_182)
.L_182:
        /*000c*/ 	.word	0x00000000
        /*0010*/ 	.short	0x0005
        /*0012*/ 	.short	0x0020
        /*0014*/ 	.byte	0x00, 0xf5, 0x21, 0x00


	//----- nvinfo : EIATTR_KPARAM_INFO
	.align		4
.L_183:
        /*0018*/ 	.byte	0x04, 0x17
        /*001a*/ 	.short	(.L_185 - .L_184)
.L_184:
        /*001c*/ 	.word	0x00000000
        /*0020*/ 	.short	0x0004
        /*0022*/ 	.short	0x0018
        /*0024*/ 	.byte	0x00, 0xf0, 0x11, 0x00


	//----- nvinfo : EIATTR_KPARAM_INFO
	.align		4
.L_185:
        /*0028*/ 	.byte	0x04, 0x17
        /*002a*/ 	.short	(.L_187 - .L_186)
.L_186:
        /*002c*/ 	.word	0x00000000
        /*0030*/ 	.short	0x0003
        /*0032*/ 	.short	0x0014
        /*0034*/ 	.byte	0x00, 0xf0, 0x11, 0x00


	//----- nvinfo : EIATTR_KPARAM_INFO
	.align		4
.L_187:
        /*0038*/ 	.byte	0x04, 0x17
        /*003a*/ 	.short	(.L_189 - .L_188)
.L_188:
        /*003c*/ 	.word	0x00000000
        /*0040*/ 	.short	0x0002
        /*0042*/ 	.short	0x0010
        /*0044*/ 	.byte	0x00, 0xf0, 0x11, 0x00


	//----- nvinfo : EIATTR_KPARAM_INFO
	.align		4
.L_189:
        /*0048*/ 	.byte	0x04, 0x17
        /*004a*/ 	.short	(.L_191 - .L_190)
.L_190:
        /*004c*/ 	.word	0x00000000
        /*0050*/ 	.short	0x0001
        /*0052*/ 	.short	0x0008
        /*0054*/ 	.byte	0x00, 0xf5, 0x21, 0x00


	//----- nvinfo : EIATTR_KPARAM_INFO
	.align		4
.L_191:
        /*0058*/ 	.byte	0x04, 0x17
        /*005a*/ 	.short	(.L_193 - .L_192)
.L_192:
        /*005c*/ 	.word	0x00000000
        /*0060*/ 	.short	0x0000
        /*0062*/ 	.short	0x0000
        /*0064*/ 	.byte	0x00, 0xf5, 0x21, 0x00


	//----- nvinfo : EIATTR_SPARSE_MMA_MASK
	.align		4
.L_193:
        /*0068*/ 	.byte	0x03, 0x50
        /*006a*/ 	.short	0x0000


	//----- nvinfo : EIATTR_MAXREG_COUNT
	.align		4
        /*006c*/ 	.byte	0x03, 0x1b
        /*006e*/ 	.short	0x00ff


	//----- nvinfo : EIATTR_NUM_BARRIERS
	.align		4
        /*0070*/ 	.byte	0x02, 0x4c
        /*0072*/ 	.byte	0x01
	.zero		1


	//----- nvinfo : EIATTR_MERCURY_ISA_VERSION
	.align		4
        /*0074*/ 	.byte	0x03, 0x5f
        /*0076*/ 	.short	0x0101


	//----- nvinfo : EIATTR_VRC_CTA_INIT_COUNT
	.align		4
        /*0078*/ 	.byte	0x02, 0x4a
	.zero		1
	.zero		1


	//----- nvinfo : EIATTR_EXIT_INSTR_OFFSETS
	.align		4
        /*007c*/ 	.byte	0x04, 0x1c
        /*007e*/ 	.short	(.L_195 - .L_194)


	//   ....[0]....
.L_194:
        /*0080*/ 	.word	0x000006c0


	//   ....[1]....
        /*0084*/ 	.word	0x000006f0


	//   ....[2]....
        /*0088*/ 	.word	0x00001ea0


	//----- nvinfo : EIATTR_CBANK_PARAM_SIZE
	.align		4
.L_195:
        /*008c*/ 	.byte	0x03, 0x19
        /*008e*/ 	.short	0x0028


	//----- nvinfo : EIATTR_PARAM_CBANK
	.align		4
        /*0090*/ 	.byte	0x04, 0x0a
        /*0092*/ 	.short	(.L_197 - .L_196)
	.align		4
.L_196:
        /*0094*/ 	.word	index@(.nv.constant0._Z19kernel_batchedDgemvPdS_iiiS_)
        /*0098*/ 	.short	0x0380
        /*009a*/ 	.short	0x0028


	//----- nvinfo : EIATTR_SW_WAR
	.align		4
.L_197:
        /*009c*/ 	.byte	0x04, 0x36
        /*009e*/ 	.short	(.L_199 - .L_198)
.L_198:
        /*00a0*/ 	.word	0x00000008
.L_199:


//--------------------- .nv.info._Z20kernel_vecDotProductPdS_iiS_ --------------------------
	.section	.nv.info._Z20kernel_vecDotProductPdS_iiS_,"",@"SHT_CUDA_INFO"
	.sectionflags	@""
	.align	4


	//----- nvinfo : EIATTR_CUDA_API_VERSION
	.align		4
        /*0000*/ 	.byte	0x04, 0x37
        /*0002*/ 	.short	(.L_201 - .L_200)
.L_200:
        /*0004*/ 	.word	0x00000082


	//----- nvinfo : EIATTR_KPARAM_INFO
	.align		4
.L_201:
        /*0008*/ 	.byte	0x04, 0x17
        /*000a*/ 	.short	(.L_203 - .L_202)
.L_202:
        /*000c*/ 	.word	0x00000000
        /*0010*/ 	.short	0x0004
        /*0012*/ 	.short	0x0018
        /*0014*/ 	.byte	0x00, 0xf5, 0x21, 0x00


	//----- nvinfo : EIATTR_KPARAM_INFO
	.align		4
.L_203:
        /*0018*/ 	.byte	0x04, 0x17
        /*001a*/ 	.short	(.L_205 - .L_204)
.L_204:
        /*001c*/ 	.word	0x00000000
        /*0020*/ 	.short	0x0003
        /*0022*/ 	.short	0x0014
        /*0024*/ 	.byte	0x00, 0xf0, 0x11, 0x00


	//----- nvinfo : EIATTR_KPARAM_INFO
	.align		4
.L_205:
        /*0028*/ 	.byte	0x04, 0x17
        /*002a*/ 	.short	(.L_207 - .L_206)
.L_206:
        /*002c*/ 	.word	0x00000000
        /*0030*/ 	.short	0x0002
        /*0032*/ 	.short	0x0010
        /*0034*/ 	.byte	0x00, 0xf0, 0x11, 0x00


	//----- nvinfo : EIATTR_KPARAM_INFO
	.align		4
.L_207:
        /*0038*/ 	.byte	0x04, 0x17
        /*003a*/ 	.short	(.L_209 - .L_208)
.L_208:
        /*003c*/ 	.word	0x00000000
        /*0040*/ 	.short	0x0001
        /*0042*/ 	.short	0x0008
        /*0044*/ 	.byte	0x00, 0xf5, 0x21, 0x00


	//----- nvinfo : EIATTR_KPARAM_INFO
	.align		4
.L_209:
        /*0048*/ 	.byte	0x04, 0x17
        /*004a*/ 	.short	(.L_211 - .L_210)
.L_210:
        /*004c*/ 	.word	0x00000000
        /*0050*/ 	.short	0x0000
        /*0052*/ 	.short	0x0000
        /*0054*/ 	.byte	0x00, 0xf5, 0x21, 0x00


	//----- nvinfo : EIATTR_SPARSE_MMA_MASK
	.align		4
.L_211:
        /*0058*/ 	.byte	0x03, 0x50
        /*005a*/ 	.short	0x0000


	//----- nvinfo : EIATTR_MAXREG_COUNT
	.align		4
        /*005c*/ 	.byte	0x03, 0x1b
        /*005e*/ 	.short	0x00ff


	//----- nvinfo : EIATTR_MERCURY_ISA_VERSION
	.align		4
        /*0060*/ 	.byte	0x03, 0x5f
        /*0062*/ 	.short	0x0101


	//----- nvinfo : EIATTR_VRC_CTA_INIT_COUNT
	.align		4
        /*0064*/ 	.byte	0x02, 0x4a
	.zero		1
	.zero		1


	//----- nvinfo : EIATTR_EXIT_INSTR_OFFSETS
	.align		4
        /*0068*/ 	.byte	0x04, 0x1c
        /*006a*/ 	.short	(.L_213 - .L_212)


	//   ....[0]....
.L_212:
        /*006c*/ 	.word	0x00000070


	//   ....[1]....
        /*0070*/ 	.word	0x00000bb0


	//----- nvinfo : EIATTR_CBANK_PARAM_SIZE
	.align		4
.L_213:
        /*0074*/ 	.byte	0x03, 0x19
        /*0076*/ 	.short	0x0020


	//----- nvinfo : EIATTR_PARAM_CBANK
	.align		4
        /*0078*/ 	.byte	0x04, 0x0a
        /*007a*/ 	.short	(.L_215 - .L_214)
	.align		4
.L_214:
        /*007c*/ 	.word	index@(.nv.constant0._Z20kernel_vecDotProductPdS_iiS_)
        /*0080*/ 	.short	0x0380
        /*0082*/ 	.short	0x0020


	//----- nvinfo : EIATTR_SW_WAR
	.align		4
.L_215:
        /*0084*/ 	.byte	0x04, 0x36
        /*0086*/ 	.short	(.L_217 - .L_216)
.L_216:
        /*0088*/ 	.word	0x00000008
.L_217:


//--------------------- .nv.callgraph             --------------------------
	.section	.nv.callgraph,"",@"SHT_CUDA_CALLGRAPH"
	.align	4
	.sectionentsize	8
	.align		4
        /*0000*/ 	.word	0x00000000
	.align		4
        /*0004*/ 	.word	0xffffffff
	.align		4
        /*0008*/ 	.word	0x00000000
	.align		4
        /*000c*/ 	.word	0xfffffffe
	.align		4
        /*0010*/ 	.word	0x00000000
	.align		4
        /*0014*/ 	.word	0xfffffffd
	.align		4
        /*0018*/ 	.word	0x00000000
	.align		4
        /*001c*/ 	.word	0xfffffffc


//--------------------- .text._Z15kernel_diag_mvniiPdS_S_S_iS_ --------------------------
	.section	.text._Z15kernel_diag_mvniiPdS_S_S_iS_,"ax",@progbits
	.align	128
        .global         _Z15kernel_diag_mvniiPdS_S_S_iS_
        .type           _Z15kernel_diag_mvniiPdS_S_S_iS_,@function
        .size           _Z15kernel_diag_mvniiPdS_S_S_iS_,(.L_x_187 - _Z15kernel_diag_mvniiPdS_S_S_iS_)
        .other          _Z15kernel_diag_mvniiPdS_S_S_iS_,@"STO_CUDA_ENTRY STV_DEFAULT"
_Z15kernel_diag_mvniiPdS_S_S_iS_:
.text._Z15kernel_diag_mvniiPdS_S_S_iS_:
[----:B------:R-:W-:Y:S01]  /*0000*/  LDC R1, c[0x0][0x37c] ;  /* 0x0000df00ff017b82 */ /* 0x000fe20000000800 */
[----:B------:R-:W0:Y:S01]  /*0010*/  LDCU.64 UR16, c[0x0][0x380] ;  /* 0x00007000ff1077ac */ /* 0x000e220008000a00 */
[----:B------:R-:W1:Y:S06]  /*0020*/  S2R R3, SR_CTAID.X ;  /* 0x0000000000037919 */ /* 0x000e6c0000002500 */
[----:B------:R-:W2:Y:S01]  /*0030*/  S2UR UR6, SR_CgaCtaId ;  /* 0x00000000000679c3 */ /* 0x000ea20000008800 */
[----:B------:R-:W-:Y:S01]  /*0040*/  BSSY.RECONVERGENT B0, `(.L_x_0) ;  /* 0x00002a8000007945 */ /* 0x000fe20003800200 */
[----:B------:R-:W3:Y:S01]  /*0050*/  LDCU UR11, c[0x0][0x364] ;  /* 0x00006c80ff0b77ac */ /* 0x000ee20008000800 */
[----:B------:R-:W1:Y:S01]  /*0060*/  S2R R10, SR_TID.Y ;  /* 0x00000000000a7919 */ /* 0x000e620000002200 */
[----:B------:R-:W4:Y:S01]  /*0070*/  LDCU UR9, c[0x0][0x3a8] ;  /* 0x00007500ff0977ac */ /* 0x000f220008000800 */
[----:B------:R-:W4:Y:S01]  /*0080*/  S2R R2, SR_TID.X ;  /* 0x0000000000027919 */ /* 0x000f220000002100 */
[----:B------:R-:W-:Y:S01]  /*0090*/  UMOV UR5, 0x400 ;  /* 0x0000040000057882 */ /* 0x000fe20000000000 */
[----:B------:R-:W1:Y:S01]  /*00a0*/  LDCU.64 UR12, c[0x0][0x358] ;  /* 0x00006b00ff0c77ac */ /* 0x000e620008000a00 */
[----:B------:R-:W1:Y:S01]  /*00b0*/  LDCU UR14, c[0x0][0x360] ;  /* 0x00006c00ff0e77ac */ /* 0x000e620008000800 */
[----:B0-----:R-:W-:-:S05]  /*00c0*/  IMAD.U32 R0, RZ, RZ, UR17 ;  /* 0x00000011ff007e24 */ /* 0x001fca000f8e00ff */
[----:B------:R-:W-:Y:S01]  /*00d0*/  R2UR UR10, R0 ;  /* 0x00000000000a72ca */ /* 0x000fe200000e0000 */
[----:B--2---:R-:W-:-:S12]  /*00e0*/  ULEA UR6, UR6, UR5, 0x18 ;  /* 0x0000000506067291 */ /* 0x004fd8000f8ec0ff */
[----:B---3--:R-:W-:Y:S02]  /*00f0*/  UIMAD UR4, UR11, UR10, URZ ;  /* 0x0000000a0b0472a4 */ /* 0x008fe4000f8e02ff */
[----:B-1----:R-:W-:Y:S02]  /*0100*/  IMAD R3, R3, UR11, R10 ;  /* 0x0000000b03037c24 */ /* 0x002fe4000f8e020a */
[----:B------:R-:W-:-:S03]  /*0110*/  USHF.L.U32 UR5, UR4, 0x3, URZ ;  /* 0x0000000304057899 */ /* 0x000fc600080006ff */
[----:B------:R-:W-:Y:S01]  /*0120*/  ISETP.GE.AND P0, PT, R3, UR16, PT ;  /* 0x0000001003007c0c */ /* 0x000fe2000bf06270 */
[----:B----4-:R-:W-:Y:S02]  /*0130*/  UIMAD UR4, UR9, UR10, URZ ;  /* 0x0000000a090472a4 */ /* 0x010fe4000f8e02ff */
[----:B------:R-:W-:-:S04]  /*0140*/  UIADD3 UR7, UPT, UPT, UR5, UR6, URZ ;  /* 0x0000000605077290 */ /* 0x000fc8000fffe0ff */
[----:B------:R-:W-:-:S06]  /*0150*/  UIADD3 UR8, UPT, UPT, UR5, UR7, URZ ;  /* 0x0000000705087290 */ /* 0x000fcc000fffe0ff */
[----:B------:R-:W-:Y:S01]  /*0160*/  LEA R4, R10, UR8, 0x3 ;  /* 0x000000080a047c11 */ /* 0x000fe2000f8e18ff */
[----:B------:R-:W-:Y:S06]  /*0170*/  @P0 BRA `(.L_x_1) ;  /* 0x0000002800500947 */ /* 0x000fec0003800000 */
[----:B------:R-:W0:Y:S01]  /*0180*/  I2F.U32.RP R9, UR14 ;  /* 0x0000000e00097d06 */ /* 0x000e220008209000 */
[----:B------:R-:W1:Y:S01]  /*0190*/  LDC R5, c[0x0][0x360] ;  /* 0x0000d800ff057b82 */ /* 0x000e620000000800 */
[----:B------:R-:W-:Y:S01]  /*01a0*/  HFMA2 R6, -RZ, RZ, 0, 0 ;  /* 0x00000000ff067431 */ /* 0x000fe200000001ff */
[----:B------:R-:W-:-:S05]  /*01b0*/  ISETP.NE.U32.AND P2, PT, RZ, UR14, PT ;  /* 0x0000000eff007c0c */ /* 0x000fca000bf45070 */
[----:B0-----:R-:W0:Y:S02]  /*01c0*/  MUFU.RCP R9, R9 ;  /* 0x0000000900097308 */ /* 0x001e240000001000 */
[----:B0-----:R-:W-:-:S06]  /*01d0*/  VIADD R7, R9, 0xffffffe ;  /* 0x0ffffffe09077836 */ /* 0x001fcc0000000000 */
[----:B------:R-:W0:Y:S02]  /*01e0*/  F2I.FTZ.U32.TRUNC.NTZ R7, R7 ;  /* 0x0000000700077305 */ /* 0x000e24000021f000 */
[----:B0-----:R-:W-:-:S04]  /*01f0*/  IMAD.MOV R11, RZ, RZ, -R7 ;  /* 0x000000ffff0b7224 */ /* 0x001fc800078e0a07 */
[----:B------:R-:W-:-:S04]  /*0200*/  IMAD R11, R11, UR14, RZ ;  /* 0x0000000e0b0b7c24 */ /* 0x000fc8000f8e02ff */
[----:B------:R-:W-:Y:S01]  /*0210*/  IMAD.HI.U32 R11, R7, R11, R6 ;  /* 0x0000000b070b7227 */ /* 0x000fe200078e0006 */
[----:B-1----:R-:W-:-:S05]  /*0220*/  IADD3 R6, PT, PT, R5, -0x1, R0 ;  /* 0xffffffff05067810 */ /* 0x002fca0007ffe000 */
[----:B------:R-:W-:-:S04]  /*0230*/  IMAD.HI.U32 R8, R11, R6, RZ ;  /* 0x000000060b087227 */ /* 0x000fc800078e00ff */
[----:B------:R-:W-:-:S04]  /*0240*/  IMAD.MOV R9, RZ, RZ, -R8 ;  /* 0x000000ffff097224 */ /* 0x000fc800078e0a08 */
[----:B------:R-:W-:-:S05]  /*0250*/  IMAD R9, R9, UR14, R6 ;  /* 0x0000000e09097c24 */ /* 0x000fca000f8e0206 */
[----:B------:R-:W-:-:S13]  /*0260*/  ISETP.GE.U32.AND P0, PT, R9, UR14, PT ;  /* 0x0000000e09007c0c */ /* 0x000fda000bf06070 */
[----:B------:R-:W-:Y:S02]  /*0270*/  @P0 VIADD R9, R9, -UR14 ;  /* 0x8000000e09090c36 */ /* 0x000fe40008000000 */
[----:B------:R-:W-:Y:S01]  /*0280*/  @P0 VIADD R8, R8, 0x1 ;  /* 0x0000000108080836 */ /* 0x000fe20000000000 */
[----:B------:R-:W-:Y:S02]  /*0290*/  ISETP.LT.U32.AND P0, PT, R6, UR14, PT ;  /* 0x0000000e06007c0c */ /* 0x000fe4000bf01070 */
[----:B------:R-:W-:-:S13]  /*02a0*/  ISETP.GE.U32.AND P1, PT, R9, UR14, PT ;  /* 0x0000000e09007c0c */ /* 0x000fda000bf26070 */
[----:B------:R-:W-:Y:S02]  /*02b0*/  @P1 IADD3 R8, PT, PT, R8, 0x1, RZ ;  /* 0x0000000108081810 */ /* 0x000fe40007ffe0ff */
[----:B------:R-:W-:Y:S01]  /*02c0*/  @!P2 LOP3.LUT R8, RZ, UR14, RZ, 0x33, !PT ;  /* 0x0000000eff08ac12 */ /* 0x000fe2000f8e33ff */
[----:B------:R-:W-:Y:S06]  /*02d0*/  @P0 BRA `(.L_x_2) ;  /* 0x0000002400e00947 */ /* 0x000fec0003800000 */
[----:B------:R-:W-:Y:S01]  /*02e0*/  ISETP.GE.U32.AND P0, PT, R8, 0x4, PT ;  /* 0x000000040800780c */ /* 0x000fe20003f06070 */
[----:B------:R-:W-:Y:S01]  /*02f0*/  IMAD R6, R10, R0, RZ ;  /* 0x000000000a067224 */ /* 0x000fe200078e02ff */
[----:B------:R-:W-:Y:S01]  /*0300*/  VIMNMX.U32 R9, PT, PT, R8, 0x1, !PT ;  /* 0x0000000108097848 */ /* 0x000fe20007fe0000 */
[----:B------:R-:W-:-:S10]  /*0310*/  IMAD.MOV.U32 R14, RZ, RZ, RZ ;  /* 0x000000ffff0e7224 */ /* 0x000fd400078e00ff */
[----:B------:R-:W-:Y:S05]  /*0320*/  @!P0 BRA `(.L_x_3) ;  /* 0x0000001000c08947 */ /* 0x000fea0003800000 */
[CC--:B------:R-:W-:Y:S01]  /*0330*/  ISETP.GE.U32.AND P0, PT, R2.reuse, R0.reuse, PT ;  /* 0x000000000200720c */ /* 0x0c0fe20003f06070 */
[----:B------:R-:W-:Y:S02]  /*0340*/  VIADD R18, R2, UR14 ;  /* 0x0000000e02127c36 */ /* 0x000fe40008000000 */
[C-C-:B------:R-:W-:Y:S02]  /*0350*/  IMAD R25, R5.reuse, 0x2, R2.reuse ;  /* 0x0000000205197824 */ /* 0x140fe400078e0202 */
[--C-:B------:R-:W-:Y:S01]  /*0360*/  IMAD R20, R5, 0x3, R2.reuse ;  /* 0x0000000305147824 */ /* 0x100fe200078e0202 */
[-C--:B------:R-:W-:Y:S01]  /*0370*/  ISETP.GE.U32.AND P1, PT, R18, R0.reuse, PT ;  /* 0x000000001200720c */ /* 0x080fe20003f26070 */
[-C--:B------:R-:W-:Y:S01]  /*0380*/  IMAD R19, R3, R0.reuse, R2 ;  /* 0x0000000003137224 */ /* 0x080fe200078e0202 */
[-C--:B------:R-:W-:Y:S02]  /*0390*/  ISETP.GE.U32.AND P2, PT, R25, R0.reuse, PT ;  /* 0x000000001900720c */ /* 0x080fe40003f46070 */
[----:B------:R-:W-:-:S03]  /*03a0*/  ISETP.GE.U32.AND P3, PT, R20, R0, PT ;  /* 0x000000001400720c */ /* 0x000fc60003f66070 */
[----:B------:R-:W0:Y:S08]  /*03b0*/  @!P0 LDC.64 R10, c[0x0][0x388] ;  /* 0x0000e200ff0a8b82 */ /* 0x000e300000000a00 */
[----:B------:R-:W1:Y:S08]  /*03c0*/  @!P1 LDC.64 R12, c[0x0][0x388] ;  /* 0x0000e200ff0c9b82 */ /* 0x000e700000000a00 */
[----:B------:R-:W2:Y:S08]  /*03d0*/  @!P2 LDC.64 R14, c[0x0][0x388] ;  /* 0x0000e200ff0eab82 */ /* 0x000eb00000000a00 */
[----:B------:R-:W3:Y:S01]  /*03e0*/  @!P3 LDC.64 R16, c[0x0][0x388] ;  /* 0x0000e200ff10bb82 */ /* 0x000ee20000000a00 */
[----:B0-----:R-:W-:-:S04]  /*03f0*/  @!P0 IMAD.WIDE.U32 R10, R19, 0x8, R10 ;  /* 0x00000008130a8825 */ /* 0x001fc800078e000a */
[----:B------:R-:W-:Y:S02]  /*0400*/  IMAD R26, R3, R0, R18 ;  /* 0x00000000031a7224 */ /* 0x000fe400078e0212 */
[----:B------:R-:W4:Y:S02]  /*0410*/  @!P0 LDG.E.64 R10, desc[UR12][R10.64] ;  /* 0x0000000c0a0a8981 */ /* 0x000f24000c1e1b00 */
[----:B-1----:R-:W-:Y:S01]  /*0420*/  @!P1 IMAD.WIDE.U32 R12, R26, 0x8, R12 ;  /* 0x000000081a0c9825 */ /* 0x002fe200078e000c */
[----:B------:R-:W-:-:S03]  /*0430*/  LEA R23, R5, R19, 0x1 ;  /* 0x0000001305177211 */ /* 0x000fc600078e08ff */
[----:B------:R-:W-:Y:S02]  /*0440*/  IMAD R22, R5, 0x3, R19 ;  /* 0x0000000305167824 */ /* 0x000fe400078e0213 */
[----:B------:R-:W5:Y:S01]  /*0450*/  @!P1 LDG.E.64 R12, desc[UR12][R12.64] ;  /* 0x0000000c0c0c9981 */ /* 0x000f62000c1e1b00 */
[----:B--2---:R-:W-:-:S06]  /*0460*/  @!P2 IMAD.WIDE.U32 R14, R23, 0x8, R14 ;  /* 0x00000008170ea825 */ /* 0x004fcc00078e000e */
[----:B------:R-:W2:Y:S01]  /*0470*/  @!P2 LDG.E.64 R14, desc[UR12][R14.64] ;  /* 0x0000000c0e0ea981 */ /* 0x000ea2000c1e1b00 */
[----:B---3--:R-:W-:-:S06]  /*0480*/  @!P3 IMAD.WIDE.U32 R16, R22, 0x8, R16 ;  /* 0x000000081610b825 */ /* 0x008fcc00078e0010 */
[----:B------:R-:W3:Y:S01]  /*0490*/  @!P3 LDG.E.64 R16, desc[UR12][R16.64] ;  /* 0x0000000c1010b981 */ /* 0x000ee2000c1e1b00 */
[----:B------:R-:W-:-:S04]  /*04a0*/  IMAD.IADD R24, R6, 0x1, R2 ;  /* 0x0000000106187824 */ /* 0x000fc800078e0202 */
[----:B------:R-:W-:-:S05]  /*04b0*/  IMAD.SHL.U32 R7, R24, 0x8, RZ ;  /* 0x0000000818077824 */ /* 0x000fca00078e00ff */
[----:B----4-:R0:W-:Y:S02]  /*04c0*/  @!P0 STS.64 [R7+UR6], R10 ;  /* 0x0000000a07008988 */ /* 0x0101e40008000a06 */
[----:B0-----:R-:W-:-:S05]  /*04d0*/  IMAD.IADD R10, R6, 0x1, R18 ;  /* 0x00000001060a7824 */ /* 0x001fca00078e0212 */
[----:B------:R-:W-:Y:S01]  /*04e0*/  @!P1 LEA R21, R10, UR6, 0x3 ;  /* 0x000000060a159c11 */ /* 0x000fe2000f8e18ff */
[----:B------:R-:W-:-:S04]  /*04f0*/  IMAD R11, R5, 0x3, R24 ;  /* 0x00000003050b7824 */ /* 0x000fc800078e0218 */
[----:B-----5:R0:W-:Y:S01]  /*0500*/  @!P1 STS.64 [R21], R12 ;  /* 0x0000000c15009388 */ /* 0x0201e20000000a00 */
[----:B------:R-:W-:Y:S02]  /*0510*/  @!P3 LEA R29, R11, UR6, 0x3 ;  /* 0x000000060b1dbc11 */ /* 0x000fe4000f8e18ff */
[----:B0-----:R-:W-:-:S04]  /*0520*/  LEA R12, R5, R24, 0x1 ;  /* 0x00000018050c7211 */ /* 0x001fc800078e08ff */
[----:B------:R-:W-:Y:S02]  /*0530*/  @!P2 LEA R27, R12, UR6, 0x3 ;  /* 0x000000060c1bac11 */ /* 0x000fe4000f8e18ff */
[----:B------:R-:W-:-:S03]  /*0540*/  LOP3.LUT R13, R9, 0xfffffffc, RZ, 0xc0, !PT ;  /* 0xfffffffc090d7812 */ /* 0x000fc600078ec0ff */
[----:B--2---:R0:W-:Y:S01]  /*0550*/  @!P2 STS.64 [R27], R14 ;  /* 0x0000000e1b00a388 */ /* 0x0041e20000000a00 */
[----:B------:R-:W-:-:S03]  /*0560*/  IADD3 R24, PT, PT, -R13, 0x4, RZ ;  /* 0x000000040d187810 */ /* 0x000fc60007ffe1ff */
[----:B---3--:R1:W-:Y:S01]  /*0570*/  @!P3 STS.64 [R29], R16 ;  /* 0x000000101d00b388 */ /* 0x0083e20000000a00 */
[----:B------:R-:W-:Y:S01]  /*0580*/  ISETP.NE.AND P0, PT, R24, RZ, PT ;  /* 0x000000ff1800720c */ /* 0x000fe20003f05270 */
[----:B0-----:R-:W-:-:S12]  /*0590*/  IMAD.MOV.U32 R14, RZ, RZ, R13 ;  /* 0x000000ffff0e7224 */ /* 0x001fd800078e000d */
[----:B-1----:R-:W-:Y:S05]  /*05a0*/  @!P0 BRA `(.L_x_3) ;  /* 0x0000001000208947 */ /* 0x002fea0003800000 */
[----:B------:R-:W-:Y:S01]  /*05b0*/  ISETP.GE.AND P0, PT, R24, RZ, PT ;  /* 0x000000ff1800720c */ /* 0x000fe20003f06270 */
[----:B------:R-:W-:Y:S01]  /*05c0*/  ULEA UR9, UR14, UR6, 0x5 ;  /* 0x000000060e097291 */ /* 0x000fe2000f8e28ff */
[C---:B------:R-:W-:Y:S01]  /*05d0*/  IMAD R19, R5.reuse, 0x4, R19 ;  /* 0x0000000405137824 */ /* 0x040fe200078e0213 */
[C---:B------:R-:W-:Y:S01]  /*05e0*/  LEA R25, R5.reuse, R25, 0x2 ;  /* 0x0000001905197211 */ /* 0x040fe200078e10ff */
[C---:B------:R-:W-:Y:S01]  /*05f0*/  IMAD R18, R5.reuse, 0x4, R18 ;  /* 0x0000000405127824 */ /* 0x040fe200078e0212 */
[C---:B------:R-:W-:Y:S01]  /*0600*/  LEA R26, R5.reuse, R26, 0x2 ;  /* 0x0000001a051a7211 */ /* 0x040fe200078e10ff */
[C---:B------:R-:W-:Y:S02]  /*0610*/  IMAD R20, R5.reuse, 0x4, R20 ;  /* 0x0000000405147824 */ /* 0x040fe400078e0214 */
[C---:B------:R-:W-:Y:S02]  /*0620*/  IMAD R22, R5.reuse, 0x4, R22 ;  /* 0x0000000405167824 */ /* 0x040fe400078e0216 */
[----:B------:R-:W-:-:S02]  /*0630*/  IMAD R23, R5, 0x4, R23 ;  /* 0x0000000405177824 */ /* 0x000fc400078e0217 */
[----:B------:R-:W-:Y:S01]  /*0640*/  IMAD R21, R5, 0x4, R2 ;  /* 0x0000000405157824 */ /* 0x000fe200078e0202 */
[----:B------:R-:W-:Y:S06]  /*0650*/  @P0 BRA `(.L_x_4) ;  /* 0x0000000c00540947 */ /* 0x000fec0003800000 */
[----:B------:R-:W-:Y:S01]  /*0660*/  IMAD.MOV R15, RZ, RZ, -R24 ;  /* 0x000000ffff0f7224 */ /* 0x000fe200078e0a18 */
[----:B------:R-:W-:-:S04]  /*0670*/  PLOP3.LUT P0, PT, PT, PT, PT, 0x80, 0x8 ;  /* 0x000000000008781c */ /* 0x000fc80003f0f070 */
[----:B------:R-:W-:-:S13]  /*0680*/  ISETP.GT.AND P1, PT, R15, 0xc, PT ;  /* 0x0000000c0f00780c */ /* 0x000fda0003f24270 */
[----:B------:R-:W-:Y:S05]  /*0690*/  @!P1 BRA `(.L_x_5) ;  /* 0x0000000800209947 */ /* 0x000fea0003800000 */
[----:B------:R-:W-:Y:S01]  /*06a0*/  PLOP3.LUT P0, PT, PT, PT, PT, 0x8, 0x80 ;  /* 0x000000000080781c */ /* 0x000fe20003f0e170 */
[----:B------:R-:W0:Y:S01]  /*06b0*/  LDCU UR10, c[0x0][0x384] ;  /* 0x00007080ff0a77ac */ /* 0x000e220008000800 */
[----:B------:R-:W-:-:S11]  /*06c0*/  NOP ;  /* 0x0000000000007918 */ /* 0x000fd60000000000 */
.L_x_6:
[----:B0-----:R-:W-:-:S05]  /*06d0*/  IMAD.U32 R0, RZ, RZ, UR10 ;  /* 0x0000000aff007e24 */ /* 0x001fca000f8e00ff */
[-C--:B------:R-:W-:Y:S02]  /*06e0*/  ISETP.GE.U32.AND P1, PT, R21, R0.reuse, PT ;  /* 0x000000001500720c */ /* 0x080fe40003f26070 */
[----:B------:R-:W-:-:S11]  /*06f0*/  ISETP.GE.U32.AND P2, PT, R18, R0, PT ;  /* 0x000000001200720c */ /* 0x000fd60003f46070 */
[----:B-1----:R-:W0:Y:S08]  /*0700*/  @!P1 LDC.64 R16, c[0x0][0x388] ;  /* 0x0000e200ff109b82 */ /* 0x002e300000000a00 */
[----:B------:R-:W1:Y:S01]  /*0710*/  @!P2 LDC.64 R14, c[0x0][0x388] ;  /* 0x0000e200ff0eab82 */ /* 0x000e620000000a00 */
[----:B0-----:R-:W-:-:S06]  /*0720*/  @!P1 IMAD.WIDE.U32 R16, R19, 0x8, R16 ;  /* 0x0000000813109825 */ /* 0x001fcc00078e0010 */
[----:B------:R-:W2:Y:S01]  /*0730*/  @!P1 LDG.E.64 R16, desc[UR12][R16.64] ;  /* 0x0000000c10109981 */ /* 0x000ea2000c1e1b00 */
[----:B-1----:R-:W-:-:S06]  /*0740*/  @!P2 IMAD.WIDE.U32 R14, R26, 0x8, R14 ;  /* 0x000000081a0ea825 */ /* 0x002fcc00078e000e */
[----:B------:R-:W3:Y:S01]  /*0750*/  @!P2 LDG.E.64 R14, desc[UR12][R14.64] ;  /* 0x0000000c0e0ea981 */ /* 0x000ee2000c1e1b00 */
[----:B------:R-:W-:Y:S02]  /*0760*/  ISETP.GE.U32.AND P3, PT, R25, R0, PT ;  /* 0x000000001900720c */ /* 0x000fe40003f66070 */
[----:B------:R-:W-:Y:S01]  /*0770*/  @!P2 LEA R27, R10, UR9, 0x3 ;  /* 0x000000090a1bac11 */ /* 0x000fe2000f8e18ff */
[----:B--2---:R-:W-:Y:S04]  /*0780*/  @!P1 STS.64 [R7+UR9], R16 ;  /* 0x0000001007009988 */ /* 0x004fe80008000a09 */
[----:B---3--:R0:W-:Y:S06]  /*0790*/  @!P2 STS.64 [R27], R14 ;  /* 0x0000000e1b00a388 */ /* 0x0081ec0000000a00 */
[----:B0-----:R-:W0:Y:S02]  /*07a0*/  @!P3 LDC.64 R14, c[0x0][0x388] ;  /* 0x0000e200ff0ebb82 */ /* 0x001e240000000a00 */
[----:B0-----:R-:W-:-:S06]  /*07b0*/  @!P3 IMAD.WIDE.U32 R14, R23, 0x8, R14 ;  /* 0x00000008170eb825 */ /* 0x001fcc00078e000e */
[----:B------:R-:W2:Y:S01]  /*07c0*/  @!P3 LDG.E.64 R14, desc[UR12][R14.64] ;  /* 0x0000000c0e0eb981 */ /* 0x000ea2000c1e1b00 */
[----:B------:R-:W-:Y:S02]  /*07d0*/  ISETP.GE.U32.AND P1, PT, R20, R0, PT ;  /* 0x000000001400720c */ /* 0x000fe40003f26070 */
[----:B------:R-:W-:-:S05]  /*07e0*/  @!P3 LEA R29, R12, UR9, 0x3 ;  /* 0x000000090c1dbc11 */ /* 0x000fca000f8e18ff */
[----:B--2---:R0:W-:Y:S06]  /*07f0*/  @!P3 STS.64 [R29], R14 ;  /* 0x0000000e1d00b388 */ /* 0x0041ec0000000a00 */
[----:B0-----:R-:W0:Y:S02]  /*0800*/  @!P1 LDC.64 R14, c[0x0][0x388] ;  /* 0x0000e200ff0e9b82 */ /* 0x001e240000000a00 */
[----:B0-----:R-:W-:-:S06]  /*0810*/  @!P1 IMAD.WIDE.U32 R14, R22, 0x8, R14 ;  /* 0x00000008160e9825 */ /* 0x001fcc00078e000e */
[----:B------:R-:W2:Y:S01]  /*0820*/  @!P1 LDG.E.64 R14, desc[UR12][R14.64] ;  /* 0x0000000c0e0e9981 */ /* 0x000ea2000c1e1b00 */
[C---:B------:R-:W-:Y:S01]  /*0830*/  LEA R21, R5.reuse, R21, 0x2 ;  /* 0x0000001505157211 */ /* 0x040fe200078e10ff */
[----:B------:R-:W-:Y:S01]  /*0840*/  IMAD R18, R5, 0x4, R18 ;  /* 0x0000000405127824 */ /* 0x000fe200078e0212 */
[----:B------:R-:W-:Y:S01]  /*0850*/  @!P1 LEA R27, R11, UR9, 0x3 ;  /* 0x000000090b1b9c11 */ /* 0x000fe2000f8e18ff */
[----:B------:R-:W-:Y:S01]  /*0860*/  IMAD R19, R5, 0x4, R19 ;  /* 0x0000000405137824 */ /* 0x000fe200078e0213 */
[-C--:B------:R-:W-:Y:S01]  /*0870*/  ISETP.GE.U32.AND P2, PT, R21, R0.reuse, PT ;  /* 0x000000001500720c */ /* 0x080fe20003f46070 */
[----:B------:R-:W-:Y:S01]  /*0880*/  IMAD R26, R5, 0x4, R26 ;  /* 0x00000004051a7824 */ /* 0x000fe200078e021a */
[----:B------:R-:W-:-:S11]  /*0890*/  ISETP.GE.U32.AND P3, PT, R18, R0, PT ;  /* 0x000000001200720c */ /* 0x000fd60003f66070 */
[----:B------:R-:W0:Y:S02]  /*08a0*/  @!P2 LDC.64 R16, c[0x0][0x388] ;  /* 0x0000e200ff10ab82 */ /* 0x000e240000000a00 */
[----:B0-----:R-:W-:-:S06]  /*08b0*/  @!P2 IMAD.WIDE.U32 R16, R19, 0x8, R16 ;  /* 0x000000081310a825 */ /* 0x001fcc00078e0010 */
[----:B------:R-:W3:Y:S04]  /*08c0*/  @!P2 LDG.E.64 R16, desc[UR12][R16.64] ;  /* 0x0000000c1010a981 */ /* 0x000ee8000c1e1b00 */
[----:B--2---:R0:W-:Y:S02]  /*08d0*/  @!P1 STS.64 [R27], R14 ;  /* 0x0000000e1b009388 */ /* 0x0041e40000000a00 */
[----:B0-----:R-:W0:Y:S02]  /*08e0*/  @!P3 LDC.64 R14, c[0x0][0x388] ;  /* 0x0000e200ff0ebb82 */ /* 0x001e240000000a00 */
[----:B0-----:R-:W-:-:S06]  /*08f0*/  @!P3 IMAD.WIDE.U32 R14, R26, 0x8, R14 ;  /* 0x000000081a0eb825 */ /* 0x001fcc00078e000e */
[----:B------:R-:W2:Y:S01]  /*0900*/  @!P3 LDG.E.64 R14, desc[UR12][R14.64] ;  /* 0x0000000c0e0eb981 */ /* 0x000ea2000c1e1b00 */
[----:B------:R-:W-:Y:S01]  /*0910*/  LEA R25, R5, R25, 0x2 ;  /* 0x0000001905197211 */ /* 0x000fe200078e10ff */
[----:B------:R-:W-:-:S03]  /*0920*/  ULEA UR9, UR14, UR9, 0x5 ;  /* 0x000000090e097291 */ /* 0x000fc6000f8e28ff */
[----:B------:R-:W-:-:S03]  /*0930*/  ISETP.GE.U32.AND P1, PT, R25, R0, PT ;  /* 0x000000001900720c */ /* 0x000fc60003f26070 */
[----:B------:R-:W-:-:S03]  /*0940*/  @!P3 LEA R27, R10, UR9, 0x3 ;  /* 0x000000090a1bbc11 */ /* 0x000fc6000f8e18ff */
[----:B---3--:R-:W-:Y:S01]  /*0950*/  @!P2 STS.64 [R7+UR9], R16 ;  /* 0x000000100700a988 */ /* 0x008fe20008000a09 */
[----:B------:R-:W-:-:S03]  /*0960*/  IMAD R23, R5, 0x4, R23 ;  /* 0x0000000405177824 */ /* 0x000fc600078e0217 */
[----:B--2---:R0:W-:Y:S03]  /*0970*/  @!P3 STS.64 [R27], R14 ;  /* 0x0000000e1b00b388 */ /* 0x0041e60000000a00 */
[----:B0-----:R-:W0:Y:S02]  /*0980*/  @!P1 LDC.64 R14, c[0x0][0x388] ;  /* 0x0000e200ff0e9b82 */ /* 0x001e240000000a00 */
[----:B0-----:R-:W-:-:S06]  /*0990*/  @!P1 IMAD.WIDE.U32 R14, R23, 0x8, R14 ;  /* 0x00000008170e9825 */ /* 0x001fcc00078e000e */
[----:B------:R-:W2:Y:S01]  /*09a0*/  @!P1 LDG.E.64 R14, desc[UR12][R14.64] ;  /* 0x0000000c0e0e9981 */ /* 0x000ea2000c1e1b00 */
[----:B------:R-:W-:-:S05]  /*09b0*/  IMAD R20, R5, 0x4, R20 ;  /* 0x0000000405147824 */ /* 0x000fca00078e0214 */
[----:B------:R-:W-:Y:S02]  /*09c0*/  ISETP.GE.U32.AND P2, PT, R20, R0, PT ;  /* 0x000000001400720c */ /* 0x000fe40003f46070 */
[----:B------:R-:W-:Y:S01]  /*09d0*/  @!P1 LEA R29, R12, UR9, 0x3 ;  /* 0x000000090c1d9c11 */ /* 0x000fe2000f8e18ff */
[----:B------:R-:W-:-:S04]  /*09e0*/  IMAD R22, R5, 0x4, R22 ;  /* 0x0000000405167824 */ /* 0x000fc800078e0216 */
[----:B--2---:R0:W-:Y:S06]  /*09f0*/  @!P1 STS.64 [R29], R14 ;  /* 0x0000000e1d009388 */ /* 0x0041ec0000000a00 */
[----:B0-----:R-:W0:Y:S02]  /*0a00*/  @!P2 LDC.64 R14, c[0x0][0x388] ;  /* 0x0000e200ff0eab82 */ /* 0x001e240000000a00 */
[----:B0-----:R-:W-:-:S06]  /*0a10*/  @!P2 IMAD.WIDE.U32 R14, R22, 0x8, R14 ;  /* 0x00000008160ea825 */ /* 0x001fcc00078e000e */
[----:B------:R-:W2:Y:S01]  /*0a20*/  @!P2 LDG.E.64 R14, desc[UR12][R14.64] ;  /* 0x0000000c0e0ea981 */ /* 0x000ea2000c1e1b00 */
[----:B------:R-:W-:-:S04]  /*0a30*/  LEA R21, R5, R21, 0x2 ;  /* 0x0000001505157211 */ /* 0x000fc800078e10ff */
[----:B------:R-:W-:Y:S02]  /*0a40*/  ISETP.GE.U32.AND P1, PT, R21, R0, PT ;  /* 0x000000001500720c */ /* 0x000fe40003f26070 */
[----:B------:R-:W-:Y:S01]  /*0a50*/  @!P2 LEA R27, R11, UR9, 0x3 ;  /* 0x000000090b1bac11 */ /* 0x000fe2000f8e18ff */
[----:B------:R-:W-:-:S04]  /*0a60*/  IMAD R19, R5, 0x4, R19 ;  /* 0x0000000405137824 */ /* 0x000fc800078e0213 */
[----:B--2---:R0:W-:Y:S06]  /*0a70*/  @!P2 STS.64 [R27], R14 ;  /* 0x0000000e1b00a388 */ /* 0x0041ec0000000a00 */
[----:B0-----:R-:W0:Y:S02]  /*0a80*/  @!P1 LDC.64 R14, c[0x0][0x388] ;  /* 0x0000e200ff0e9b82 */ /* 0x001e240000000a00 */
[----:B0-----:R-:W-:-:S06]  /*0a90*/  @!P1 IMAD.WIDE.U32 R14, R19, 0x8, R14 ;  /* 0x00000008130e9825 */ /* 0x001fcc00078e000e */
[----:B------:R-:W2:Y:S01]  /*0aa0*/  @!P1 LDG.E.64 R14, desc[UR12][R14.64] ;  /* 0x0000000c0e0e9981 */ /* 0x000ea2000c1e1b00 */
[C---:B------:R-:W-:Y:S01]  /*0ab0*/  IMAD R18, R5.reuse, 0x4, R18 ;  /* 0x0000000405127824 */ /* 0x040fe200078e0212 */
[----:B------:R-:W-:-:S04]  /*0ac0*/  LEA R25, R5, R25, 0x2 ;  /* 0x0000001905197211 */ /* 0x000fc800078e10ff */
[-C--:B------:R-:W-:Y:S02]  /*0ad0*/  ISETP.GE.U32.AND P3, PT, R18, R0.reuse, PT ;  /* 0x000000001200720c */ /* 0x080fe40003f66070 */
[----:B------:R-:W-:Y:S01]  /*0ae0*/  ISETP.GE.U32.AND P2, PT, R25, R0, PT ;  /* 0x000000001900720c */ /* 0x000fe20003f46070 */
[----:B------:R-:W-:-:S10]  /*0af0*/  ULEA UR9, UR14, UR9, 0x5 ;  /* 0x000000090e097291 */ /* 0x000fd4000f8e28ff */
[----:B------:R-:W0:Y:S01]  /*0b00*/  @!P3 LDC.64 R16, c[0x0][0x388] ;  /* 0x0000e200ff10bb82 */ /* 0x000e220000000a00 */
[C---:B------:R-:W-:Y:S02]  /*0b10*/  IMAD R26, R5.reuse, 0x4, R26 ;  /* 0x00000004051a7824 */ /* 0x040fe400078e021a */
[----:B------:R-:W-:Y:S02]  /*0b20*/  IMAD R23, R5, 0x4, R23 ;  /* 0x0000000405177824 */ /* 0x000fe400078e0217 */
[----:B0-----:R-:W-:-:S06]  /*0b30*/  @!P3 IMAD.WIDE.U32 R16, R26, 0x8, R16 ;  /* 0x000000081a10b825 */ /* 0x001fcc00078e0010 */
[----:B------:R-:W3:Y:S04]  /*0b40*/  @!P3 LDG.E.64 R16, desc[UR12][R16.64] ;  /* 0x0000000c1010b981 */ /* 0x000ee8000c1e1b00 */
[----:B--2---:R0:W-:Y:S02]  /*0b50*/  @!P1 STS.64 [R7+UR9], R14 ;  /* 0x0000000e07009988 */ /* 0x0041e40008000a09 */
[----:B0-----:R-:W0:Y:S02]  /*0b60*/  @!P2 LDC.64 R14, c[0x0][0x388] ;  /* 0x0000e200ff0eab82 */ /* 0x001e240000000a00 */
[----:B0-----:R-:W-:-:S06]  /*0b70*/  @!P2 IMAD.WIDE.U32 R14, R23, 0x8, R14 ;  /* 0x00000008170ea825 */ /* 0x001fcc00078e000e */
[----:B------:R-:W2:Y:S01]  /*0b80*/  @!P2 LDG.E.64 R14, desc[UR12][R14.64] ;  /* 0x0000000c0e0ea981 */ /* 0x000ea2000c1e1b00 */
[----:B------:R-:W-:-:S05]  /*0b90*/  IMAD R20, R5, 0x4, R20 ;  /* 0x0000000405147824 */ /* 0x000fca00078e0214 */
[----:B------:R-:W-:Y:S02]  /*0ba0*/  ISETP.GE.U32.AND P1, PT, R20, R0, PT ;  /* 0x000000001400720c */ /* 0x000fe40003f26070 */
[----:B------:R-:W-:Y:S02]  /*0bb0*/  @!P3 LEA R27, R10, UR9, 0x3 ;  /* 0x000000090a1bbc11 */ /* 0x000fe4000f8e18ff */
[----:B------:R-:W-:-:S03]  /*0bc0*/  @!P2 LEA R29, R12, UR9, 0x3 ;  /* 0x000000090c1dac11 */ /* 0x000fc6000f8e18ff */
[----:B---3--:R-:W-:Y:S01]  /*0bd0*/  @!P3 STS.64 [R27], R16 ;  /* 0x000000101b00b388 */ /* 0x008fe20000000a00 */
[----:B------:R-:W-:-:S03]  /*0be0*/  IMAD R22, R5, 0x4, R22 ;  /* 0x0000000405167824 */ /* 0x000fc600078e0216 */
[----:B--2---:R0:W-:Y:S02]  /*0bf0*/  @!P2 STS.64 [R29], R14 ;  /* 0x0000000e1d00a388 */ /* 0x0041e40000000a00 */
[----:B0-----:R-:W0:Y:S02]  /*0c00*/  @!P1 LDC.64 R14, c[0x0][0x388] ;  /* 0x0000e200ff0e9b82 */ /* 0x001e240000000a00 */
[----:B0-----:R-:W-:-:S06]  /*0c10*/  @!P1 IMAD.WIDE.U32 R14, R22, 0x8, R14 ;  /* 0x00000008160e9825 */ /* 0x001fcc00078e000e */
[----:B------:R-:W2:Y:S01]  /*0c20*/  @!P1 LDG.E.64 R14, desc[UR12][R14.64] ;  /* 0x0000000c0e0e9981 */ /* 0x000ea2000c1e1b00 */
[C---:B------:R-:W-:Y:S01]  /*0c30*/  LEA R21, R5.reuse, R21, 0x2 ;  /* 0x0000001505157211 */ /* 0x040fe200078e10ff */
[----:B------:R-:W-:-:S03]  /*0c40*/  IMAD R18, R5, 0x4, R18 ;  /* 0x0000000405127824 */ /* 0x000fc600078e0212 */
[-C--:B------:R-:W-:Y:S02]  /*0c50*/  ISETP.GE.U32.AND P2, PT, R21, R0.reuse, PT ;  /* 0x000000001500720c */ /* 0x080fe40003f46070 */
[----:B------:R-:W-:Y:S02]  /*0c60*/  ISETP.GE.U32.AND P3, PT, R18, R0, PT ;  /* 0x000000001200720c */ /* 0x000fe40003f66070 */
[----:B------:R-:W-:-:S09]  /*0c70*/  @!P1 LEA R27, R11, UR9, 0x3 ;  /* 0x000000090b1b9c11 */ /* 0x000fd2000f8e18ff */
[----:B------:R-:W0:Y:S01]  /*0c80*/  @!P2 LDC.64 R16, c[0x0][0x388] ;  /* 0x0000e200ff10ab82 */ /* 0x000e220000000a00 */
[C---:B------:R-:W-:Y:S02]  /*0c90*/  IMAD R19, R5.reuse, 0x4, R19 ;  /* 0x0000000405137824 */ /* 0x040fe400078e0213 */
[----:B------:R-:W-:Y:S02]  /*0ca0*/  IMAD R26, R5, 0x4, R26 ;  /* 0x00000004051a7824 */ /* 0x000fe400078e021a */
        /* <DEDUP_REMOVED lines=24> */
[----:B------:R-:W-:Y:S02]  /*0e30*/  @!P2 LEA R17, R11, UR9, 0x3 ;  /* 0x000000090b11ac11 */ /* 0x000fe4000f8e18ff */
[----:B------:R-:W-:-:S04]  /*0e40*/  IADD3 R24, PT, PT, R24, 0x10, RZ ;  /* 0x0000001018187810 */ /* 0x000fc80007ffe0ff */
[----:B------:R-:W-:Y:S01]  /*0e50*/  ISETP.GE.AND P1, PT, R24, -0xc, PT ;  /* 0xfffffff41800780c */ /* 0x000fe20003f26270 */
        /* <DEDUP_REMOVED lines=9> */
[----:B--2---:R1:W-:Y:S01]  /*0ef0*/  @!P2 STS.64 [R17], R14 ;  /* 0x0000000e1100a388 */ /* 0x0043e20000000a00 */
[----:B------:R-:W-:Y:S05]  /*0f00*/  @!P1 BRA `(.L_x_6) ;  /* 0xfffffff400f09947 */ /* 0x000fea000383ffff */
[----:B-1----:R-:W-:-:S07]  /*0f10*/  IMAD.MOV.U32 R14, RZ, RZ, R13 ;  /* 0x000000ffff0e7224 */ /* 0x002fce00078e000d */
.L_x_5:
[----:B------:R-:W-:-:S05]  /*0f20*/  IMAD.MOV R15, RZ, RZ, -R24 ;  /* 0x000000ffff0f7224 */ /* 0x000fca00078e0a18 */
[----:B------:R-:W-:-:S13]  /*0f30*/  ISETP.GT.AND P1, PT, R15, 0x4, PT ;  /* 0x000000040f00780c */ /* 0x000fda0003f24270 */
[----:B------:R-:W-:Y:S05]  /*0f40*/  @!P1 BRA `(.L_x_7) ;  /* 0x0000000400109947 */ /* 0x000fea0003800000 */
[-C--:B------:R-:W-:Y:S02]  /*0f50*/  ISETP.GE.U32.AND P0, PT, R21, R0.reuse, PT ;  /* 0x000000001500720c */ /* 0x080fe40003f06070 */
[----:B------:R-:W-:-:S11]  /*0f60*/  ISETP.GE.U32.AND P1, PT, R18, R0, PT ;  /* 0x000000001200720c */ /* 0x000fd60003f26070 */
[----:B------:R-:W0:Y:S08]  /*0f70*/  @!P0 LDC.64 R16, c[0x0][0x388] ;  /* 0x0000e200ff108b82 */ /* 0x000e300000000a00 */
        /* <DEDUP_REMOVED lines=18> */
[C---:B------:R-:W-:Y:S01]  /*10a0*/  IMAD R21, R5.reuse, 0x4, R21 ;  /* 0x0000000405157824 */ /* 0x040fe200078e0215 */
[C---:B------:R-:W-:Y:S01]  /*10b0*/  LEA R18, R5.reuse, R18, 0x2 ;  /* 0x0000001205127211 */ /* 0x040fe200078e10ff */
[----:B------:R-:W-:Y:S01]  /*10c0*/  IMAD R19, R5, 0x4, R19 ;  /* 0x0000000405137824 */ /* 0x000fe200078e0213 */
[----:B------:R-:W-:Y:S01]  /*10d0*/  @!P0 LEA R27, R11, UR9, 0x3 ;  /* 0x000000090b1b8c11 */ /* 0x000fe2000f8e18ff */
[----:B------:R-:W-:Y:S01]  /*10e0*/  IMAD R26, R5, 0x4, R26 ;  /* 0x00000004051a7824 */ /* 0x000fe200078e021a */
[-C--:B------:R-:W-:Y:S02]  /*10f0*/  ISETP.GE.U32.AND P1, PT, R21, R0.reuse, PT ;  /* 0x000000001500720c */ /* 0x080fe40003f26070 */
        /* <DEDUP_REMOVED lines=8> */
[----:B------:R-:W-:Y:S01]  /*1180*/  IMAD R25, R5, 0x4, R25 ;  /* 0x0000000405197824 */ /* 0x000fe200078e0219 */
[----:B------:R-:W-:-:S04]  /*1190*/  ULEA UR9, UR14, UR9, 0x5 ;  /* 0x000000090e097291 */ /* 0x000fc8000f8e28ff */
[----:B------:R-:W-:Y:S02]  /*11a0*/  ISETP.GE.U32.AND P0, PT, R25, R0, PT ;  /* 0x000000001900720c */ /* 0x000fe40003f06070 */
[----:B------:R-:W-:-:S03]  /*11b0*/  @!P2 LEA R27, R10, UR9, 0x3 ;  /* 0x000000090a1bac11 */ /* 0x000fc6000f8e18ff */
[----:B---3--:R-:W-:Y:S01]  /*11c0*/  @!P1 STS.64 [R7+UR9], R16 ;  /* 0x0000001007009988 */ /* 0x008fe20008000a09 */
[----:B------:R-:W-:-:S03]  /*11d0*/  LEA R23, R5, R23, 0x2 ;  /* 0x0000001705177211 */ /* 0x000fc600078e10ff */
[----:B--2---:R0:W-:Y:S04]  /*11e0*/  @!P2 STS.64 [R27], R14 ;  /* 0x0000000e1b00a388 */ /* 0x0041e80000000a00 */
        /* <DEDUP_REMOVED lines=11> */
[----:B------:R-:W-:Y:S01]  /*12a0*/  @!P1 LEA R17, R11, UR9, 0x3 ;  /* 0x000000090b119c11 */ /* 0x000fe2000f8e18ff */
[----:B------:R-:W-:Y:S01]  /*12b0*/  VIADD R24, R24, 0x4 ;  /* 0x0000000418187836 */ /* 0x000fe20000000000 */
[----:B------:R-:W-:Y:S01]  /*12c0*/  PLOP3.LUT P0, PT, PT, PT, PT, 0x8, 0x80 ;  /* 0x000000000080781c */ /* 0x000fe20003f0e170 */
[C---:B------:R-:W-:Y:S01]  /*12d0*/  IMAD R21, R5.reuse, 0x4, R21 ;  /* 0x0000000405157824 */ /* 0x040fe200078e0215 */
[C---:B------:R-:W-:Y:S01]  /*12e0*/  LEA R25, R5.reuse, R25, 0x2 ;  /* 0x0000001905197211 */ /* 0x040fe200078e10ff */
[----:B------:R-:W-:Y:S01]  /*12f0*/  VIADD R24, R24, 0x4 ;  /* 0x0000000418187836 */ /* 0x000fe20000000000 */
[C---:B------:R-:W-:Y:S01]  /*1300*/  LEA R23, R5.reuse, R23, 0x2 ;  /* 0x0000001705177211 */ /* 0x040fe200078e10ff */
[C---:B------:R-:W-:Y:S02]  /*1310*/  IMAD R18, R5.reuse, 0x4, R18 ;  /* 0x0000000405127824 */ /* 0x040fe400078e0212 */
[----:B------:R-:W-:-:S02]  /*1320*/  IMAD R20, R5, 0x4, R20 ;  /* 0x0000000405147824 */ /* 0x000fc400078e0214 */
[C---:B------:R-:W-:Y:S02]  /*1330*/  IMAD R19, R5.reuse, 0x4, R19 ;  /* 0x0000000405137824 */ /* 0x040fe400078e0213 */
[C---:B------:R-:W-:Y:S02]  /*1340*/  IMAD R26, R5.reuse, 0x4, R26 ;  /* 0x00000004051a7824 */ /* 0x040fe400078e021a */
[----:B------:R-:W-:Y:S01]  /*1350*/  IMAD R22, R5, 0x4, R22 ;  /* 0x0000000405167824 */ /* 0x000fe200078e0216 */
[----:B------:R-:W-:Y:S01]  /*1360*/  ULEA UR9, UR14, UR9, 0x5 ;  /* 0x000000090e097291 */ /* 0x000fe2000f8e28ff */
[----:B--2---:R0:W-:Y:S02]  /*1370*/  @!P1 STS.64 [R17], R14 ;  /* 0x0000000e11009388 */ /* 0x0041e40000000a00 */
[----:B0-----:R-:W-:-:S09]  /*1380*/  MOV R14, R13 ;  /* 0x0000000d000e7202 */ /* 0x001fd20000000f00 */
.L_x_7:
[----:B------:R-:W-:-:S13]  /*1390*/  ISETP.EQ.AND P1, PT, R24, RZ, PT ;  /* 0x000000ff1800720c */ /* 0x000fda0003f22270 */
[----:B------:R-:W-:Y:S05]  /*13a0*/  @!P0 BRA P1, `(.L_x_3) ;  /* 0x0000000000a08947 */ /* 0x000fea0000800000 */
.L_x_4:
[----:B------:R-:W-:Y:S01]  /*13b0*/  LOP3.LUT R13, R9, 0xfffffffc, RZ, 0xc0, !PT ;  /* 0xfffffffc090d7812 */ /* 0x000fe200078ec0ff */
[----:B------:R-:W0:Y:S01]  /*13c0*/  LDCU UR10, c[0x0][0x384] ;  /* 0x00007080ff0a77ac */ /* 0x000e220008000800 */
[----:B------:R-:W-:-:S05]  /*13d0*/  NOP ;  /* 0x0000000000007918 */ /* 0x000fca0000000000 */
.L_x_8:
[----:B0-----:R-:W-:-:S05]  /*13e0*/  IMAD.U32 R0, RZ, RZ, UR10 ;  /* 0x0000000aff007e24 */ /* 0x001fca000f8e00ff */
        /* <DEDUP_REMOVED lines=21> */
[----:B------:R-:W-:Y:S01]  /*1540*/  @!P0 LEA R17, R11, UR9, 0x3 ;  /* 0x000000090b118c11 */ /* 0x000fe2000f8e18ff */
[----:B------:R-:W-:Y:S01]  /*1550*/  VIADD R24, R24, 0x4 ;  /* 0x0000000418187836 */ /* 0x000fe20000000000 */
[----:B------:R-:W-:Y:S01]  /*1560*/  ULEA UR9, UR14, UR9, 0x5 ;  /* 0x000000090e097291 */ /* 0x000fe2000f8e28ff */
[C---:B------:R-:W-:Y:S01]  /*1570*/  LEA R18, R5.reuse, R18, 0x2 ;  /* 0x0000001205127211 */ /* 0x040fe200078e10ff */
[C---:B------:R-:W-:Y:S01]  /*1580*/  IMAD R25, R5.reuse, 0x4, R25 ;  /* 0x0000000405197824 */ /* 0x040fe200078e0219 */
[C---:B------:R-:W-:Y:S01]  /*1590*/  LEA R19, R5.reuse, R19, 0x2 ;  /* 0x0000001305137211 */ /* 0x040fe200078e10ff */
[C---:B------:R-:W-:Y:S02]  /*15a0*/  IMAD R20, R5.reuse, 0x4, R20 ;  /* 0x0000000405147824 */ /* 0x040fe400078e0214 */
[C---:B------:R-:W-:Y:S02]  /*15b0*/  IMAD R21, R5.reuse, 0x4, R21 ;  /* 0x0000000405157824 */ /* 0x040fe400078e0215 */
[----:B------:R-:W-:-:S02]  /*15c0*/  IMAD R26, R5, 0x4, R26 ;  /* 0x00000004051a7824 */ /* 0x000fc400078e021a */
[C---:B------:R-:W-:Y:S02]  /*15d0*/  IMAD R23, R5.reuse, 0x4, R23 ;  /* 0x0000000405177824 */ /* 0x040fe400078e0217 */
[----:B------:R-:W-:Y:S01]  /*15e0*/  IMAD R22, R5, 0x4, R22 ;  /* 0x0000000405167824 */ /* 0x000fe200078e0216 */
[----:B--2---:R1:W-:Y:S01]  /*15f0*/  @!P0 STS.64 [R17], R14 ;  /* 0x0000000e11008388 */ /* 0x0043e20000000a00 */
[----:B------:R-:W-:-:S13]  /*1600*/  ISETP.NE.AND P0, PT, R24, RZ, PT ;  /* 0x000000ff1800720c */ /* 0x000fda0003f05270 */
[----:B-1----:R-:W-:Y:S05]  /*1610*/  @P0 BRA `(.L_x_8) ;  /* 0xfffffffc00700947 */ /* 0x002fea000383ffff */
[----:B------:R-:W-:-:S07]  /*1620*/  MOV R14, R13 ;  /* 0x0000000d000e7202 */ /* 0x000fce0000000f00 */
.L_x_3:
[----:B------:R-:W-:Y:S02]  /*1630*/  LOP3.LUT R7, R9, 0x3, RZ, 0xc0, !PT ;  /* 0x0000000309077812 */ /* 0x000fe400078ec0ff */
[----:B------:R-:W-:Y:S02]  /*1640*/  ISETP.GE.U32.AND P1, PT, R8, 0x4, PT ;  /* 0x000000040800780c */ /* 0x000fe40003f26070 */
[----:B------:R-:W-:-:S13]  /*1650*/  ISETP.NE.AND P0, PT, R7, RZ, PT ;  /* 0x000000ff0700720c */ /* 0x000fda0003f05270 */
[----:B------:R-:W-:Y:S05]  /*1660*/  @!P0 BRA `(.L_x_9) ;  /* 0x0000000000548947 */ /* 0x000fea0003800000 */
[----:B------:R-:W0:Y:S01]  /*1670*/  S2UR UR10, SR_CgaCtaId ;  /* 0x00000000000a79c3 */ /* 0x000e220000008800 */
[----:B------:R-:W-:Y:S01]  /*1680*/  IMAD R13, R14, UR14, R2 ;  /* 0x0000000e0e0d7c24 */ /* 0x000fe2000f8e0202 */
[----:B------:R-:W-:Y:S01]  /*1690*/  UMOV UR9, 0x400 ;  /* 0x0000040000097882 */ /* 0x000fe20000000000 */
[----:B------:R-:W-:Y:S01]  /*16a0*/  IMAD.MOV R12, RZ, RZ, -R7 ;  /* 0x000000ffff0c7224 */ /* 0x000fe200078e0a07 */
[----:B------:R-:W1:Y:S01]  /*16b0*/  LDCU UR15, c[0x0][0x384] ;  /* 0x00007080ff0f77ac */ /* 0x000e620008000800 */
[--C-:B------:R-:W-:Y:S02]  /*16c0*/  IMAD.IADD R8, R6, 0x1, R13.reuse ;  /* 0x0000000106087824 */ /* 0x100fe400078e020d */
[----:B------:R-:W-:Y:S01]  /*16d0*/  IMAD R15, R3, R0, R13 ;  /* 0x00000000030f7224 */ /* 0x000fe200078e020d */
[----:B0-----:R-:W-:-:S06]  /*16e0*/  ULEA UR9, UR10, UR9, 0x18 ;  /* 0x000000090a097291 */ /* 0x001fcc000f8ec0ff */
[----:B-1----:R-:W-:-:S07]  /*16f0*/  LEA R8, R8, UR9, 0x3 ;  /* 0x0000000908087c11 */ /* 0x002fce000f8e18ff */
.L_x_10:
[----:B------:R-:W-:-:S05]  /*1700*/  IMAD.U32 R0, RZ, RZ, UR15 ;  /* 0x0000000fff007e24 */ /* 0x000fca000f8e00ff */
[----:B------:R-:W-:-:S13]  /*1710*/  ISETP.GE.U32.AND P0, PT, R13, R0, PT ;  /* 0x000000000d00720c */ /* 0x000fda0003f06070 */
[----:B------:R-:W0:Y:S02]  /*1720*/  @!P0 LDC.64 R10, c[0x0][0x388] ;  /* 0x0000e200ff0a8b82 */ /* 0x000e240000000a00 */
[----:B0-----:R-:W-:-:S06]  /*1730*/  @!P0 IMAD.WIDE.U32 R10, R15, 0x8, R10 ;  /* 0x000000080f0a8825 */ /* 0x001fcc00078e000a */
[----:B------:R-:W2:Y:S01]  /*1740*/  @!P0 LDG.E.64 R10, desc[UR12][R10.64] ;  /* 0x0000000c0a0a8981 */ /* 0x000ea2000c1e1b00 */
[----:B------:R-:W-:Y:S01]  /*1750*/  IADD3 R12, PT, PT, R12, 0x1, RZ ;  /* 0x000000010c0c7810 */ /* 0x000fe20007ffe0ff */
[----:B------:R-:W-:Y:S02]  /*1760*/  VIADD R13, R13, UR14 ;  /* 0x0000000e0d0d7c36 */ /* 0x000fe40008000000 */
[----:B------:R-:W-:Y:S01]  /*1770*/  VIADD R15, R15, UR14 ;  /* 0x0000000e0f0f7c36 */ /* 0x000fe20008000000 */
[----:B--2---:R0:W-:Y:S01]  /*1780*/  @!P0 STS.64 [R8], R10 ;  /* 0x0000000a08008388 */ /* 0x0041e20000000a00 */
[----:B------:R-:W-:Y:S01]  /*1790*/  ISETP.NE.AND P0, PT, R12, RZ, PT ;  /* 0x000000ff0c00720c */ /* 0x000fe20003f05270 */
[----:B0-----:R-:W-:-:S12]  /*17a0*/  IMAD R8, R5, 0x8, R8 ;  /* 0x0000000805087824 */ /* 0x001fd800078e0208 */
[----:B------:R-:W-:Y:S05]  /*17b0*/  @P0 BRA `(.L_x_10) ;  /* 0xfffffffc00d00947 */ /* 0x000fea000383ffff */
.L_x_9:
[----:B------:R-:W-:Y:S01]  /*17c0*/  HFMA2 R8, -RZ, RZ, 0, 0 ;  /* 0x00000000ff087431 */ /* 0x000fe200000001ff */
[----:B------:R-:W-:Y:S06]  /*17d0*/  @!P1 BRA `(.L_x_11) ;  /* 0x0000001000449947 */ /* 0x000fec0003800000 */
[----:B------:R-:W-:Y:S01]  /*17e0*/  LOP3.LUT R8, R9, 0xfffffffc, RZ, 0xc0, !PT ;  /* 0xfffffffc09087812 */ /* 0x000fe200078ec0ff */
[----:B------:R-:W-:Y:S01]  /*17f0*/  VIADD R21, R2, UR14 ;  /* 0x0000000e02157c36 */ /* 0x000fe20008000000 */
[----:B------:R-:W-:Y:S01]  /*1800*/  UMOV UR9, UR7 ;  /* 0x0000000700097c82 */ /* 0x000fe20008000000 */
[--C-:B------:R-:W-:Y:S01]  /*1810*/  IMAD.IADD R9, R6, 0x1, R2.reuse ;  /* 0x0000000106097824 */ /* 0x100fe200078e0202 */
[----:B------:R-:W-:Y:S01]  /*1820*/  IADD3 R13, PT, PT, -R8, RZ, RZ ;  /* 0x000000ff080d7210 */ /* 0x000fe20007ffe1ff */
[--C-:B------:R-:W-:Y:S01]  /*1830*/  IMAD R19, R3, R0, R2.reuse ;  /* 0x0000000003137224 */ /* 0x100fe200078e0202 */
[----:B------:R-:W-:Y:S01]  /*1840*/  IADD3 R12, PT, PT, R6, R21, RZ ;  /* 0x00000015060c7210 */ /* 0x000fe20007ffe0ff */
[--C-:B------:R-:W-:Y:S01]  /*1850*/  IMAD R24, R5, 0x2, R2.reuse ;  /* 0x0000000205187824 */ /* 0x100fe200078e0202 */
[----:B------:R-:W-:Y:S01]  /*1860*/  ISETP.GE.AND P0, PT, R13, RZ, PT ;  /* 0x000000ff0d00720c */ /* 0x000fe20003f06270 */
[--C-:B------:R-:W-:Y:S02]  /*1870*/  IMAD R25, R5, 0x3, R2.reuse ;  /* 0x0000000305197824 */ /* 0x100fe400078e0202 */
[----:B------:R-:W-:-:S02]  /*1880*/  IMAD.MOV.U32 R18, RZ, RZ, R2 ;  /* 0x000000ffff127224 */ /* 0x000fc400078e0002 */
[C---:B------:R-:W-:Y:S02]  /*1890*/  IMAD R10, R5.reuse, 0x3, R9 ;  /* 0x00000003050a7824 */ /* 0x040fe400078e0209 */
[C---:B------:R-:W-:Y:S02]  /*18a0*/  IMAD R22, R5.reuse, 0x3, R19 ;  /* 0x0000000305167824 */ /* 0x040fe400078e0213 */
[C---:B------:R-:W-:Y:S02]  /*18b0*/  IMAD R11, R5.reuse, 0x2, R9 ;  /* 0x00000002050b7824 */ /* 0x040fe400078e0209 */
[----:B------:R-:W-:Y:S02]  /*18c0*/  IMAD R23, R5, 0x2, R19 ;  /* 0x0000000205177824 */ /* 0x000fe400078e0213 */
[----:B------:R-:W-:Y:S01]  /*18d0*/  IMAD R20, R3, R0, R21 ;  /* 0x0000000003147224 */ /* 0x000fe200078e0215 */
        /* <DEDUP_REMOVED lines=8> */
.L_x_14:
        /* <DEDUP_REMOVED lines=9> */
[-C--:B------:R-:W-:Y:S02]  /*19f0*/  ISETP.GE.U32.AND P3, PT, R24, R0.reuse, PT ;  /* 0x000000001800720c */ /* 0x080fe40003f66070 */
[----:B------:R-:W-:Y:S02]  /*1a00*/  ISETP.GE.U32.AND P4, PT, R25, R0, PT ;  /* 0x000000001900720c */ /* 0x000fe40003f86070 */
[----:B------:R-:W-:Y:S02]  /*1a10*/  @!P1 LEA R27, R9, UR9, 0x3 ;  /* 0x00000009091b9c11 */ /* 0x000fe4000f8e18ff */
[----:B------:R-:W-:-:S03]  /*1a20*/  @!P2 LEA R29, R12, UR9, 0x3 ;  /* 0x000000090c1dac11 */ /* 0x000fc6000f8e18ff */
[----:B--2---:R0:W-:Y:S04]  /*1a30*/  @!P1 STS.64 [R27], R14 ;  /* 0x0000000e1b009388 */ /* 0x0041e80000000a00 */
[----:B---3--:R1:W-:Y:S01]  /*1a40*/  @!P2 STS.64 [R29], R16 ;  /* 0x000000101d00a388 */ /* 0x0083e20000000a00 */
[----:B0-----:R-:W0:Y:S08]  /*1a50*/  @!P3 LDC.64 R14, c[0x0][0x390] ;  /* 0x0000e400ff0ebb82 */ /* 0x001e300000000a00 */
[----:B-1----:R-:W1:Y:S01]  /*1a60*/  @!P4 LDC.64 R16, c[0x0][0x390] ;  /* 0x0000e400ff10cb82 */ /* 0x002e620000000a00 */
[----:B0-----:R-:W-:-:S06]  /*1a70*/  @!P3 IMAD.WIDE.U32 R14, R23, 0x8, R14 ;  /* 0x00000008170eb825 */ /* 0x001fcc00078e000e */
[----:B------:R-:W2:Y:S01]  /*1a80*/  @!P3 LDG.E.64 R14, desc[UR12][R14.64] ;  /* 0x0000000c0e0eb981 */ /* 0x000ea2000c1e1b00 */
[----:B-1----:R-:W-:-:S06]  /*1a90*/  @!P4 IMAD.WIDE.U32 R16, R22, 0x8, R16 ;  /* 0x000000081610c825 */ /* 0x002fcc00078e0010 */
[----:B------:R-:W3:Y:S01]  /*1aa0*/  @!P4 LDG.E.64 R16, desc[UR12][R16.64] ;  /* 0x0000000c1010c981 */ /* 0x000ee2000c1e1b00 */
[C---:B------:R-:W-:Y:S01]  /*1ab0*/  IMAD R18, R5.reuse, 0x4, R18 ;  /* 0x0000000405127824 */ /* 0x040fe200078e0212 */
[C---:B------:R-:W-:Y:S01]  /*1ac0*/  LEA R21, R5.reuse, R21, 0x2 ;  /* 0x0000001505157211 */ /* 0x040fe200078e10ff */
[----:B------:R-:W-:Y:S01]  /*1ad0*/  IMAD R19, R5, 0x4, R19 ;  /* 0x0000000405137824 */ /* 0x000fe200078e0213 */
[----:B------:R-:W-:Y:S01]  /*1ae0*/  @!P3 LEA R27, R11, UR9, 0x3 ;  /* 0x000000090b1bbc11 */ /* 0x000fe2000f8e18ff */
[----:B------:R-:W-:Y:S01]  /*1af0*/  IMAD R20, R5, 0x4, R20 ;  /* 0x0000000405147824 */ /* 0x000fe200078e0214 */
[-C--:B------:R-:W-:Y:S02]  /*1b00*/  ISETP.GE.U32.AND P1, PT, R18, R0.reuse, PT ;  /* 0x000000001200720c */ /* 0x080fe40003f26070 */
[----:B------:R-:W-:Y:S02]  /*1b10*/  ISETP.GE.U32.AND P2, PT, R21, R0, PT ;  /* 0x000000001500720c */ /* 0x000fe40003f46070 */
[----:B------:R-:W-:Y:S01]  /*1b20*/  @!P4 LEA R29, R10, UR9, 0x3 ;  /* 0x000000090a1dcc11 */ /* 0x000fe2000f8e18ff */
[----:B--2---:R0:W-:Y:S04]  /*1b30*/  @!P3 STS.64 [R27], R14 ;  /* 0x0000000e1b00b388 */ /* 0x0041e80000000a00 */
[----:B---3--:R1:W-:Y:S04]  /*1b40*/  @!P4 STS.64 [R29], R16 ;  /* 0x000000101d00c388 */ /* 0x0083e80000000a00 */
        /* <DEDUP_REMOVED lines=8> */
[----:B------:R-:W-:Y:S01]  /*1bd0*/  ULEA UR9, UR14, UR9, 0x5 ;  /* 0x000000090e097291 */ /* 0x000fe2000f8e28ff */
[C---:B------:R-:W-:Y:S02]  /*1be0*/  IMAD R23, R5.reuse, 0x4, R23 ;  /* 0x0000000405177824 */ /* 0x040fe400078e0217 */
[-C--:B------:R-:W-:Y:S01]  /*1bf0*/  ISETP.GE.U32.AND P3, PT, R24, R0.reuse, PT ;  /* 0x000000001800720c */ /* 0x080fe20003f66070 */
[----:B------:R-:W-:Y:S01]  /*1c00*/  IMAD R22, R5, 0x4, R22 ;  /* 0x0000000405167824 */ /* 0x000fe200078e0216 */
[----:B------:R-:W-:Y:S02]  /*1c10*/  ISETP.GE.U32.AND P4, PT, R25, R0, PT ;  /* 0x000000001900720c */ /* 0x000fe40003f86070 */
[----:B------:R-:W-:-:S02]  /*1c20*/  @!P1 LEA R27, R9, UR9, 0x3 ;  /* 0x00000009091b9c11 */ /* 0x000fc4000f8e18ff */
        /* <DEDUP_REMOVED lines=75> */
[----:B------:R-:W-:Y:S01]  /*20e0*/  @!P3 LEA R27, R11, UR9, 0x3 ;  /* 0x000000090b1bbc11 */ /* 0x000fe2000f8e18ff */
[----:B------:R-:W-:Y:S01]  /*20f0*/  VIADD R13, R13, 0x10 ;  /* 0x000000100d0d7836 */ /* 0x000fe20000000000 */
[----:B------:R-:W-:Y:S01]  /*2100*/  @!P4 LEA R26, R10, UR9, 0x3 ;  /* 0x000000090a1acc11 */ /* 0x000fe2000f8e18ff */
[----:B------:R-:W-:Y:S01]  /*2110*/  ULEA UR9, UR14, UR9, 0x5 ;  /* 0x000000090e097291 */ /* 0x000fe2000f8e28ff */
[C---:B------:R-:W-:Y:S01]  /*2120*/  LEA R18, R5.reuse, R18, 0x2 ;  /* 0x0000001205127211 */ /* 0x040fe200078e10ff */
[----:B------:R-:W-:Y:S01]  /*2130*/  IMAD R21, R5, 0x4, R21 ;  /* 0x0000000405157824 */ /* 0x000fe200078e0215 */
[----:B------:R-:W-:Y:S01]  /*2140*/  ISETP.GE.AND P1, PT, R13, -0xc, PT ;  /* 0xfffffff40d00780c */ /* 0x000fe20003f26270 */
[C---:B------:R-:W-:Y:S01]  /*2150*/  IMAD R24, R5.reuse, 0x4, R24 ;  /* 0x0000000405187824 */ /* 0x040fe200078e0218 */
[C---:B------:R-:W-:Y:S01]  /*2160*/  LEA R19, R5.reuse, R19, 0x2 ;  /* 0x0000001305137211 */ /* 0x040fe200078e10ff */
[----:B------:R-:W-:-:S02]  /*2170*/  IMAD R25, R5, 0x4, R25 ;  /* 0x0000000405197824 */ /* 0x000fc400078e0219 */
[C---:B------:R-:W-:Y:S02]  /*2180*/  IMAD R20, R5.reuse, 0x4, R20 ;  /* 0x0000000405147824 */ /* 0x040fe400078e0214 */
[C---:B------:R-:W-:Y:S02]  /*2190*/  IMAD R23, R5.reuse, 0x4, R23 ;  /* 0x0000000405177824 */ /* 0x040fe400078e0217 */
[----:B------:R-:W-:Y:S01]  /*21a0*/  IMAD R22, R5, 0x4, R22 ;  /* 0x0000000405167824 */ /* 0x000fe200078e0216 */
[----:B--2---:R1:W-:Y:S04]  /*21b0*/  @!P3 STS.64 [R27], R14 ;  /* 0x0000000e1b00b388 */ /* 0x0043e80000000a00 */
[----:B---3--:R1:W-:Y:S01]  /*21c0*/  @!P4 STS.64 [R26], R16 ;  /* 0x000000101a00c388 */ /* 0x0083e20000000a00 */
[----:B------:R-:W-:Y:S05]  /*21d0*/  @!P1 BRA `(.L_x_14) ;  /* 0xfffffff400e09947 */ /* 0x000fea000383ffff */
.L_x_13:
[----:B-1----:R-:W-:-:S04]  /*21e0*/  IADD3 R14, PT, PT, -R13, RZ, RZ ;  /* 0x000000ff0d0e7210 */ /* 0x002fc80007ffe1ff */
        /* <DEDUP_REMOVED lines=22> */
[----:B------:R-:W-:Y:S01]  /*2350*/  IMAD R18, R5, 0x4, R18 ;  /* 0x0000000405127824 */ /* 0x000fe200078e0212 */
[----:B------:R-:W-:Y:S01]  /*2360*/  @!P2 LEA R27, R11, UR9, 0x3 ;  /* 0x000000090b1bac11 */ /* 0x000fe2000f8e18ff */
[C---:B------:R-:W-:Y:S01]  /*2370*/  IMAD R21, R5.reuse, 0x4, R21 ;  /* 0x0000000405157824 */ /* 0x040fe200078e0215 */
[----:B------:R-:W-:Y:S01]  /*2380*/  @!P3 LEA R29, R10, UR9, 0x3 ;  /* 0x000000090a1dbc11 */ /* 0x000fe2000f8e18ff */
[----:B------:R-:W-:Y:S01]  /*2390*/  IMAD R19, R5, 0x4, R19 ;  /* 0x0000000405137824 */ /* 0x000fe200078e0213 */
[-C--:B------:R-:W-:Y:S02]  /*23a0*/  ISETP.GE.U32.AND P0, PT, R18, R0.reuse, PT ;  /* 0x000000001200720c */ /* 0x080fe40003f06070 */
[----:B------:R-:W-:Y:S02]  /*23b0*/  ISETP.GE.U32.AND P1, PT, R21, R0, PT ;  /* 0x000000001500720c */ /* 0x000fe40003f26070 */
[----:B------:R-:W-:Y:S01]  /*23c0*/  LEA R20, R5, R20, 0x2 ;  /* 0x0000001405147211 */ /* 0x000fe200078e10ff */
        /* <DEDUP_REMOVED lines=9> */
[----:B------:R-:W-:Y:S01]  /*2460*/  ULEA UR9, UR14, UR9, 0x5 ;  /* 0x000000090e097291 */ /* 0x000fe2000f8e28ff */
[C---:B------:R-:W-:Y:S01]  /*2470*/  IMAD R25, R5.reuse, 0x4, R25 ;  /* 0x0000000405197824 */ /* 0x040fe200078e0219 */
[C---:B------:R-:W-:Y:S01]  /*2480*/  LEA R22, R5.reuse, R22, 0x2 ;  /* 0x0000001605167211 */ /* 0x040fe200078e10ff */
[----:B------:R-:W-:Y:S01]  /*2490*/  IMAD R23, R5, 0x4, R23 ;  /* 0x0000000405177824 */ /* 0x000fe200078e0217 */
[-C--:B------:R-:W-:Y:S02]  /*24a0*/  ISETP.GE.U32.AND P2, PT, R24, R0.reuse, PT ;  /* 0x000000001800720c */ /* 0x080fe40003f46070 */
        /* <DEDUP_REMOVED lines=14> */
[----:B------:R-:W-:Y:S01]  /*2590*/  IMAD R18, R5, 0x4, R18 ;  /* 0x0000000405127824 */ /* 0x000fe200078e0212 */
[----:B------:R-:W-:Y:S01]  /*25a0*/  PLOP3.LUT P0, PT, PT, PT, PT, 0x8, 0x80 ;  /* 0x000000000080781c */ /* 0x000fe20003f0e170 */
[----:B------:R-:W-:Y:S01]  /*25b0*/  VIADD R13, R13, 0x4 ;  /* 0x000000040d0d7836 */ /* 0x000fe20000000000 */
[C---:B------:R-:W-:Y:S01]  /*25c0*/  LEA R21, R5.reuse, R21, 0x2 ;  /* 0x0000001505157211 */ /* 0x040fe200078e10ff */
[C---:B------:R-:W-:Y:S01]  /*25d0*/  IMAD R24, R5.reuse, 0x4, R24 ;  /* 0x0000000405187824 */ /* 0x040fe200078e0218 */
[C---:B------:R-:W-:Y:S01]  /*25e0*/  LEA R20, R5.reuse, R20, 0x2 ;  /* 0x0000001405147211 */ /* 0x040fe200078e10ff */
[C---:B------:R-:W-:Y:S01]  /*25f0*/  IMAD R25, R5.reuse, 0x4, R25 ;  /* 0x0000000405197824 */ /* 0x040fe200078e0219 */
[----:B------:R-:W-:Y:S01]  /*2600*/  ULEA UR9, UR14, UR9, 0x5 ;  /* 0x000000090e097291 */ /* 0x000fe2000f8e28ff */
[----:B------:R-:W-:-:S02]  /*2610*/  IMAD R19, R5, 0x4, R19 ;  /* 0x0000000405137824 */ /* 0x000fc400078e0213 */
[C---:B------:R-:W-:Y:S02]  /*2620*/  IMAD R23, R5.reuse, 0x4, R23 ;  /* 0x0000000405177824 */ /* 0x040fe400078e0217 */
[----:B------:R-:W-:Y:S01]  /*2630*/  IMAD R22, R5, 0x4, R22 ;  /* 0x0000000405167824 */ /* 0x000fe200078e0216 */
[----:B--2---:R0:W-:Y:S04]  /*2640*/  @!P2 STS.64 [R27], R16 ;  /* 0x000000101b00a388 */ /* 0x0041e80000000a00 */
[----:B---3--:R0:W-:Y:S02]  /*2650*/  @!P3 STS.64 [R26], R14 ;  /* 0x0000000e1a00b388 */ /* 0x0081e40000000a00 */
.L_x_15:
[----:B------:R-:W-:-:S13]  /*2660*/  ISETP.NE.OR P0, PT, R13, RZ, P0 ;  /* 0x000000ff0d00720c */ /* 0x000fda0000705670 */
[----:B------:R-:W-:Y:S05]  /*2670*/  @!P0 BRA `(.L_x_11) ;  /* 0x00000000009c8947 */ /* 0x000fea0003800000 */
.L_x_12:
[----:B------:R-:W1:Y:S01]  /*2680*/  LDCU UR10, c[0x0][0x384] ;  /* 0x00007080ff0a77ac */ /* 0x000e620008000800 */
[----:B------:R-:W-:Y:S01]  /*2690*/  NOP ;  /* 0x0000000000007918 */ /* 0x000fe20000000000 */
.L_x_16:
[----:B-1----:R-:W-:-:S05]  /*26a0*/  IMAD.U32 R0, RZ, RZ, UR10 ;  /* 0x0000000aff007e24 */ /* 0x002fca000f8e00ff */
[-C--:B------:R-:W-:Y:S02]  /*26b0*/  ISETP.GE.U32.AND P0, PT, R18, R0.reuse, PT ;  /* 0x000000001200720c */ /* 0x080fe40003f06070 */
[----:B------:R-:W-:-:S11]  /*26c0*/  ISETP.GE.U32.AND P1, PT, R21, R0, PT ;  /* 0x000000001500720c */ /* 0x000fd60003f26070 */
[----:B0-2---:R-:W0:Y:S08]  /*26d0*/  @!P0 LDC.64 R16, c[0x0][0x390] ;  /* 0x0000e400ff108b82 */ /* 0x005e300000000a00 */
        /* <DEDUP_REMOVED lines=18> */
[----:B------:R-:W-:Y:S01]  /*2800*/  IMAD R21, R5, 0x4, R21 ;  /* 0x0000000405157824 */ /* 0x000fe200078e0215 */
[----:B------:R-:W-:Y:S01]  /*2810*/  @!P3 LEA R27, R10, UR9, 0x3 ;  /* 0x000000090a1bbc11 */ /* 0x000fe2000f8e18ff */
[----:B------:R-:W-:Y:S01]  /*2820*/  ULEA UR9, UR14, UR9, 0x5 ;  /* 0x000000090e097291 */ /* 0x000fe2000f8e28ff */
[----:B------:R-:W-:Y:S01]  /*2830*/  IADD3 R13, PT, PT, R13, 0x4, RZ ;  /* 0x000000040d0d7810 */ /* 0x000fe20007ffe0ff */
[C---:B------:R-:W-:Y:S01]  /*2840*/  IMAD R24, R5.reuse, 0x4, R24 ;  /* 0x0000000405187824 */ /* 0x040fe200078e0218 */
[C---:B------:R-:W-:Y:S01]  /*2850*/  LEA R18, R5.reuse, R18, 0x2 ;  /* 0x0000001205127211 */ /* 0x040fe200078e10ff */
[----:B------:R-:W-:Y:S01]  /*2860*/  IMAD R25, R5, 0x4, R25 ;  /* 0x0000000405197824 */ /* 0x000fe200078e0219 */
[----:B------:R-:W-:Y:S01]  /*2870*/  ISETP.NE.AND P0, PT, R13, RZ, PT ;  /* 0x000000ff0d00720c */ /* 0x000fe20003f05270 */
[C---:B------:R-:W-:Y:S01]  /*2880*/  IMAD R19, R5.reuse, 0x4, R19 ;  /* 0x0000000405137824 */ /* 0x040fe200078e0213 */
[C---:B------:R-:W-:Y:S01]  /*2890*/  LEA R22, R5.reuse, R22, 0x2 ;  /* 0x0000001605167211 */ /* 0x040fe200078e10ff */
[----:B------:R-:W-:-:S02]  /*28a0*/  IMAD R20, R5, 0x4, R20 ;  /* 0x0000000405147824 */ /* 0x000fc400078e0214 */
[----:B------:R-:W-:Y:S01]  /*28b0*/  IMAD R23, R5, 0x4, R23 ;  /* 0x0000000405177824 */ /* 0x000fe200078e0217 */
[----:B--2---:R2:W-:Y:S04]  /*28c0*/  @!P2 STS.64 [R26], R16 ;  /* 0x000000101a00a388 */ /* 0x0045e80000000a00 */
[----:B---3--:R2:W-:Y:S03]  /*28d0*/  @!P3 STS.64 [R27], R14 ;  /* 0x0000000e1b00b388 */ /* 0x0085e60000000a00 */
[----:B------:R-:W-:Y:S05]  /*28e0*/  @P0 BRA `(.L_x_16) ;  /* 0xfffffffc006c0947 */ /* 0x000fea000383ffff */
.L_x_11:
[----:B------:R-:W-:-:S13]  /*28f0*/  ISETP.NE.AND P0, PT, R7, RZ, PT ;  /* 0x000000ff0700720c */ /* 0x000fda0003f05270 */
[----:B------:R-:W-:Y:S05]  /*2900*/  @!P0 BRA `(.L_x_2) ;  /* 0x0000000000548947 */ /* 0x000fea0003800000 */
[----:B------:R-:W1:Y:S01]  /*2910*/  S2UR UR10, SR_CgaCtaId ;  /* 0x00000000000a79c3 */ /* 0x000e620000008800 */
[----:B------:R-:W-:Y:S01]  /*2920*/  IMAD R9, R8, UR14, R2 ;  /* 0x0000000e08097c24 */ /* 0x000fe2000f8e0202 */
[----:B------:R-:W-:Y:S01]  /*2930*/  UMOV UR9, 0x400 ;  /* 0x0000040000097882 */ /* 0x000fe20000000000 */
[----:B------:R-:W-:Y:S01]  /*2940*/  IMAD.MOV R8, RZ, RZ, -R7 ;  /* 0x000000ffff087224 */ /* 0x000fe200078e0a07 */
[----:B------:R-:W3:Y:S01]  /*2950*/  LDCU UR15, c[0x0][0x384] ;  /* 0x00007080ff0f77ac */ /* 0x000ee20008000800 */
[--C-:B------:R-:W-:Y:S02]  /*2960*/  IMAD.IADD R6, R6, 0x1, R9.reuse ;  /* 0x0000000106067824 */ /* 0x100fe400078e0209 */
[----:B------:R-:W-:-:S03]  /*2970*/  IMAD R11, R3, R0, R9 ;  /* 0x00000000030b7224 */ /* 0x000fc600078e0209 */
[----:B------:R-:W-:Y:S01]  /*2980*/  LEA R6, R6, UR5, 0x3 ;  /* 0x0000000506067c11 */ /* 0x000fe2000f8e18ff */
[----:B-1----:R-:W-:-:S06]  /*2990*/  ULEA UR9, UR10, UR9, 0x18 ;  /* 0x000000090a097291 */ /* 0x002fcc000f8ec0ff */
[----:B---3--:R-:W-:-:S07]  /*29a0*/  VIADD R0, R6, UR9 ;  /* 0x0000000906007c36 */ /* 0x008fce0008000000 */
.L_x_17:
[----:B------:R-:W-:-:S13]  /*29b0*/  ISETP.GE.U32.AND P0, PT, R9, UR15, PT ;  /* 0x0000000f09007c0c */ /* 0x000fda000bf06070 */
[----:B------:R-:W1:Y:S02]  /*29c0*/  @!P0 LDC.64 R6, c[0x0][0x390] ;  /* 0x0000e400ff068b82 */ /* 0x000e640000000a00 */
[----:B-1----:R-:W-:-:S06]  /*29d0*/  @!P0 IMAD.WIDE.U32 R6, R11, 0x8, R6 ;  /* 0x000000080b068825 */ /* 0x002fcc00078e0006 */
[----:B------:R-:W3:Y:S01]  /*29e0*/  @!P0 LDG.E.64 R6, desc[UR12][R6.64] ;  /* 0x0000000c06068981 */ /* 0x000ee2000c1e1b00 */
[----:B------:R-:W-:Y:S01]  /*29f0*/  IADD3 R8, PT, PT, R8, 0x1, RZ ;  /* 0x0000000108087810 */ /* 0x000fe20007ffe0ff */
[----:B------:R-:W-:Y:S02]  /*2a00*/  VIADD R9, R9, UR14 ;  /* 0x0000000e09097c36 */ /* 0x000fe40008000000 */
[----:B------:R-:W-:Y:S01]  /*2a10*/  VIADD R11, R11, UR14 ;  /* 0x0000000e0b0b7c36 */ /* 0x000fe20008000000 */
[----:B---3--:R1:W-:Y:S01]  /*2a20*/  @!P0 STS.64 [R0], R6 ;  /* 0x0000000600008388 */ /* 0x0083e20000000a00 */
[----:B------:R-:W-:Y:S01]  /*2a30*/  ISETP.NE.AND P0, PT, R8, RZ, PT ;  /* 0x000000ff0800720c */ /* 0x000fe20003f05270 */
[----:B-1----:R-:W-:-:S12]  /*2a40*/  IMAD R0, R5, 0x8, R0 ;  /* 0x0000000805007824 */ /* 0x002fd800078e0200 */
[----:B------:R-:W-:Y:S05]  /*2a50*/  @P0 BRA `(.L_x_17) ;  /* 0xfffffffc00d40947 */ /* 0x000fea000383ffff */
.L_x_2:
[----:B------:R-:W-:-:S13]  /*2a60*/  ISETP.NE.AND P0, PT, R2, RZ, PT ;  /* 0x000000ff0200720c */ /* 0x000fda0003f05270 */
[----:B------:R-:W-:Y:S05]  /*2a70*/  @P0 BRA `(.L_x_1) ;  /* 0x0000000000100947 */ /* 0x000fea0003800000 */
[----:B------:R-:W1:Y:S02]  /*2a80*/  LDC.64 R6, c[0x0][0x398] ;  /* 0x0000e600ff067b82 */ /* 0x000e640000000a00 */
[----:B-1----:R-:W-:-:S06]  /*2a90*/  IMAD.WIDE R6, R3, 0x8, R6 ;  /* 0x0000000803067825 */ /* 0x002fcc00078e0206 */
[----:B------:R-:W3:Y:S04]  /*2aa0*/  LDG.E.64 R6, desc[UR12][R6.64] ;  /* 0x0000000c06067981 */ /* 0x000ee8000c1e1b00 */
[----:B---3--:R1:W-:Y:S02]  /*2ab0*/  STS.64 [R4], R6 ;  /* 0x0000000604007388 */ /* 0x0083e40000000a00 */
.L_x_1:
[----:B------:R-:W-:Y:S05]  /*2ac0*/  BSYNC.RECONVERGENT B0 ;  /* 0x0000000000007941 */ /* 0x000fea0003800200 */
.L_x_0:
[----:B------:R-:W-:Y:S02]  /*2ad0*/  UIMAD UR10, UR11, UR14, URZ ;  /* 0x0000000e0b0a72a4 */ /* 0x000fe4000f8e02ff */
[----:B------:R-:W-:Y:S02]  /*2ae0*/  USHF.L.U32 UR9, UR11, 0x3, URZ ;  /* 0x000000030b097899 */ /* 0x000fe400080006ff */
[----:B------:R-:W-:Y:S02]  /*2af0*/  UIADD3 UR5, UPT, UPT, UR10, -0x1, UR4 ;  /* 0xffffffff0a057890 */ /* 0x000fe4000fffe004 */
[----:B------:R-:W-:Y:S01]  /*2b00*/  MOV R0, UR10 ;  /* 0x0000000a00007c02 */ /* 0x000fe20008000f00 */
[----:B------:R-:W-:-:S03]  /*2b10*/  UIADD3 UR8, UPT, UPT, UR8, UR9, URZ ;  /* 0x0000000908087290 */ /* 0x000fc6000fffe0ff */
[-C--:B------:R-:W-:Y:S01]  /*2b20*/  IABS R8, R0.reuse ;  /* 0x0000000000087213 */ /* 0x080fe20000000000 */
[----:B------:R-:W-:Y:S01]  /*2b30*/  IMAD.U32 R10, RZ, RZ, UR5 ;  /* 0x00000005ff0a7e24 */ /* 0x000fe2000f8e00ff */
[----:B------:R-:W-:Y:S01]  /*2b40*/  IABS R11, R0 ;  /* 0x00000000000b7213 */ /* 0x000fe20000000000 */
[----:B------:R-:W-:Y:S01]  /*2b50*/  ULOP3.LUT UR5, UR5, UR10, URZ, 0x3c, !UPT ;  /* 0x0000000a05057292 */ /* 0x000fe2000f8e3cff */
[----:B------:R-:W3:Y:S02]  /*2b60*/  I2F.RP R5, R8 ;  /* 0x0000000800057306 */ /* 0x000ee40000209400 */
[----:B------:R-:W-:-:S03]  /*2b70*/  IABS R10, R10 ;  /* 0x0000000a000a7213 */ /* 0x000fc60000000000 */
[----:B------:R-:W-:-:S03]  /*2b80*/  ISETP.LE.AND P2, PT, RZ, UR5, PT ;  /* 0x00000005ff007c0c */ /* 0x000fc6000bf43270 */
[----:B---3--:R-:W1:Y:S02]  /*2b90*/  MUFU.RCP R5, R5 ;  /* 0x0000000500057308 */ /* 0x008e640000001000 */
[----:B-1----:R-:W-:Y:S01]  /*2ba0*/  VIADD R6, R5, 0xffffffe ;  /* 0x0ffffffe05067836 */ /* 0x002fe20000000000 */
[----:B------:R-:W-:-:S05]  /*2bb0*/  IADD3 R5, PT, PT, RZ, -R11, RZ ;  /* 0x8000000bff057210 */ /* 0x000fca0007ffe0ff */
[----:B------:R1:W3:Y:S02]  /*2bc0*/  F2I.FTZ.U32.TRUNC.NTZ R7, R6 ;  /* 0x0000000600077305 */ /* 0x0002e4000021f000 */
[----:B-1----:R-:W-:Y:S02]  /*2bd0*/  IMAD.MOV.U32 R6, RZ, RZ, RZ ;  /* 0x000000ffff067224 */ /* 0x002fe400078e00ff */
[----:B---3--:R-:W-:-:S04]  /*2be0*/  IMAD.MOV R9, RZ, RZ, -R7 ;  /* 0x000000ffff097224 */ /* 0x008fc800078e0a07 */
[----:B------:R-:W-:-:S04]  /*2bf0*/  IMAD R9, R9, R8, RZ ;  /* 0x0000000809097224 */ /* 0x000fc800078e02ff */
[----:B------:R-:W-:-:S04]  /*2c00*/  IMAD.HI.U32 R7, R7, R9, R6 ;  /* 0x0000000907077227 */ /* 0x000fc800078e0006 */
[----:B------:R-:W-:-:S04]  /*2c10*/  IMAD.MOV.U32 R6, RZ, RZ, R10 ;  /* 0x000000ffff067224 */ /* 0x000fc800078e000a */
[----:B------:R-:W-:-:S04]  /*2c20*/  IMAD.HI.U32 R7, R7, R6, RZ ;  /* 0x0000000607077227 */ /* 0x000fc800078e00ff */
[----:B------:R-:W-:-:S05]  /*2c30*/  IMAD R5, R7, R5, R6 ;  /* 0x0000000507057224 */ /* 0x000fca00078e0206 */
[----:B------:R-:W-:-:S13]  /*2c40*/  ISETP.GT.U32.AND P1, PT, R8, R5, PT ;  /* 0x000000050800720c */ /* 0x000fda0003f24070 */
[----:B------:R-:W-:Y:S01]  /*2c50*/  @!P1 IMAD.IADD R5, R5, 0x1, -R8 ;  /* 0x0000000105059824 */ /* 0x000fe200078e0a08 */
[----:B------:R-:W-:Y:S02]  /*2c60*/  @!P1 IADD3 R7, PT, PT, R7, 0x1, RZ ;  /* 0x0000000107079810 */ /* 0x000fe40007ffe0ff */
[----:B------:R-:W-:Y:S02]  /*2c70*/  ISETP.NE.AND P1, PT, RZ, UR10, PT ;  /* 0x0000000aff007c0c */ /* 0x000fe4000bf25270 */
[----:B------:R-:W-:Y:S02]  /*2c80*/  ISETP.GE.U32.AND P0, PT, R5, R8, PT ;  /* 0x000000080500720c */ /* 0x000fe40003f06070 */
[----:B------:R-:W1:Y:S11]  /*2c90*/  S2R R5, SR_TID.Y ;  /* 0x0000000000057919 */ /* 0x000e760000002200 */
[----:B------:R-:W-:-:S04]  /*2ca0*/  @P0 VIADD R7, R7, 0x1 ;  /* 0x0000000107070836 */ /* 0x000fc80000000000 */
[----:B------:R-:W-:-:S04]  /*2cb0*/  IMAD.MOV.U32 R8, RZ, RZ, R7 ;  /* 0x000000ffff087224 */ /* 0x000fc800078e0007 */
[----:B------:R-:W-:Y:S01]  /*2cc0*/  @!P2 IMAD.MOV R8, RZ, RZ, -R8 ;  /* 0x000000ffff08a224 */ /* 0x000fe200078e0a08 */
[----:B------:R-:W-:-:S04]  /*2cd0*/  @!P1 LOP3.LUT R8, RZ, UR10, RZ, 0x33, !PT ;  /* 0x0000000aff089c12 */ /* 0x000fc8000f8e33ff */
[----:B------:R-:W-:-:S13]  /*2ce0*/  ISETP.GE.AND P0, PT, R8, 0x1, PT ;  /* 0x000000010800780c */ /* 0x000fda0003f06270 */
[----:B-1----:R-:W-:Y:S05]  /*2cf0*/  @!P0 BRA `(.L_x_18) ;  /* 0x0000000c00fc8947 */ /* 0x002fea0003800000 */
[C---:B------:R-:W-:Y:S01]  /*2d00*/  ISETP.GE.U32.AND P0, PT, R8.reuse, 0x4, PT ;  /* 0x000000040800780c */ /* 0x040fe20003f06070 */
[----:B------:R-:W-:Y:S01]  /*2d10*/  HFMA2 R7, -RZ, RZ, 0, 0 ;  /* 0x00000000ff077431 */ /* 0x000fe200000001ff */
[----:B------:R-:W-:-:S11]  /*2d20*/  LOP3.LUT R6, R8, 0x3, RZ, 0xc0, !PT ;  /* 0x0000000308067812 */ /* 0x000fd600078ec0ff */
[----:B------:R-:W-:Y:S05]  /*2d30*/  @!P0 BRA `(.L_x_19) ;  /* 0x0000000c00908947 */ /* 0x000fea0003800000 */
[----:B0-2---:R-:W0:Y:S01]  /*2d40*/  LDC R14, c[0x0][0x364] ;  /* 0x0000d900ff0e7b82 */ /* 0x005e220000000800 */
[----:B------:R-:W-:Y:S01]  /*2d50*/  LOP3.LUT R7, R8, 0x7ffffffc, RZ, 0xc0, !PT ;  /* 0x7ffffffc08077812 */ /* 0x000fe200078ec0ff */
[----:B------:R-:W-:Y:S01]  /*2d60*/  VIADD R9, R5, UR11 ;  /* 0x0000000b05097c36 */ /* 0x000fe20008000000 */
[----:B------:R-:W-:Y:S01]  /*2d70*/  UMOV UR5, UR8 ;  /* 0x0000000800057c82 */ /* 0x000fe20008000000 */
[----:B------:R-:W-:Y:S01]  /*2d80*/  IMAD.SHL.U32 R12, R2, 0x8, RZ ;  /* 0x00000008020c7824 */ /* 0x000fe200078e00ff */
[----:B------:R-:W-:Y:S01]  /*2d90*/  IADD3 R26, PT, PT, -R7, RZ, RZ ;  /* 0x000000ff071a7210 */ /* 0x000fe20007ffe1ff */
[--C-:B------:R-:W-:Y:S02]  /*2da0*/  IMAD R8, R5, UR14, R2.reuse ;  /* 0x0000000e05087c24 */ /* 0x100fe4000f8e0202 */
[----:B------:R-:W-:Y:S01]  /*2db0*/  IMAD R20, R9, UR14, R2 ;  /* 0x0000000e09147c24 */ /* 0x000fe2000f8e0202 */
[----:B------:R-:W-:Y:S01]  /*2dc0*/  ISETP.GE.AND P0, PT, R26, RZ, PT ;  /* 0x000000ff1a00720c */ /* 0x000fe20003f06270 */
[----:B------:R-:W-:-:S02]  /*2dd0*/  IMAD.MOV.U32 R9, RZ, RZ, R8 ;  /* 0x000000ffff097224 */ /* 0x000fc400078e0008 */
[----:B------:R-:W-:Y:S02]  /*2de0*/  IMAD.MOV.U32 R21, RZ, RZ, R20 ;  /* 0x000000ffff157224 */ /* 0x000fe400078e0014 */
[C-C-:B0-----:R-:W-:Y:S02]  /*2df0*/  IMAD R10, R14.reuse, 0x2, R5.reuse ;  /* 0x000000020e0a7824 */ /* 0x141fe400078e0205 */
[----:B------:R-:W-:Y:S02]  /*2e00*/  IMAD R13, R14, 0x3, R5 ;  /* 0x000000030e0d7824 */ /* 0x000fe400078e0205 */
[----:B------:R-:W-:Y:S02]  /*2e10*/  IMAD R11, R10, UR14, RZ ;  /* 0x0000000e0a0b7c24 */ /* 0x000fe4000f8e02ff */
[----:B------:R-:W-:Y:S02]  /*2e20*/  IMAD R13, R13, UR14, RZ ;  /* 0x0000000e0d0d7c24 */ /* 0x000fe4000f8e02ff */
[C---:B------:R-:W-:Y:S01]  /*2e30*/  IMAD.IADD R22, R11.reuse, 0x1, R2 ;  /* 0x000000010b167824 */ /* 0x040fe200078e0202 */
[----:B------:R-:W-:Y:S01]  /*2e40*/  LEA R24, R11, R12, 0x3 ;  /* 0x0000000c0b187211 */ /* 0x000fe200078e18ff */
[----:B------:R-:W-:-:S02]  /*2e50*/  IMAD R25, R13, 0x8, R12 ;  /* 0x000000080d197824 */ /* 0x000fc400078e020c */
[----:B------:R-:W-:Y:S01]  /*2e60*/  IMAD.IADD R16, R13, 0x1, R2 ;  /* 0x000000010d107824 */ /* 0x000fe200078e0202 */
[----:B------:R-:W-:Y:S06]  /*2e70*/  @P0 BRA `(.L_x_20) ;  /* 0x0000000800c80947 */ /* 0x000fec0003800000 */
[----:B------:R-:W-:Y:S01]  /*2e80*/  IMAD.MOV R10, RZ, RZ, -R26 ;  /* 0x000000ffff0a7224 */ /* 0x000fe200078e0a1a */
[----:B------:R-:W-:-:S04]  /*2e90*/  PLOP3.LUT P0, PT, PT, PT, PT, 0x80, 0x8 ;  /* 0x000000000008781c */ /* 0x000fc80003f0f070 */
[----:B------:R-:W-:-:S13]  /*2ea0*/  ISETP.GT.AND P1, PT, R10, 0xc, PT ;  /* 0x0000000c0a00780c */ /* 0x000fda0003f24270 */
[----:B------:R-:W-:Y:S05]  /*2eb0*/  @!P1 BRA `(.L_x_21) ;  /* 0x0000000400c09947 */ /* 0x000fea0003800000 */
[----:B------:R-:W-:-:S13]  /*2ec0*/  PLOP3.LUT P0, PT, PT, PT, PT, 0x8, 0x80 ;  /* 0x000000000080781c */ /* 0x000fda0003f0e170 */
.L_x_22:
[----:B------:R-:W-:Y:S02]  /*2ed0*/  ISETP.GE.AND P3, PT, R9, UR4, PT ;  /* 0x0000000409007c0c */ /* 0x000fe4000bf66270 */
[----:B------:R-:W-:-:S11]  /*2ee0*/  ISETP.GE.AND P4, PT, R21, UR4, PT ;  /* 0x0000000415007c0c */ /* 0x000fd6000bf86270 */
[----:B------:R-:W0:Y:S08]  /*2ef0*/  @!P3 LDC.64 R14, c[0x0][0x3a0] ;  /* 0x0000e800ff0ebb82 */ /* 0x000e300000000a00 */
[----:B--2---:R-:W1:Y:S01]  /*2f00*/  @!P4 LDC.64 R10, c[0x0][0x3a0] ;  /* 0x0000e800ff0acb82 */ /* 0x004e620000000a00 */
[----:B0-----:R-:W-:-:S06]  /*2f10*/  @!P3 IMAD.WIDE.U32 R14, R9, 0x8, R14 ;  /* 0x00000008090eb825 */ /* 0x001fcc00078e000e */
[----:B------:R-:W2:Y:S01]  /*2f20*/  @!P3 LDG.E.64 R14, desc[UR12][R14.64] ;  /* 0x0000000c0e0eb981 */ /* 0x000ea2000c1e1b00 */
[----:B-1----:R-:W-:-:S06]  /*2f30*/  @!P4 IMAD.WIDE.U32 R10, R21, 0x8, R10 ;  /* 0x00000008150ac825 */ /* 0x002fcc00078e000a */
[----:B------:R-:W3:Y:S01]  /*2f40*/  @!P4 LDG.E.64 R10, desc[UR12][R10.64] ;  /* 0x0000000c0a0ac981 */ /* 0x000ee2000c1e1b00 */
[----:B------:R-:W-:Y:S02]  /*2f50*/  ISETP.GE.AND P5, PT, R22, UR4, PT ;  /* 0x0000000416007c0c */ /* 0x000fe4000bfa6270 */
[----:B------:R-:W-:Y:S02]  /*2f60*/  ISETP.GE.AND P6, PT, R16, UR4, PT ;  /* 0x0000000410007c0c */ /* 0x000fe4000bfc6270 */
[C---:B------:R-:W-:Y:S01]  /*2f70*/  LEA R23, R0.reuse, R9, 0x2 ;  /* 0x0000000900177211 */ /* 0x040fe200078e10ff */
[----:B------:R-:W-:-:S03]  /*2f80*/  IMAD R9, R0, 0x4, R21 ;  /* 0x0000000400097824 */ /* 0x000fc600078e0215 */
[----:B------:R-:W-:Y:S02]  /*2f90*/  ISETP.GE.AND P1, PT, R23, UR4, PT ;  /* 0x0000000417007c0c */ /* 0x000fe4000bf26270 */
[----:B------:R-:W-:-:S03]  /*2fa0*/  ISETP.GE.AND P2, PT, R9, UR4, PT ;  /* 0x0000000409007c0c */ /* 0x000fc6000bf46270 */
[----:B------:R-:W0:Y:S01]  /*2fb0*/  @!P5 LDC.64 R18, c[0x0][0x3a0] ;  /* 0x0000e800ff12db82 */ /* 0x000e220000000a00 */
[----:B------:R-:W-:-:S07]  /*2fc0*/  @!P3 LEA R17, R8, UR5, 0x3 ;  /* 0x000000050811bc11 */ /* 0x000fce000f8e18ff */
[----:B------:R-:W1:Y:S01]  /*2fd0*/  @!P6 LDC.64 R12, c[0x0][0x3a0] ;  /* 0x0000e800ff0ceb82 */ /* 0x000e620000000a00 */
[----:B------:R-:W-:Y:S01]  /*2fe0*/  @!P4 LEA R21, R20, UR5, 0x3 ;  /* 0x000000051415cc11 */ /* 0x000fe2000f8e18ff */
[----:B0-----:R-:W-:-:S05]  /*2ff0*/  @!P5 IMAD.WIDE.U32 R18, R22, 0x8, R18 ;  /* 0x000000081612d825 */ /* 0x001fca00078e0012 */
[----:B------:R0:W4:Y:S01]  /*3000*/  @!P5 LDG.E.64 R28, desc[UR12][R18.64] ;  /* 0x0000000c121cd981 */ /* 0x000122000c1e1b00 */
[----:B-1----:R-:W-:-:S06]  /*3010*/  @!P6 IMAD.WIDE.U32 R12, R16, 0x8, R12 ;  /* 0x00000008100ce825 */ /* 0x002fcc00078e000c */
[----:B------:R-:W5:Y:S04]  /*3020*/  @!P6 LDG.E.64 R12, desc[UR12][R12.64] ;  /* 0x0000000c0c0ce981 */ /* 0x000f68000c1e1b00 */
[----:B--2---:R1:W-:Y:S04]  /*3030*/  @!P3 STS.64 [R17], R14 ;  /* 0x0000000e1100b388 */ /* 0x0043e80000000a00 */
[----:B---3--:R2:W-:Y:S01]  /*3040*/  @!P4 STS.64 [R21], R10 ;  /* 0x0000000a1500c388 */ /* 0x0085e20000000a00 */
[----:B-1----:R-:W1:Y:S08]  /*3050*/  @!P1 LDC.64 R14, c[0x0][0x3a0] ;  /* 0x0000e800ff0e9b82 */ /* 0x002e700000000a00 */
[----:B--2---:R-:W2:Y:S01]  /*3060*/  @!P2 LDC.64 R10, c[0x0][0x3a0] ;  /* 0x0000e800ff0aab82 */ /* 0x004ea20000000a00 */
[----:B-1----:R-:W-:-:S06]  /*3070*/  @!P1 IMAD.WIDE.U32 R14, R23, 0x8, R14 ;  /* 0x00000008170e9825 */ /* 0x002fcc00078e000e */
[----:B------:R-:W3:Y:S01]  /*3080*/  @!P1 LDG.E.64 R14, desc[UR12][R14.64] ;  /* 0x0000000c0e0e9981 */ /* 0x000ee2000c1e1b00 */
[----:B--2---:R-:W-:-:S06]  /*3090*/  @!P2 IMAD.WIDE.U32 R10, R9, 0x8, R10 ;  /* 0x00000008090aa825 */ /* 0x004fcc00078e000a */
[----:B------:R-:W2:Y:S01]  /*30a0*/  @!P2 LDG.E.64 R10, desc[UR12][R10.64] ;  /* 0x0000000c0a0aa981 */ /* 0x000ea2000c1e1b00 */
[C---:B0-----:R-:W-:Y:S02]  /*30b0*/  IMAD R18, R0.reuse, 0x4, R22 ;  /* 0x0000000400127824 */ /* 0x041fe400078e0216 */
[----:B------:R-:W-:-:S03]  /*30c0*/  IMAD R22, R0, 0x4, R16 ;  /* 0x0000000400167824 */ /* 0x000fc600078e0210 */
[----:B------:R-:W-:Y:S02]  /*30d0*/  ISETP.GE.AND P3, PT, R18, UR4, PT ;  /* 0x0000000412007c0c */ /* 0x000fe4000bf66270 */
[----:B------:R-:W-:Y:S01]  /*30e0*/  ISETP.GE.AND P4, PT, R22, UR4, PT ;  /* 0x0000000416007c0c */ /* 0x000fe2000bf86270 */
[C---:B------:R-:W-:Y:S01]  /*30f0*/  IMAD R9, R0.reuse, 0x4, R9 ;  /* 0x0000000400097824 */ /* 0x040fe200078e0209 */
[----:B------:R-:W-:Y:S01]  /*3100*/  LEA R23, R0, R23, 0x2 ;  /* 0x0000001700177211 */ /* 0x000fe200078e10ff */
[----:B----4-:R-:W-:Y:S04]  /*3110*/  @!P5 STS.64 [R24+UR5], R28 ;  /* 0x0000001c1800d988 */ /* 0x010fe80008000a05 */
[----:B-----5:R0:W-:Y:S01]  /*3120*/  @!P6 STS.64 [R25+UR5], R12 ;  /* 0x0000000c1900e988 */ /* 0x0201e20008000a05 */
[----:B------:R-:W-:Y:S01]  /*3130*/  ISETP.GE.AND P6, PT, R23, UR4, PT ;  /* 0x0000000417007c0c */ /* 0x000fe2000bfc6270 */
[----:B------:R-:W-:Y:S01]  /*3140*/  ULEA UR5, UR10, UR5, 0x5 ;  /* 0x000000050a057291 */ /* 0x000fe2000f8e28ff */
[----:B------:R-:W-:Y:S01]  /*3150*/  ISETP.GE.AND P5, PT, R9, UR4, PT ;  /* 0x0000000409007c0c */ /* 0x000fe2000bfa6270 */
[----:B------:R-:W1:Y:S04]  /*3160*/  @!P3 LDC.64 R16, c[0x0][0x3a0] ;  /* 0x0000e800ff10bb82 */ /* 0x000e680000000a00 */
[----:B------:R-:W-:-:S04]  /*3170*/  @!P1 LEA R27, R8, UR5, 0x3 ;  /* 0x00000005081b9c11 */ /* 0x000fc8000f8e18ff */
[----:B0-----:R-:W0:Y:S01]  /*3180*/  @!P4 LDC.64 R12, c[0x0][0x3a0] ;  /* 0x0000e800ff0ccb82 */ /* 0x001e220000000a00 */
[----:B------:R-:W-:Y:S01]  /*3190*/  @!P2 LEA R21, R20, UR5, 0x3 ;  /* 0x000000051415ac11 */ /* 0x000fe2000f8e18ff */
[----:B---3--:R3:W-:Y:S04]  /*31a0*/  @!P1 STS.64 [R27], R14 ;  /* 0x0000000e1b009388 */ /* 0x0087e80000000a00 */
[----:B--2---:R2:W-:Y:S02]  /*31b0*/  @!P2 STS.64 [R21], R10 ;  /* 0x0000000a1500a388 */ /* 0x0045e40000000a00 */
[----:B---3--:R-:W3:Y:S01]  /*31c0*/  @!P6 LDC.64 R14, c[0x0][0x3a0] ;  /* 0x0000e800ff0eeb82 */ /* 0x008ee20000000a00 */
[----:B--2---:R-:W-:-:S07]  /*31d0*/  IMAD R21, R0, 0x4, R18 ;  /* 0x0000000400157824 */ /* 0x004fce00078e0212 */
[----:B------:R-:W2:Y:S01]  /*31e0*/  @!P5 LDC.64 R10, c[0x0][0x3a0] ;  /* 0x0000e800ff0adb82 */ /* 0x000ea20000000a00 */
[----:B------:R-:W-:Y:S01]  /*31f0*/  ISETP.GE.AND P1, PT, R21, UR4, PT ;  /* 0x0000000415007c0c */ /* 0x000fe2000bf26270 */
[----:B-1----:R-:W-:-:S04]  /*3200*/  @!P3 IMAD.WIDE.U32 R18, R18, 0x8, R16 ;  /* 0x000000081212b825 */ /* 0x002fc800078e0010 */
[----:B0-----:R-:W-:Y:S02]  /*3210*/  @!P4 IMAD.WIDE.U32 R16, R22, 0x8, R12 ;  /* 0x000000081610c825 */ /* 0x001fe400078e000c */
[----:B------:R-:W4:Y:S04]  /*3220*/  @!P3 LDG.E.64 R18, desc[UR12][R18.64] ;  /* 0x0000000c1212b981 */ /* 0x000f28000c1e1b00 */
[----:B------:R-:W5:Y:S02]  /*3230*/  @!P4 LDG.E.64 R16, desc[UR12][R16.64] ;  /* 0x0000000c1010c981 */ /* 0x000f64000c1e1b00 */
[----:B------:R-:W0:Y:S01]  /*3240*/  @!P1 LDC.64 R12, c[0x0][0x3a0] ;  /* 0x0000e800ff0c9b82 */ /* 0x000e220000000a00 */
[----:B---3--:R-:W-:-:S04]  /*3250*/  @!P6 IMAD.WIDE.U32 R14, R23, 0x8, R14 ;  /* 0x00000008170ee825 */ /* 0x008fc800078e000e */
[----:B--2---:R-:W-:Y:S02]  /*3260*/  @!P5 IMAD.WIDE.U32 R10, R9, 0x8, R10 ;  /* 0x00000008090ad825 */ /* 0x004fe400078e000a */
[----:B------:R-:W2:Y:S04]  /*3270*/  @!P6 LDG.E.64 R14, desc[UR12][R14.64] ;  /* 0x0000000c0e0ee981 */ /* 0x000ea8000c1e1b00 */
[----:B------:R-:W3:Y:S01]  /*3280*/  @!P5 LDG.E.64 R10, desc[UR12][R10.64] ;  /* 0x0000000c0a0ad981 */ /* 0x000ee2000c1e1b00 */
[----:B0-----:R-:W-:-:S06]  /*3290*/  @!P1 IMAD.WIDE.U32 R12, R21, 0x8, R12 ;  /* 0x00000008150c9825 */ /* 0x001fcc00078e000c */
[----:B------:R-:W3:Y:S01]  /*32a0*/  @!P1 LDG.E.64 R12, desc[UR12][R12.64] ;  /* 0x0000000c0c0c9981 */ /* 0x000ee2000c1e1b00 */
[----:B------:R-:W-:-:S04]  /*32b0*/  LEA R22, R0, R22, 0x2 ;  /* 0x0000001600167211 */ /* 0x000fc800078e10ff */
[----:B------:R-:W-:Y:S01]  /*32c0*/  ISETP.GE.AND P2, PT, R22, UR4, PT ;  /* 0x0000000416007c0c */ /* 0x000fe2000bf46270 */
[----:B------:R-:W-:Y:S01]  /*32d0*/  ULEA UR6, UR10, UR5, 0x5 ;  /* 0x000000050a067291 */ /* 0x000fe2000f8e28ff */
[----:B------:R-:W-:-:S05]  /*32e0*/  IMAD R23, R0, 0x4, R23 ;  /* 0x0000000400177824 */ /* 0x000fca00078e0217 */
[----:B------:R-:W-:Y:S02]  /*32f0*/  @!P6 LEA R29, R8, UR6, 0x3 ;  /* 0x00000006081dec11 */ /* 0x000fe4000f8e18ff */
[----:B------:R-:W-:Y:S01]  /*3300*/  @!P5 LEA R27, R20, UR6, 0x3 ;  /* 0x00000006141bdc11 */ /* 0x000fe2000f8e18ff */
[----:B----4-:R-:W-:Y:S04]  /*3310*/  @!P3 STS.64 [R24+UR5], R18 ;  /* 0x000000121800b988 */ /* 0x010fe80008000a05 */
[----:B-----5:R0:W-:Y:S02]  /*3320*/  @!P4 STS.64 [R25+UR5], R16 ;  /* 0x000000101900c988 */ /* 0x0201e40008000a05 */
[----:B0-----:R-:W0:Y:S02]  /*3330*/  @!P2 LDC.64 R16, c[0x0][0x3a0] ;  /* 0x0000e800ff10ab82 */ /* 0x001e240000000a00 */
[----:B--2---:R-:W-:Y:S01]  /*3340*/  @!P6 STS.64 [R29], R14 ;  /* 0x0000000e1d00e388 */ /* 0x004fe20000000a00 */
[----:B------:R-:W-:-:S02]  /*3350*/  IMAD R19, R0, 0x4, R9 ;  /* 0x0000000400137824 */ /* 0x000fc400078e0209 */
[----:B------:R-:W-:Y:S01]  /*3360*/  IMAD R18, R0, 0x4, R22 ;  /* 0x0000000400127824 */ /* 0x000fe200078e0216 */
[----:B---3--:R1:W-:Y:S01]  /*3370*/  @!P5 STS.64 [R27], R10 ;  /* 0x0000000a1b00d388 */ /* 0x0083e20000000a00 */
[----:B------:R-:W-:Y:S02]  /*3380*/  ISETP.GE.AND P3, PT, R23, UR4, PT ;  /* 0x0000000417007c0c */ /* 0x000fe4000bf66270 */
[----:B------:R-:W-:Y:S02]  /*3390*/  ISETP.GE.AND P4, PT, R19, UR4, PT ;  /* 0x0000000413007c0c */ /* 0x000fe4000bf86270 */
[----:B------:R-:W-:Y:S02]  /*33a0*/  ISETP.GE.AND P6, PT, R18, UR4, PT ;  /* 0x0000000412007c0c */ /* 0x000fe4000bfc6270 */
[----:B-1----:R-:W-:-:S04]  /*33b0*/  LEA R27, R0, R21, 0x2 ;  /* 0x00000015001b7211 */ /* 0x002fc800078e10ff */
[----:B------:R-:W-:-:S05]  /*33c0*/  ISETP.GE.AND P5, PT, R27, UR4, PT ;  /* 0x000000041b007c0c */ /* 0x000fca000bfa6270 */
[----:B------:R-:W1:Y:S01]  /*33d0*/  @!P4 LDC.64 R14, c[0x0][0x3a0] ;  /* 0x0000e800ff0ecb82 */ /* 0x000e620000000a00 */
[----:B0-----:R-:W-:Y:S01]  /*33e0*/  @!P2 IMAD.WIDE.U32 R28, R22, 0x8, R16 ;  /* 0x00000008161ca825 */ /* 0x001fe200078e0010 */
[----:B------:R0:W-:Y:S06]  /*33f0*/  @!P1 STS.64 [R24+UR6], R12 ;  /* 0x0000000c18009988 */ /* 0x0001ec0008000a06 */
[----:B------:R-:W2:Y:S01]  /*3400*/  @!P3 LDC.64 R16, c[0x0][0x3a0] ;  /* 0x0000e800ff10bb82 */ /* 0x000ea20000000a00 */
[----:B------:R-:W3:Y:S07]  /*3410*/  @!P2 LDG.E.64 R28, desc[UR12][R28.64] ;  /* 0x0000000c1c1ca981 */ /* 0x000eee000c1e1b00 */
[----:B------:R-:W4:Y:S08]  /*3420*/  @!P5 LDC.64 R10, c[0x0][0x3a0] ;  /* 0x0000e800ff0adb82 */ /* 0x000f300000000a00 */
[----:B0-----:R-:W0:Y:S01]  /*3430*/  @!P6 LDC.64 R12, c[0x0][0x3a0] ;  /* 0x0000e800ff0ceb82 */ /* 0x001e220000000a00 */
[----:B-1----:R-:W-:-:S06]  /*3440*/  @!P4 IMAD.WIDE.U32 R14, R19, 0x8, R14 ;  /* 0x00000008130ec825 */ /* 0x002fcc00078e000e */
[----:B------:R-:W5:Y:S01]  /*3450*/  @!P4 LDG.E.64 R14, desc[UR12][R14.64] ;  /* 0x0000000c0e0ec981 */ /* 0x000f62000c1e1b00 */
[----:B--2---:R-:W-:-:S06]  /*3460*/  @!P3 IMAD.WIDE.U32 R16, R23, 0x8, R16 ;  /* 0x000000081710b825 */ /* 0x004fcc00078e0010 */
[----:B------:R-:W2:Y:S01]  /*3470*/  @!P3 LDG.E.64 R16, desc[UR12][R16.64] ;  /* 0x0000000c1010b981 */ /* 0x000ea2000c1e1b00 */
[----:B----4-:R-:W-:-:S06]  /*3480*/  @!P5 IMAD.WIDE.U32 R10, R27, 0x8, R10 ;  /* 0x000000081b0ad825 */ /* 0x010fcc00078e000a */
[----:B------:R-:W4:Y:S01]  /*3490*/  @!P5 LDG.E.64 R10, desc[UR12][R10.64] ;  /* 0x0000000c0a0ad981 */ /* 0x000f22000c1e1b00 */
[----:B0-----:R-:W-:-:S06]  /*34a0*/  @!P6 IMAD.WIDE.U32 R12, R18, 0x8, R12 ;  /* 0x00000008120ce825 */ /* 0x001fcc00078e000c */
[----:B------:R-:W4:Y:S01]  /*34b0*/  @!P6 LDG.E.64 R12, desc[UR12][R12.64] ;  /* 0x0000000c0c0ce981 */ /* 0x000f22000c1e1b00 */
[----:B------:R-:W-:Y:S01]  /*34c0*/  VIADD R26, R26, 0x10 ;  /* 0x000000101a1a7836 */ /* 0x000fe20000000000 */
[----:B------:R-:W-:-:S04]  /*34d0*/  ULEA UR5, UR10, UR6, 0x5 ;  /* 0x000000060a057291 */ /* 0x000fc8000f8e28ff */
[----:B------:R-:W-:Y:S02]  /*34e0*/  ISETP.GE.AND P1, PT, R26, -0xc, PT ;  /* 0xfffffff41a00780c */ /* 0x000fe40003f26270 */
[----:B------:R-:W-:Y:S02]  /*34f0*/  @!P3 LEA R9, R8, UR5, 0x3 ;  /* 0x000000050809bc11 */ /* 0x000fe4000f8e18ff */
[----:B------:R-:W-:Y:S01]  /*3500*/  @!P4 LEA R21, R20, UR5, 0x3 ;  /* 0x000000051415cc11 */ /* 0x000fe2000f8e18ff */
[C---:B------:R-:W-:Y:S01]  /*3510*/  IMAD R22, R0.reuse, 0x4, R27 ;  /* 0x0000000400167824 */ /* 0x040fe200078e021b */
[----:B---3--:R-:W-:Y:S04]  /*3520*/  @!P2 STS.64 [R25+UR6], R28 ;  /* 0x0000001c1900a988 */ /* 0x008fe80008000a06 */
[----:B--2---:R0:W-:Y:S04]  /*3530*/  @!P3 STS.64 [R9], R16 ;  /* 0x000000100900b388 */ /* 0x0041e80000000a00 */
[----:B-----5:R1:W-:Y:S04]  /*3540*/  @!P4 STS.64 [R21], R14 ;  /* 0x0000000e1500c388 */ /* 0x0203e80000000a00 */
[----:B----4-:R2:W-:Y:S01]  /*3550*/  @!P5 STS.64 [R24+UR5], R10 ;  /* 0x0000000a1800d988 */ /* 0x0105e20008000a05 */
[----:B0-----:R-:W-:-:S03]  /*3560*/  LEA R9, R0, R23, 0x2 ;  /* 0x0000001700097211 */ /* 0x001fc600078e10ff */
[----:B------:R2:W-:Y:S01]  /*3570*/  @!P6 STS.64 [R25+UR5], R12 ;  /* 0x0000000c1900e988 */ /* 0x0005e20008000a05 */
[----:B------:R-:W-:Y:S01]  /*3580*/  ULEA UR5, UR10, UR5, 0x5 ;  /* 0x000000050a057291 */ /* 0x000fe2000f8e28ff */
[C---:B-1----:R-:W-:Y:S01]  /*3590*/  IMAD R21, R0.reuse, 0x4, R19 ;  /* 0x0000000400157824 */ /* 0x042fe200078e0213 */
[----:B------:R-:W-:Y:S01]  /*35a0*/  LEA R16, R0, R18, 0x2 ;  /* 0x0000001200107211 */ /* 0x000fe200078e10ff */
[----:B------:R-:W-:Y:S09]  /*35b0*/  @!P1 BRA `(.L_x_22) ;  /* 0xfffffff800449947 */ /* 0x000ff2000383ffff */
.L_x_21:
[----:B--2---:R-:W-:-:S05]  /*35c0*/  IMAD.MOV R10, RZ, RZ, -R26 ;  /* 0x000000ffff0a7224 */ /* 0x004fca00078e0a1a */
[----:B------:R-:W-:-:S13]  /*35d0*/  ISETP.GT.AND P1, PT, R10, 0x4, PT ;  /* 0x000000040a00780c */ /* 0x000fda0003f24270 */
[----:B------:R-:W-:Y:S05]  /*35e0*/  @!P1 BRA `(.L_x_23) ;  /* 0x0000000000e49947 */ /* 0x000fea0003800000 */
[----:B------:R-:W-:Y:S02]  /*35f0*/  ISETP.GE.AND P3, PT, R9, UR4, PT ;  /* 0x0000000409007c0c */ /* 0x000fe4000bf66270 */
[----:B------:R-:W-:Y:S02]  /*3600*/  ISETP.GE.AND P2, PT, R21, UR4, PT ;  /* 0x0000000415007c0c */ /* 0x000fe4000bf46270 */
[----:B------:R-:W-:-:S09]  /*3610*/  ISETP.GE.AND P1, PT, R22, UR4, PT ;  /* 0x0000000416007c0c */ /* 0x000fd2000bf26270 */
[----:B------:R-:W0:Y:S08]  /*3620*/  @!P3 LDC.64 R10, c[0x0][0x3a0] ;  /* 0x0000e800ff0abb82 */ /* 0x000e300000000a00 */
[----:B------:R-:W1:Y:S08]  /*3630*/  @!P2 LDC.64 R14, c[0x0][0x3a0] ;  /* 0x0000e800ff0eab82 */ /* 0x000e700000000a00 */
[----:B------:R-:W2:Y:S01]  /*3640*/  @!P1 LDC.64 R12, c[0x0][0x3a0] ;  /* 0x0000e800ff0c9b82 */ /* 0x000ea20000000a00 */
[----:B0-----:R-:W-:-:S05]  /*3650*/  @!P3 IMAD.WIDE.U32 R10, R9, 0x8, R10 ;  /* 0x00000008090ab825 */ /* 0x001fca00078e000a */
[----:B------:R0:W3:Y:S01]  /*3660*/  @!P3 LDG.E.64 R18, desc[UR12][R10.64] ;  /* 0x0000000c0a12b981 */ /* 0x0000e2000c1e1b00 */
[----:B-1----:R-:W-:-:S06]  /*3670*/  @!P2 IMAD.WIDE.U32 R14, R21, 0x8, R14 ;  /* 0x00000008150ea825 */ /* 0x002fcc00078e000e */
[----:B------:R-:W4:Y:S01]  /*3680*/  @!P2 LDG.E.64 R14, desc[UR12][R14.64] ;  /* 0x0000000c0e0ea981 */ /* 0x000f22000c1e1b00 */
[----:B--2---:R-:W-:-:S06]  /*3690*/  @!P1 IMAD.WIDE.U32 R12, R22, 0x8, R12 ;  /* 0x00000008160c9825 */ /* 0x004fcc00078e000c */
[----:B------:R-:W2:Y:S01]  /*36a0*/  @!P1 LDG.E.64 R12, desc[UR12][R12.64] ;  /* 0x0000000c0c0c9981 */ /* 0x000ea2000c1e1b00 */
[----:B------:R-:W-:Y:S01]  /*36b0*/  ISETP.GE.AND P0, PT, R16, UR4, PT ;  /* 0x0000000410007c0c */ /* 0x000fe2000bf06270 */
[----:B------:R-:W-:Y:S01]  /*36c0*/  IMAD R9, R0, 0x4, R9 ;  /* 0x0000000400097824 */ /* 0x000fe200078e0209 */
[----:B------:R-:W-:Y:S01]  /*36d0*/  @!P3 LEA R17, R8, UR5, 0x3 ;  /* 0x000000050811bc11 */ /* 0x000fe2000f8e18ff */
[C---:B------:R-:W-:Y:S01]  /*36e0*/  IMAD R22, R0.reuse, 0x4, R22 ;  /* 0x0000000400167824 */ /* 0x040fe200078e0216 */
[----:B------:R-:W-:-:S09]  /*36f0*/  LEA R21, R0, R21, 0x2 ;  /* 0x0000001500157211 */ /* 0x000fd200078e10ff */
[----:B0-----:R-:W0:Y:S01]  /*3700*/  @!P0 LDC.64 R10, c[0x0][0x3a0] ;  /* 0x0000e800ff0a8b82 */ /* 0x001e220000000a00 */
[----:B------:R-:W-:Y:S01]  /*3710*/  IMAD R23, R0, 0x4, R16 ;  /* 0x0000000400177824 */ /* 0x000fe200078e0210 */
[----:B------:R-:W-:Y:S02]  /*3720*/  ISETP.GE.AND P4, PT, R21, UR4, PT ;  /* 0x0000000415007c0c */ /* 0x000fe4000bf86270 */
[----:B------:R-:W-:Y:S02]  /*3730*/  ISETP.GE.AND P5, PT, R22, UR4, PT ;  /* 0x0000000416007c0c */ /* 0x000fe4000bfa6270 */
[----:B------:R-:W-:Y:S02]  /*3740*/  ISETP.GE.AND P6, PT, R23, UR4, PT ;  /* 0x0000000417007c0c */ /* 0x000fe4000bfc6270 */
[----:B------:R-:W-:Y:S01]  /*3750*/  @!P2 LEA R27, R20, UR5, 0x3 ;  /* 0x00000005141bac11 */ /* 0x000fe2000f8e18ff */
[----:B0-----:R-:W-:-:S06]  /*3760*/  @!P0 IMAD.WIDE.U32 R10, R16, 0x8, R10 ;  /* 0x00000008100a8825 */ /* 0x001fcc00078e000a */
[----:B------:R-:W5:Y:S04]  /*3770*/  @!P0 LDG.E.64 R10, desc[UR12][R10.64] ;  /* 0x0000000c0a0a8981 */ /* 0x000f68000c1e1b00 */
[----:B---3--:R0:W-:Y:S01]  /*3780*/  @!P3 STS.64 [R17], R18 ;  /* 0x000000121100b388 */ /* 0x0081e20000000a00 */
[----:B------:R-:W-:-:S03]  /*3790*/  ISETP.GE.AND P3, PT, R9, UR4, PT ;  /* 0x0000000409007c0c */ /* 0x000fc6000bf66270 */
[----:B----4-:R1:W-:Y:S01]  /*37a0*/  @!P2 STS.64 [R27], R14 ;  /* 0x0000000e1b00a388 */ /* 0x0103e20000000a00 */
[----:B0-----:R-:W0:Y:S03]  /*37b0*/  @!P4 LDC.64 R16, c[0x0][0x3a0] ;  /* 0x0000e800ff10cb82 */ /* 0x001e260000000a00 */
[----:B--2---:R2:W-:Y:S06]  /*37c0*/  @!P1 STS.64 [R24+UR5], R12 ;  /* 0x0000000c18009988 */ /* 0x0045ec0008000a05 */
[----:B------:R-:W3:Y:S08]  /*37d0*/  @!P3 LDC.64 R18, c[0x0][0x3a0] ;  /* 0x0000e800ff12bb82 */ /* 0x000ef00000000a00 */
[----:B-1----:R-:W1:Y:S08]  /*37e0*/  @!P5 LDC.64 R14, c[0x0][0x3a0] ;  /* 0x0000e800ff0edb82 */ /* 0x002e700000000a00 */
[----:B--2---:R-:W2:Y:S01]  /*37f0*/  @!P6 LDC.64 R12, c[0x0][0x3a0] ;  /* 0x0000e800ff0ceb82 */ /* 0x004ea20000000a00 */
[----:B0-----:R-:W-:-:S06]  /*3800*/  @!P4 IMAD.WIDE.U32 R16, R21, 0x8, R16 ;  /* 0x000000081510c825 */ /* 0x001fcc00078e0010 */
[----:B------:R-:W4:Y:S01]  /*3810*/  @!P4 LDG.E.64 R16, desc[UR12][R16.64] ;  /* 0x0000000c1010c981 */ /* 0x000f22000c1e1b00 */
[----:B---3--:R-:W-:-:S06]  /*3820*/  @!P3 IMAD.WIDE.U32 R18, R9, 0x8, R18 ;  /* 0x000000080912b825 */ /* 0x008fcc00078e0012 */
[----:B------:R-:W3:Y:S01]  /*3830*/  @!P3 LDG.E.64 R18, desc[UR12][R18.64] ;  /* 0x0000000c1212b981 */ /* 0x000ee2000c1e1b00 */
[----:B-1----:R-:W-:-:S06]  /*3840*/  @!P5 IMAD.WIDE.U32 R14, R22, 0x8, R14 ;  /* 0x00000008160ed825 */ /* 0x002fcc00078e000e */
[----:B------:R-:W4:Y:S01]  /*3850*/  @!P5 LDG.E.64 R14, desc[UR12][R14.64] ;  /* 0x0000000c0e0ed981 */ /* 0x000f22000c1e1b00 */
[----:B--2---:R-:W-:-:S06]  /*3860*/  @!P6 IMAD.WIDE.U32 R12, R23, 0x8, R12 ;  /* 0x00000008170ce825 */ /* 0x004fcc00078e000c */
[----:B------:R-:W2:Y:S01]  /*3870*/  @!P6 LDG.E.64 R12, desc[UR12][R12.64] ;  /* 0x0000000c0c0ce981 */ /* 0x000ea2000c1e1b00 */
[----:B------:R-:W-:-:S06]  /*3880*/  ULEA UR6, UR10, UR5, 0x5 ;  /* 0x000000050a067291 */ /* 0x000fcc000f8e28ff */
[----:B------:R-:W-:Y:S02]  /*3890*/  @!P3 LEA R27, R8, UR6, 0x3 ;  /* 0x00000006081bbc11 */ /* 0x000fe4000f8e18ff */
[----:B------:R-:W-:Y:S01]  /*38a0*/  @!P4 LEA R29, R20, UR6, 0x3 ;  /* 0x00000006141dcc11 */ /* 0x000fe2000f8e18ff */
[----:B-----5:R-:W-:Y:S01]  /*38b0*/  @!P0 STS.64 [R25+UR5], R10 ;  /* 0x0000000a19008988 */ /* 0x020fe20008000a05 */
[----:B------:R-:W-:Y:S01]  /*38c0*/  IADD3 R26, PT, PT, R26, 0x4, RZ ;  /* 0x000000041a1a7810 */ /* 0x000fe20007ffe0ff */
[C---:B------:R-:W-:Y:S01]  /*38d0*/  IMAD R9, R0.reuse, 0x4, R9 ;  /* 0x0000000400097824 */ /* 0x040fe200078e0209 */
[----:B------:R-:W-:Y:S01]  /*38e0*/  PLOP3.LUT P0, PT, PT, PT, PT, 0x8, 0x80 ;  /* 0x000000000080781c */ /* 0x000fe20003f0e170 */
[C---:B------:R-:W-:Y:S01]  /*38f0*/  IMAD R22, R0.reuse, 0x4, R22 ;  /* 0x0000000400167824 */ /* 0x040fe200078e0216 */
[----:B------:R-:W-:Y:S01]  /*3900*/  LEA R21, R0, R21, 0x2 ;  /* 0x0000001500157211 */ /* 0x000fe200078e10ff */
[----:B------:R-:W-:Y:S01]  /*3910*/  VIADD R26, R26, 0x4 ;  /* 0x000000041a1a7836 */ /* 0x000fe20000000000 */
[----:B------:R-:W-:Y:S01]  /*3920*/  ULEA UR5, UR10, UR6, 0x5 ;  /* 0x000000060a057291 */ /* 0x000fe2000f8e28ff */
[----:B---3--:R-:W-:Y:S04]  /*3930*/  @!P3 STS.64 [R27], R18 ;  /* 0x000000121b00b388 */ /* 0x008fe80000000a00 */
[----:B----4-:R0:W-:Y:S04]  /*3940*/  @!P4 STS.64 [R29], R16 ;  /* 0x000000101d00c388 */ /* 0x0101e80000000a00 */
[----:B------:R1:W-:Y:S04]  /*3950*/  @!P5 STS.64 [R24+UR6], R14 ;  /* 0x0000000e1800d988 */ /* 0x0003e80008000a06 */
[----:B--2---:R1:W-:Y:S01]  /*3960*/  @!P6 STS.64 [R25+UR6], R12 ;  /* 0x0000000c1900e988 */ /* 0x0043e20008000a06 */
[----:B0-----:R-:W-:-:S07]  /*3970*/  IMAD R16, R0, 0x4, R23 ;  /* 0x0000000400107824 */ /* 0x001fce00078e0217 */
.L_x_23:
[----:B------:R-:W-:-:S13]  /*3980*/  ISETP.NE.OR P0, PT, R26, RZ, P0 ;  /* 0x000000ff1a00720c */ /* 0x000fda0000705670 */
[----:B------:R-:W-:Y:S05]  /*3990*/  @!P0 BRA `(.L_x_19) ;  /* 0x0000000000788947 */ /* 0x000fea0003800000 */
.L_x_20:
[----:B------:R-:W-:Y:S02]  /*39a0*/  ISETP.GE.AND P0, PT, R9, UR4, PT ;  /* 0x0000000409007c0c */ /* 0x000fe4000bf06270 */
[----:B------:R-:W-:Y:S02]  /*39b0*/  ISETP.GE.AND P1, PT, R21, UR4, PT ;  /* 0x0000000415007c0c */ /* 0x000fe4000bf26270 */
[----:B------:R-:W-:Y:S02]  /*39c0*/  ISETP.GE.AND P2, PT, R22, UR4, PT ;  /* 0x0000000416007c0c */ /* 0x000fe4000bf46270 */
[----:B------:R-:W-:-:S07]  /*39d0*/  ISETP.GE.AND P3, PT, R16, UR4, PT ;  /* 0x0000000410007c0c */ /* 0x000fce000bf66270 */
[----:B----4-:R-:W0:Y:S08]  /*39e0*/  @!P0 LDC.64 R18, c[0x0][0x3a0] ;  /* 0x0000e800ff128b82 */ /* 0x010e300000000a00 */
[----:B-1----:R-:W1:Y:S08]  /*39f0*/  @!P1 LDC.64 R14, c[0x0][0x3a0] ;  /* 0x0000e800ff0e9b82 */ /* 0x002e700000000a00 */
[----:B------:R-:W2:Y:S08]  /*3a00*/  @!P2 LDC.64 R12, c[0x0][0x3a0] ;  /* 0x0000e800ff0cab82 */ /* 0x000eb00000000a00 */
[----:B------:R-:W3:Y:S01]  /*3a10*/  @!P3 LDC.64 R10, c[0x0][0x3a0] ;  /* 0x0000e800ff0abb82 */ /* 0x000ee20000000a00 */
[----:B0-----:R-:W-:-:S06]  /*3a20*/  @!P0 IMAD.WIDE.U32 R18, R9, 0x8, R18 ;  /* 0x0000000809128825 */ /* 0x001fcc00078e0012 */
[----:B------:R-:W4:Y:S01]  /*3a30*/  @!P0 LDG.E.64 R18, desc[UR12][R18.64] ;  /* 0x0000000c12128981 */ /* 0x000f22000c1e1b00 */
[----:B-1----:R-:W-:-:S06]  /*3a40*/  @!P1 IMAD.WIDE.U32 R14, R21, 0x8, R14 ;  /* 0x00000008150e9825 */ /* 0x002fcc00078e000e */
[----:B------:R-:W5:Y:S01]  /*3a50*/  @!P1 LDG.E.64 R14, desc[UR12][R14.64] ;  /* 0x0000000c0e0e9981 */ /* 0x000f62000c1e1b00 */
[----:B--2---:R-:W-:-:S06]  /*3a60*/  @!P2 IMAD.WIDE.U32 R12, R22, 0x8, R12 ;  /* 0x00000008160ca825 */ /* 0x004fcc00078e000c */
[----:B------:R-:W2:Y:S01]  /*3a70*/  @!P2 LDG.E.64 R12, desc[UR12][R12.64] ;  /* 0x0000000c0c0ca981 */ /* 0x000ea2000c1e1b00 */
[----:B---3--:R-:W-:-:S06]  /*3a80*/  @!P3 IMAD.WIDE.U32 R10, R16, 0x8, R10 ;  /* 0x00000008100ab825 */ /* 0x008fcc00078e000a */
[----:B------:R-:W3:Y:S01]  /*3a90*/  @!P3 LDG.E.64 R10, desc[UR12][R10.64] ;  /* 0x0000000c0a0ab981 */ /* 0x000ee2000c1e1b00 */
[----:B------:R-:W-:Y:S02]  /*3aa0*/  @!P0 LEA R17, R8, UR5, 0x3 ;  /* 0x0000000508118c11 */ /* 0x000fe4000f8e18ff */
[----:B------:R-:W-:Y:S02]  /*3ab0*/  IADD3 R26, PT, PT, R26, 0x4, RZ ;  /* 0x000000041a1a7810 */ /* 0x000fe40007ffe0ff */
[----:B------:R-:W-:Y:S01]  /*3ac0*/  @!P1 LEA R23, R20, UR5, 0x3 ;  /* 0x0000000514179c11 */ /* 0x000fe2000f8e18ff */
[C---:B------:R-:W-:Y:S01]  /*3ad0*/  IMAD R9, R0.reuse, 0x4, R9 ;  /* 0x0000000400097824 */ /* 0x040fe200078e0209 */
[C---:B------:R-:W-:Y:S01]  /*3ae0*/  LEA R22, R0.reuse, R22, 0x2 ;  /* 0x0000001600167211 */ /* 0x040fe200078e10ff */
[C---:B------:R-:W-:Y:S02]  /*3af0*/  IMAD R21, R0.reuse, 0x4, R21 ;  /* 0x0000000400157824 */ /* 0x040fe400078e0215 */
[----:B------:R-:W-:Y:S01]  /*3b00*/  IMAD R16, R0, 0x4, R16 ;  /* 0x0000000400107824 */ /* 0x000fe200078e0210 */
[----:B----4-:R4:W-:Y:S01]  /*3b10*/  @!P0 STS.64 [R17], R18 ;  /* 0x0000001211008388 */ /* 0x0109e20000000a00 */
[----:B------:R-:W-:-:S03]  /*3b20*/  ISETP.NE.AND P0, PT, R26, RZ, PT ;  /* 0x000000ff1a00720c */ /* 0x000fc60003f05270 */
[----:B-----5:R4:W-:Y:S04]  /*3b30*/  @!P1 STS.64 [R23], R14 ;  /* 0x0000000e17009388 */ /* 0x0209e80000000a00 */
[----:B--2---:R4:W-:Y:S04]  /*3b40*/  @!P2 STS.64 [R24+UR5], R12 ;  /* 0x0000000c1800a988 */ /* 0x0049e80008000a05 */
[----:B---3--:R4:W-:Y:S01]  /*3b50*/  @!P3 STS.64 [R25+UR5], R10 ;  /* 0x0000000a1900b988 */ /* 0x0089e20008000a05 */
[----:B------:R-:W-:Y:S01]  /*3b60*/  ULEA UR5, UR10, UR5, 0x5 ;  /* 0x000000050a057291 */ /* 0x000fe2000f8e28ff */
[----:B------:R-:W-:Y:S11]  /*3b70*/  @P0 BRA `(.L_x_20) ;  /* 0xfffffffc00880947 */ /* 0x000ff6000383ffff */
.L_x_19:
[----:B------:R-:W-:-:S13]  /*3b80*/  ISETP.NE.AND P0, PT, R6, RZ, PT ;  /* 0x000000ff0600720c */ /* 0x000fda0003f05270 */
[----:B------:R-:W-:Y:S05]  /*3b90*/  @!P0 BRA `(.L_x_18) ;  /* 0x0000000000548947 */ /* 0x000fea0003800000 */
[----:B------:R-:W3:Y:S01]  /*3ba0*/  LDC R8, c[0x0][0x384] ;  /* 0x0000e100ff087b82 */ /* 0x000ee20000000800 */
[----:B------:R-:W-:Y:S01]  /*3bb0*/  IMAD R7, R7, UR11, R5 ;  /* 0x0000000b07077c24 */ /* 0x000fe2000f8e0205 */
[----:B------:R-:W-:-:S03]  /*3bc0*/  UMOV UR5, 0x400 ;  /* 0x0000040000057882 */ /* 0x000fc60000000000 */
[----:B------:R-:W-:-:S03]  /*3bd0*/  IMAD R9, R7, UR14, R2 ;  /* 0x0000000e07097c24 */ /* 0x000fc6000f8e0202 */
[----:B------:R-:W5:Y:S01]  /*3be0*/  S2UR UR6, SR_CgaCtaId ;  /* 0x00000000000679c3 */ /* 0x000f620000008800 */
[----:B---3--:R-:W-:Y:S01]  /*3bf0*/  LEA R7, R8, 0x8, 0x4 ;  /* 0x0000000808077811 */ /* 0x008fe200078e20ff */
[----:B------:R-:W-:-:S04]  /*3c00*/  IMAD.SHL.U32 R8, R9, 0x8, RZ ;  /* 0x0000000809087824 */ /* 0x000fc800078e00ff */
[----:B------:R-:W-:Y:S01]  /*3c10*/  IMAD R7, R7, UR11, R8 ;  /* 0x0000000b07077c24 */ /* 0x000fe2000f8e0208 */
[----:B------:R-:W-:Y:S01]  /*3c20*/  IADD3 R8, PT, PT, -R6, RZ, RZ ;  /* 0x000000ff06087210 */ /* 0x000fe20007ffe1ff */
[----:B-----5:R-:W-:-:S06]  /*3c30*/  ULEA UR5, UR6, UR5, 0x18 ;  /* 0x0000000506057291 */ /* 0x020fcc000f8ec0ff */
[----:B----4-:R-:W-:-:S07]  /*3c40*/  VIADD R11, R7, UR5 ;  /* 0x00000005070b7c36 */ /* 0x010fce0008000000 */
.L_x_24:
[----:B------:R-:W-:-:S13]  /*3c50*/  ISETP.GE.AND P0, PT, R9, UR4, PT ;  /* 0x0000000409007c0c */ /* 0x000fda000bf06270 */
[----:B------:R-:W3:Y:S02]  /*3c60*/  @!P0 LDC.64 R6, c[0x0][0x3a0] ;  /* 0x0000e800ff068b82 */ /* 0x000ee40000000a00 */
[----:B---3--:R-:W-:-:S06]  /*3c70*/  @!P0 IMAD.WIDE.U32 R6, R9, 0x8, R6 ;  /* 0x0000000809068825 */ /* 0x008fcc00078e0006 */
[----:B------:R-:W3:Y:S01]  /*3c80*/  @!P0 LDG.E.64 R6, desc[UR12][R6.64] ;  /* 0x0000000c06068981 */ /* 0x000ee2000c1e1b00 */
[----:B------:R-:W-:Y:S01]  /*3c90*/  VIADD R8, R8, 0x1 ;  /* 0x0000000108087836 */ /* 0x000fe20000000000 */
[----:B------:R-:W-:Y:S02]  /*3ca0*/  IADD3 R9, PT, PT, R9, UR10, RZ ;  /* 0x0000000a09097c10 */ /* 0x000fe4000fffe0ff */
[----:B---3--:R3:W-:Y:S02]  /*3cb0*/  @!P0 STS.64 [R11], R6 ;  /* 0x000000060b008388 */ /* 0x0087e40000000a00 */
[----:B------:R-:W-:Y:S01]  /*3cc0*/  ISETP.NE.AND P0, PT, R8, RZ, PT ;  /* 0x000000ff0800720c */ /* 0x000fe20003f05270 */
[----:B---3--:R-:W-:-:S12]  /*3cd0*/  IMAD R11, R0, 0x8, R11 ;  /* 0x00000008000b7824 */ /* 0x008fd800078e020b */
[----:B------:R-:W-:Y:S05]  /*3ce0*/  @P0 BRA `(.L_x_24) ;  /* 0xfffffffc00d80947 */ /* 0x000fea000383ffff */
.L_x_18:
[----:B------:R-:W3:Y:S01]  /*3cf0*/  LDCU UR6, c[0x0][0x380] ;  /* 0x00007000ff0677ac */ /* 0x000ee20008000800 */
[----:B------:R-:W-:Y:S01]  /*3d00*/  BSSY.RECONVERGENT B0, `(.L_x_25) ;  /* 0x00000ac000007945 */ /* 0x000fe20003800200 */
[----:B------:R-:W-:Y:S01]  /*3d10*/  BAR.SYNC.DEFER_BLOCKING 0x0 ;  /* 0x0000000000007b1d */ /* 0x000fe20000010000 */
[----:B---3--:R-:W-:-:S13]  /*3d20*/  ISETP.GE.AND P0, PT, R3, UR6, PT ;  /* 0x0000000603007c0c */ /* 0x008fda000bf06270 */
[----:B------:R-:W-:Y:S05]  /*3d30*/  @P0 BRA `(.L_x_26) ;  /* 0x0000000800a00947 */ /* 0x000fea0003800000 */
[----:B------:R-:W3:Y:S01]  /*3d40*/  LDC R0, c[0x0][0x384] ;  /* 0x0000e100ff007b82 */ /* 0x000ee20000000800 */
[----:B----4-:R-:W-:Y:S02]  /*3d50*/  CS2R R22, SRZ ;  /* 0x0000000000167805 */ /* 0x010fe4000001ff00 */
[----:B---3--:R-:W-:-:S13]  /*3d60*/  ISETP.GE.AND P0, PT, R0, 0x1, PT ;  /* 0x000000010000780c */ /* 0x008fda0003f06270 */
[----:B------:R-:W-:Y:S05]  /*3d70*/  @!P0 BRA `(.L_x_27) ;  /* 0x0000000800748947 */ /* 0x000fea0003800000 */
[----:B------:R-:W-:Y:S01]  /*3d80*/  ISETP.GE.U32.AND P0, PT, R0, 0x8, PT ;  /* 0x000000080000780c */ /* 0x000fe20003f06070 */
[-C--:B------:R-:W-:Y:S01]  /*3d90*/  IMAD R7, R2, R0.reuse, RZ ;  /* 0x0000000002077224 */ /* 0x080fe200078e02ff */
[----:B------:R-:W-:Y:S01]  /*3da0*/  LOP3.LUT R6, R0, 0x7, RZ, 0xc0, !PT ;  /* 0x0000000700067812 */ /* 0x000fe200078ec0ff */
[----:B------:R-:W-:Y:S01]  /*3db0*/  IMAD R8, R5, R0, RZ ;  /* 0x0000000005087224 */ /* 0x000fe200078e02ff */
[----:B------:R-:W-:Y:S01]  /*3dc0*/  CS2R R22, SRZ ;  /* 0x0000000000167805 */ /* 0x000fe2000001ff00 */
[----:B------:R-:W-:Y:S01]  /*3dd0*/  IMAD.MOV.U32 R9, RZ, RZ, RZ ;  /* 0x000000ffff097224 */ /* 0x000fe200078e00ff */
[----:B------:R-:W-:-:S07]  /*3de0*/  ISETP.NE.AND P1, PT, R6, RZ, PT ;  /* 0x000000ff0600720c */ /* 0x000fce0003f25270 */
[----:B------:R-:W-:Y:S06]  /*3df0*/  @!P0 BRA `(.L_x_28) ;  /* 0x0000000400148947 */ /* 0x000fec0003800000 */
[----:B-1----:R-:W1:Y:S01]  /*3e00*/  S2R R12, SR_CgaCtaId ;  /* 0x00000000000c7919 */ /* 0x002e620000008800 */
[----:B------:R-:W-:Y:S02]  /*3e10*/  MOV R11, 0x400 ;  /* 0x00000400000b7802 */ /* 0x000fe40000000f00 */
[----:B------:R-:W-:Y:S02]  /*3e20*/  CS2R R22, SRZ ;  /* 0x0000000000167805 */ /* 0x000fe4000001ff00 */
[----:B------:R-:W-:Y:S02]  /*3e30*/  SHF.L.U32 R9, R7, 0x3, RZ ;  /* 0x0000000307097819 */ /* 0x000fe400000006ff */
[----:B------:R-:W-:Y:S02]  /*3e40*/  LEA R10, R0, 0x8, 0x4 ;  /* 0x00000008000a7811 */ /* 0x000fe400078e20ff */
[----:B-1----:R-:W-:Y:S02]  /*3e50*/  LEA R12, R12, R11, 0x18 ;  /* 0x0000000b0c0c7211 */ /* 0x002fe400078ec0ff */
[----:B------:R-:W-:Y:S01]  /*3e60*/  LEA R11, R5, UR9, 0x3 ;  /* 0x00000009050b7c11 */ /* 0x000fe2000f8e18ff */
[----:B------:R-:W-:Y:S01]  /*3e70*/  IMAD R5, R10, UR11, R9 ;  /* 0x0000000b0a057c24 */ /* 0x000fe2000f8e0209 */
[----:B------:R-:W-:Y:S01]  /*3e80*/  LOP3.LUT R9, R0, 0x7ffffff8, RZ, 0xc0, !PT ;  /* 0x7ffffff800097812 */ /* 0x000fe200078ec0ff */
[----:B0-2---:R-:W-:-:S02]  /*3e90*/  IMAD R26, R8, 0x8, R12 ;  /* 0x00000008081a7824 */ /* 0x005fc400078e020c */
[--C-:B------:R-:W-:Y:S01]  /*3ea0*/  IMAD R11, R11, R0, R12.reuse ;  /* 0x000000000b0b7224 */ /* 0x100fe200078e020c */
[----:B------:R-:W-:Y:S01]  /*3eb0*/  IADD3 R5, PT, PT, R5, 0x20, R12 ;  /* 0x0000002005057810 */ /* 0x000fe20007ffe00c */
[----:B------:R-:W-:Y:S02]  /*3ec0*/  IMAD.MOV R25, RZ, RZ, -R9 ;  /* 0x000000ffff197224 */ /* 0x000fe400078e0a09 */
[----:B------:R-:W-:Y:S01]  /*3ed0*/  VIADD R26, R26, 0x20 ;  /* 0x000000201a1a7836 */ /* 0x000fe20000000000 */
[----:B------:R-:W-:-:S07]  /*3ee0*/  IADD3 R24, PT, PT, R11, 0x20, RZ ;  /* 0x000000200b187810 */ /* 0x000fce0007ffe0ff */
.L_x_29:
[----:B------:R-:W-:Y:S01]  /*3ef0*/  LDS.64 R18, [R5+-0x20] ;  /* 0xffffe00005127984 */ /* 0x000fe20000000a00 */
[----:B------:R-:W-:-:S03]  /*3f00*/  VIADD R25, R25, 0x8 ;  /* 0x0000000819197836 */ /* 0x000fc60000000000 */
[----:B------:R-:W0:Y:S02]  /*3f10*/  LDS.64 R14, [R24+-0x20] ;  /* 0xffffe000180e7984 */ /* 0x000e240000000a00 */
[----:B------:R-:W-:Y:S02]  /*3f20*/  ISETP.NE.AND P0, PT, R25, RZ, PT ;  /* 0x000000ff1900720c */ /* 0x000fe40003f05270 */
[----:B------:R-:W-:Y:S04]  /*3f30*/  LDS.64 R10, [R5+-0x18] ;  /* 0xffffe800050a7984 */ /* 0x000fe80000000a00 */
[----:B------:R-:W1:Y:S04]  /*3f40*/  LDS.64 R16, [R24+-0x18] ;  /* 0xffffe80018107984 */ /* 0x000e680000000a00 */
[----:B------:R-:W2:Y:S04]  /*3f50*/  LDS.64 R12, [R26+-0x20] ;  /* 0xffffe0001a0c7984 */ /* 0x000ea80000000a00 */
[----:B------:R-:W3:Y:S01]  /*3f60*/  LDS.64 R20, [R26+-0x18] ;  /* 0xffffe8001a147984 */ /* 0x000ee20000000a00 */
[----:B0-----:R-:W-:-:S03]  /*3f70*/  DADD R18, R18, -R14 ;  /* 0x0000000012127229 */ /* 0x001fc6000000080e */
[----:B------:R-:W-:Y:S05]  /*3f80*/  LDS.64 R14, [R5+-0x10] ;  /* 0xfffff000050e7984 */ /* 0x000fea0000000a00 */
[----:B------:R-:W-:Y:S02]  /*3f90*/  DMUL R18, R18, R18 ;  /* 0x0000001212127228 */ /* 0x000fe40000000000 */
[----:B-1----:R-:W-:Y:S01]  /*3fa0*/  DADD R16, R10, -R16 ;  /* 0x000000000a107229 */ /* 0x002fe20000000810 */
[----:B------:R-:W0:Y:S05]  /*3fb0*/  LDS.64 R10, [R24+-0x10] ;  /* 0xfffff000180a7984 */ /* 0x000e2a0000000a00 */
[----:B--2---:R-:W-:-:S02]  /*3fc0*/  DFMA R22, R18, R12, R22 ;  /* 0x0000000c1216722b */ /* 0x004fc40000000016 */
[----:B------:R-:W-:Y:S01]  /*3fd0*/  DMUL R16, R16, R16 ;  /* 0x0000001010107228 */ /* 0x000fe20000000000 */
[----:B------:R-:W-:Y:S04]  /*3fe0*/  LDS.64 R12, [R5+-0x8] ;  /* 0xfffff800050c7984 */ /* 0x000fe80000000a00 */
[----:B------:R-:W1:Y:S03]  /*3ff0*/  LDS.64 R18, [R24+-0x8] ;  /* 0xfffff80018127984 */ /* 0x000e660000000a00 */
[----:B---3--:R-:W-:Y:S01]  /*4000*/  DFMA R20, R16, R20, R22 ;  /* 0x000000141014722b */ /* 0x008fe20000000016 */
[----:B------:R-:W2:Y:S04]  /*4010*/  LDS.64 R22, [R26+-0x10] ;  /* 0xfffff0001a167984 */ /* 0x000ea80000000a00 */
[----:B------:R-:W3:Y:S01]  /*4020*/  LDS.64 R16, [R26+-0x8] ;  /* 0xfffff8001a107984 */ /* 0x000ee20000000a00 */
[----:B0-----:R-:W-:-:S03]  /*4030*/  DADD R10, R14, -R10 ;  /* 0x000000000e0a7229 */ /* 0x001fc6000000080a */
[----:B------:R-:W-:Y:S05]  /*4040*/  LDS.64 R14, [R5] ;  /* 0x00000000050e7984 */ /* 0x000fea0000000a00 */
[----:B------:R-:W-:Y:S02]  /*4050*/  DMUL R10, R10, R10 ;  /* 0x0000000a0a0a7228 */ /* 0x000fe40000000000 */
[----:B-1----:R-:W-:Y:S01]  /*4060*/  DADD R18, R12, -R18 ;  /* 0x000000000c127229 */ /* 0x002fe20000000812 */
[----:B------:R-:W0:Y:S05]  /*4070*/  LDS.64 R12, [R24] ;  /* 0x00000000180c7984 */ /* 0x000e2a0000000a00 */
[----:B--2---:R-:W-:-:S02]  /*4080*/  DFMA R22, R10, R22, R20 ;  /* 0x000000160a16722b */ /* 0x004fc40000000014 */
[----:B------:R-:W-:Y:S01]  /*4090*/  LDS.64 R10, [R5+0x8] ;  /* 0x00000800050a7984 */ /* 0x000fe20000000a00 */
[----:B------:R-:W-:-:S03]  /*40a0*/  DMUL R18, R18, R18 ;  /* 0x0000001212127228 */ /* 0x000fc60000000000 */
[----:B------:R-:W1:Y:S05]  /*40b0*/  LDS.64 R20, [R24+0x8] ;  /* 0x0000080018147984 */ /* 0x000e6a0000000a00 */
[----:B---3--:R-:W-:Y:S01]  /*40c0*/  DFMA R16, R18, R16, R22 ;  /* 0x000000101210722b */ /* 0x008fe20000000016 */
[----:B------:R-:W2:Y:S04]  /*40d0*/  LDS.64 R22, [R26] ;  /* 0x000000001a167984 */ /* 0x000ea80000000a00 */
[----:B------:R-:W3:Y:S01]  /*40e0*/  LDS.64 R18, [R26+0x8] ;  /* 0x000008001a127984 */ /* 0x000ee20000000a00 */
[----:B0-----:R-:W-:-:S03]  /*40f0*/  DADD R14, R14, -R12 ;  /* 0x000000000e0e7229 */ /* 0x001fc6000000080c */
[----:B------:R-:W-:Y:S05]  /*4100*/  LDS.64 R12, [R24+0x10] ;  /* 0x00001000180c7984 */ /* 0x000fea0000000a00 */
[----:B------:R-:W-:Y:S02]  /*4110*/  DMUL R14, R14, R14 ;  /* 0x0000000e0e0e7228 */ /* 0x000fe40000000000 */
[----:B-1----:R-:W-:Y:S01]  /*4120*/  DADD R20, R10, -R20 ;  /* 0x000000000a147229 */ /* 0x002fe20000000814 */
[----:B------:R-:W0:Y:S05]  /*4130*/  LDS.64 R10, [R5+0x10] ;  /* 0x00001000050a7984 */ /* 0x000e2a0000000a00 */
[----:B--2---:R-:W-:-:S02]  /*4140*/  DFMA R22, R14, R22, R16 ;  /* 0x000000160e16722b */ /* 0x004fc40000000010 */
[----:B------:R-:W-:Y:S01]  /*4150*/  DMUL R20, R20, R20 ;  /* 0x0000001414147228 */ /* 0x000fe20000000000 */
[----:B------:R1:W-:Y:S04]  /*4160*/  LDS.64 R14, [R5+0x18] ;  /* 0x00001800050e7984 */ /* 0x0003e80000000a00 */
[----:B------:R2:W4:Y:S03]  /*4170*/  LDS.64 R16, [R24+0x18] ;  /* 0x0000180018107984 */ /* 0x0005260000000a00 */
[----:B---3--:R-:W-:Y:S01]  /*4180*/  DFMA R18, R20, R18, R22 ;  /* 0x000000121412722b */ /* 0x008fe20000000016 */
[----:B-1----:R-:W-:Y:S01]  /*4190*/  IADD3 R5, PT, PT, R5, 0x40, RZ ;  /* 0x0000004005057810 */ /* 0x002fe20007ffe0ff */
[----:B------:R-:W1:Y:S01]  /*41a0*/  LDS.64 R20, [R26+0x10] ;  /* 0x000010001a147984 */ /* 0x000e620000000a00 */
[----:B--2---:R-:W-:-:S03]  /*41b0*/  VIADD R24, R24, 0x40 ;  /* 0x0000004018187836 */ /* 0x004fc60000000000 */
[----:B------:R2:W3:Y:S02]  /*41c0*/  LDS.64 R22, [R26+0x18] ;  /* 0x000018001a167984 */ /* 0x0004e40000000a00 */
[----:B--2---:R-:W-:Y:S01]  /*41d0*/  VIADD R26, R26, 0x40 ;  /* 0x000000401a1a7836 */ /* 0x004fe20000000000 */
[----:B0-----:R-:W-:-:S08]  /*41e0*/  DADD R10, R10, -R12 ;  /* 0x000000000a0a7229 */ /* 0x001fd0000000080c */
[----:B------:R-:W-:Y:S02]  /*41f0*/  DMUL R10, R10, R10 ;  /* 0x0000000a0a0a7228 */ /* 0x000fe40000000000 */
[----:B----4-:R-:W-:-:S06]  /*4200*/  DADD R14, R14, -R16 ;  /* 0x000000000e0e7229 */ /* 0x010fcc0000000810 */
[----:B-1----:R-:W-:Y:S02]  /*4210*/  DFMA R10, R10, R20, R18 ;  /* 0x000000140a0a722b */ /* 0x002fe40000000012 */
[----:B------:R-:W-:-:S08]  /*4220*/  DMUL R14, R14, R14 ;  /* 0x0000000e0e0e7228 */ /* 0x000fd00000000000 */
[----:B---3--:R-:W-:Y:S01]  /*4230*/  DFMA R22, R14, R22, R10 ;  /* 0x000000160e16722b */ /* 0x008fe2000000000a */
[----:B------:R-:W-:Y:S10]  /*4240*/  @P0 BRA `(.L_x_29) ;  /* 0xfffffffc00280947 */ /* 0x000ff4000383ffff */
.L_x_28:
[----:B------:R-:W-:Y:S05]  /*4250*/  @!P1 BRA `(.L_x_30) ;  /* 0x0000000400389947 */ /* 0x000fea0003800000 */
[----:B------:R-:W-:Y:S02]  /*4260*/  ISETP.GE.U32.AND P0, PT, R6, 0x4, PT ;  /* 0x000000040600780c */ /* 0x000fe40003f06070 */
[----:B------:R-:W-:-:S04]  /*4270*/  LOP3.LUT R5, R0, 0x3, RZ, 0xc0, !PT ;  /* 0x0000000300057812 */ /* 0x000fc800078ec0ff */
[----:B------:R-:W-:-:S07]  /*4280*/  ISETP.NE.AND P1, PT, R5, RZ, PT ;  /* 0x000000ff0500720c */ /* 0x000fce0003f25270 */
[----:B------:R-:W-:Y:S06]  /*4290*/  @!P0 BRA `(.L_x_31) ;  /* 0x0000000000848947 */ /* 0x000fec0003800000 */
[----:B------:R-:W3:Y:S01]  /*42a0*/  S2UR UR5, SR_CgaCtaId ;  /* 0x00000000000579c3 */ /* 0x000ee20000008800 */
[----:B------:R-:W-:Y:S01]  /*42b0*/  IMAD.IADD R6, R8, 0x1, R9 ;  /* 0x0000000108067824 */ /* 0x000fe200078e0209 */
[----:B------:R-:W-:Y:S01]  /*42c0*/  IADD3 R20, PT, PT, R7, R9, RZ ;  /* 0x0000000907147210 */ /* 0x000fe20007ffe0ff */
[----:B------:R-:W-:Y:S01]  /*42d0*/  UMOV UR4, 0x400 ;  /* 0x0000040000047882 */ /* 0x000fe20000000000 */
[----:B------:R-:W-:Y:S02]  /*42e0*/  VIADD R9, R9, 0x4 ;  /* 0x0000000409097836 */ /* 0x000fe40000000000 */
[----:B------:R-:W-:Y:S02]  /*42f0*/  LEA R20, R20, UR8, 0x3 ;  /* 0x0000000814147c11 */ /* 0x000fe4000f8e18ff */
[----:B0-2---:R-:W-:-:S03]  /*4300*/  LEA R26, R6, UR7, 0x3 ;  /* 0x00000007061a7c11 */ /* 0x005fc6000f8e18ff */
[----:B------:R-:W-:Y:S04]  /*4310*/  LDS.64 R10, [R20] ;  /* 0x00000000140a7984 */ /* 0x000fe80000000a00 */
[----:B------:R-:W0:Y:S04]  /*4320*/  LDS.64 R18, [R26] ;  /* 0x000000001a127984 */ /* 0x000e280000000a00 */
[----:B-1----:R-:W-:Y:S04]  /*4330*/  LDS.64 R14, [R20+0x8] ;  /* 0x00000800140e7984 */ /* 0x002fe80000000a00 */
[----:B------:R-:W1:Y:S01]  /*4340*/  LDS.64 R16, [R26+0x8] ;  /* 0x000008001a107984 */ /* 0x000e620000000a00 */
[----:B---3--:R-:W-:-:S03]  /*4350*/  ULEA UR4, UR5, UR4, 0x18 ;  /* 0x0000000405047291 */ /* 0x008fc6000f8ec0ff */
[----:B------:R-:W-:Y:S03]  /*4360*/  LDS.64 R12, [R20+0x10] ;  /* 0x00001000140c7984 */ /* 0x000fe60000000a00 */
[----:B------:R-:W-:-:S05]  /*4370*/  LEA R6, R6, UR4, 0x3 ;  /* 0x0000000406067c11 */ /* 0x000fca000f8e18ff */
[----:B------:R-:W2:Y:S01]  /*4380*/  LDS.64 R24, [R6] ;  /* 0x0000000006187984 */ /* 0x000ea20000000a00 */
[----:B0-----:R-:W-:-:S03]  /*4390*/  DADD R18, R10, -R18 ;  /* 0x000000000a127229 */ /* 0x001fc60000000812 */
[----:B------:R-:W0:Y:S05]  /*43a0*/  LDS.64 R10, [R26+0x10] ;  /* 0x000010001a0a7984 */ /* 0x000e2a0000000a00 */
[----:B------:R-:W-:Y:S02]  /*43b0*/  DMUL R18, R18, R18 ;  /* 0x0000001212127228 */ /* 0x000fe40000000000 */
[----:B-1----:R-:W-:Y:S01]  /*43c0*/  DADD R16, R14, -R16 ;  /* 0x000000000e107229 */ /* 0x002fe20000000810 */
[----:B------:R-:W-:Y:S07]  /*43d0*/  LDS.64 R14, [R6+0x10] ;  /* 0x00001000060e7984 */ /* 0x000fee0000000a00 */
[----:B------:R-:W-:-:S02]  /*43e0*/  DMUL R16, R16, R16 ;  /* 0x0000001010107228 */ /* 0x000fc40000000000 */
[----:B--2---:R-:W-:Y:S01]  /*43f0*/  DFMA R24, R18, R24, R22 ;  /* 0x000000181218722b */ /* 0x004fe20000000016 */
[----:B------:R-:W-:Y:S04]  /*4400*/  LDS.64 R18, [R20+0x18] ;  /* 0x0000180014127984 */ /* 0x000fe80000000a00 */
[----:B------:R-:W1:Y:S04]  /*4410*/  LDS.64 R20, [R6+0x8] ;  /* 0x0000080006147984 */ /* 0x000e680000000a00 */
[----:B------:R-:W2:Y:S04]  /*4420*/  LDS.64 R22, [R26+0x18] ;  /* 0x000018001a167984 */ /* 0x000ea80000000a00 */
[----:B------:R-:W3:Y:S01]  /*4430*/  LDS.64 R26, [R6+0x18] ;  /* 0x00001800061a7984 */ /* 0x000ee20000000a00 */
[----:B0-----:R-:W-:-:S08]  /*4440*/  DADD R10, R12, -R10 ;  /* 0x000000000c0a7229 */ /* 0x001fd0000000080a */
[----:B------:R-:W-:Y:S02]  /*4450*/  DMUL R10, R10, R10 ;  /* 0x0000000a0a0a7228 */ /* 0x000fe40000000000 */
[----:B-1----:R-:W-:Y:S02]  /*4460*/  DFMA R16, R16, R20, R24 ;  /* 0x000000141010722b */ /* 0x002fe40000000018 */
[----:B--2---:R-:W-:-:S06]  /*4470*/  DADD R18, R18, -R22 ;  /* 0x0000000012127229 */ /* 0x004fcc0000000816 */
[----:B------:R-:W-:Y:S02]  /*4480*/  DFMA R10, R10, R14, R16 ;  /* 0x0000000e0a0a722b */ /* 0x000fe40000000010 */
[----:B------:R-:W-:-:S08]  /*4490*/  DMUL R18, R18, R18 ;  /* 0x0000001212127228 */ /* 0x000fd00000000000 */
[----:B---3--:R-:W-:-:S11]  /*44a0*/  DFMA R22, R18, R26, R10 ;  /* 0x0000001a1216722b */ /* 0x008fd6000000000a */
.L_x_31:
[----:B------:R-:W-:Y:S05]  /*44b0*/  @!P1 BRA `(.L_x_30) ;  /* 0x0000000000a09947 */ /* 0x000fea0003800000 */
[----:B------:R-:W-:Y:S02]  /*44c0*/  ISETP.NE.AND P0, PT, R5, 0x1, PT ;  /* 0x000000010500780c */ /* 0x000fe40003f05270 */
[----:B------:R-:W-:-:S04]  /*44d0*/  LOP3.LUT R0, R0, 0x1, RZ, 0xc0, !PT ;  /* 0x0000000100007812 */ /* 0x000fc800078ec0ff */
[----:B------:R-:W-:-:S07]  /*44e0*/  ISETP.NE.U32.AND P1, PT, R0, 0x1, PT ;  /* 0x000000010000780c */ /* 0x000fce0003f25070 */
[----:B------:R-:W-:Y:S06]  /*44f0*/  @!P0 BRA `(.L_x_32) ;  /* 0x0000000000548947 */ /* 0x000fec0003800000 */
[----:B------:R-:W3:Y:S01]  /*4500*/  S2UR UR5, SR_CgaCtaId ;  /* 0x00000000000579c3 */ /* 0x000ee20000008800 */
[----:B------:R-:W-:Y:S01]  /*4510*/  IMAD.IADD R5, R8, 0x1, R9 ;  /* 0x0000000108057824 */ /* 0x000fe200078e0209 */
[----:B------:R-:W-:Y:S01]  /*4520*/  IADD3 R0, PT, PT, R7, R9, RZ ;  /* 0x0000000907007210 */ /* 0x000fe20007ffe0ff */
[----:B------:R-:W-:Y:S01]  /*4530*/  UMOV UR4, 0x400 ;  /* 0x0000040000047882 */ /* 0x000fe20000000000 */
[----:B------:R-:W-:Y:S02]  /*4540*/  VIADD R9, R9, 0x2 ;  /* 0x0000000209097836 */ /* 0x000fe40000000000 */
[----:B------:R-:W-:Y:S02]  /*4550*/  LEA R0, R0, UR8, 0x3 ;  /* 0x0000000800007c11 */ /* 0x000fe4000f8e18ff */
[----:B------:R-:W-:-:S03]  /*4560*/  LEA R6, R5, UR7, 0x3 ;  /* 0x0000000705067c11 */ /* 0x000fc6000f8e18ff */
[----:B012---:R-:W-:Y:S04]  /*4570*/  LDS.64 R14, [R0] ;  /* 0x00000000000e7984 */ /* 0x007fe80000000a00 */
[----:B------:R-:W0:Y:S04]  /*4580*/  LDS.64 R16, [R6] ;  /* 0x0000000006107984 */ /* 0x000e280000000a00 */
[----:B------:R-:W-:Y:S04]  /*4590*/  LDS.64 R18, [R0+0x8] ;  /* 0x0000080000127984 */ /* 0x000fe80000000a00 */
[----:B------:R-:W1:Y:S01]  /*45a0*/  LDS.64 R20, [R6+0x8] ;  /* 0x0000080006147984 */ /* 0x000e620000000a00 */
[----:B---3--:R-:W-:-:S06]  /*45b0*/  ULEA UR4, UR5, UR4, 0x18 ;  /* 0x0000000405047291 */ /* 0x008fcc000f8ec0ff */
[----:B------:R-:W-:-:S05]  /*45c0*/  LEA R5, R5, UR4, 0x3 ;  /* 0x0000000405057c11 */ /* 0x000fca000f8e18ff */
[----:B------:R-:W2:Y:S04]  /*45d0*/  LDS.64 R12, [R5] ;  /* 0x00000000050c7984 */ /* 0x000ea80000000a00 */
[----:B------:R-:W3:Y:S01]  /*45e0*/  LDS.64 R10, [R5+0x8] ;  /* 0x00000800050a7984 */ /* 0x000ee20000000a00 */
[----:B0-----:R-:W-:Y:S02]  /*45f0*/  DADD R14, R14, -R16 ;  /* 0x000000000e0e7229 */ /* 0x001fe40000000810 */
[----:B-1----:R-:W-:-:S06]  /*4600*/  DADD R18, R18, -R20 ;  /* 0x0000000012127229 */ /* 0x002fcc0000000814 */
[----:B------:R-:W-:Y:S02]  /*4610*/  DMUL R14, R14, R14 ;  /* 0x0000000e0e0e7228 */ /* 0x000fe40000000000 */
[----:B------:R-:W-:-:S06]  /*4620*/  DMUL R18, R18, R18 ;  /* 0x0000001212127228 */ /* 0x000fcc0000000000 */
[----:B--2---:R-:W-:-:S08]  /*4630*/  DFMA R12, R14, R12, R22 ;  /* 0x0000000c0e0c722b */ /* 0x004fd00000000016 */
[----:B---3--:R-:W-:-:S11]  /*4640*/  DFMA R22, R18, R10, R12 ;  /* 0x0000000a1216722b */ /* 0x008fd6000000000c */
.L_x_32:
[----:B------:R-:W-:Y:S05]  /*4650*/  @P1 BRA `(.L_x_30) ;  /* 0x0000000000381947 */ /* 0x000fea0003800000 */
[----:B------:R-:W3:Y:S01]  /*4660*/  S2UR UR5, SR_CgaCtaId ;  /* 0x00000000000579c3 */ /* 0x000ee20000008800 */
[----:B------:R-:W-:Y:S01]  /*4670*/  IMAD.IADD R5, R8, 0x1, R9 ;  /* 0x0000000108057824 */ /* 0x000fe200078e0209 */
[----:B------:R-:W-:Y:S01]  /*4680*/  IADD3 R7, PT, PT, R7, R9, RZ ;  /* 0x0000000907077210 */ /* 0x000fe20007ffe0ff */
[----:B------:R-:W-:-:S03]  /*4690*/  UMOV UR4, 0x400 ;  /* 0x0000040000047882 */ /* 0x000fc60000000000 */
[----:B------:R-:W-:Y:S02]  /*46a0*/  LEA R8, R5, UR7, 0x3 ;  /* 0x0000000705087c11 */ /* 0x000fe4000f8e18ff */
[----:B------:R-:W-:-:S04]  /*46b0*/  LEA R0, R7, UR8, 0x3 ;  /* 0x0000000807007c11 */ /* 0x000fc8000f8e18ff */
[----:B------:R-:W-:Y:S04]  /*46c0*/  LDS.64 R8, [R8] ;  /* 0x0000000008087984 */ /* 0x000fe80000000a00 */
[----:B------:R-:W4:Y:S01]  /*46d0*/  LDS.64 R6, [R0] ;  /* 0x0000000000067984 */ /* 0x000f220000000a00 */
[----:B---3--:R-:W-:-:S06]  /*46e0*/  ULEA UR4, UR5, UR4, 0x18 ;  /* 0x0000000405047291 */ /* 0x008fcc000f8ec0ff */
[----:B------:R-:W-:-:S06]  /*46f0*/  LEA R10, R5, UR4, 0x3 ;  /* 0x00000004050a7c11 */ /* 0x000fcc000f8e18ff */
[----:B------:R-:W3:Y:S01]  /*4700*/  LDS.64 R10, [R10] ;  /* 0x000000000a0a7984 */ /* 0x000ee20000000a00 */
[----:B----4-:R-:W-:-:S08]  /*4710*/  DADD R6, R6, -R8 ;  /* 0x0000000006067229 */ /* 0x010fd00000000808 */
[----:B------:R-:W-:-:S08]  /*4720*/  DMUL R6, R6, R6 ;  /* 0x0000000606067228 */ /* 0x000fd00000000000 */
[----:B---3--:R-:W-:-:S11]  /*4730*/  DFMA R22, R6, R10, R22 ;  /* 0x0000000a0616722b */ /* 0x008fd60000000016 */
.L_x_30:
[----:B------:R-:W-:-:S11]  /*4740*/  DMUL R22, R22, 0.5 ;  /* 0x3fe0000016167828 */ /* 0x000fd60000000000 */
.L_x_27:
[----:B------:R-:W3:Y:S01]  /*4750*/  LDS.64 R4, [R4] ;  /* 0x0000000004047984 */ /* 0x000ee20000000a00 */
[----:B------:R-:W4:Y:S01]  /*4760*/  LDC.64 R6, c[0x0][0x3b0] ;  /* 0x0000ec00ff067b82 */ /* 0x000f220000000a00 */
[----:B------:R-:W-:-:S04]  /*4770*/  IMAD R3, R2, UR6, R3 ;  /* 0x0000000602037c24 */ /* 0x000fc8000f8e0203 */
[----:B----4-:R-:W-:Y:S01]  /*4780*/  IMAD.WIDE R2, R3, 0x8, R6 ;  /* 0x0000000803027825 */ /* 0x010fe200078e0206 */
[----:B---3--:R-:W-:-:S08]  /*4790*/  DADD R22, R4, R22 ;  /* 0x0000000004167229 */ /* 0x008fd00000000016 */
[----:B------:R-:W-:-:S07]  /*47a0*/  DADD R22, -RZ, -R22 ;  /* 0x00000000ff167229 */ /* 0x000fce0000000916 */
[----:B------:R3:W-:Y:S04]  /*47b0*/  STG.E.64 desc[UR12][R2.64], R22 ;  /* 0x0000001602007986 */ /* 0x0007e8000c101b0c */
.L_x_26:
[----:B------:R-:W-:Y:S05]  /*47c0*/  BSYNC.RECONVERGENT B0 ;  /* 0x0000000000007941 */ /* 0x000fea0003800200 */
.L_x_25:
[----:B------:R-:W-:Y:S06]  /*47d0*/  BAR.SYNC.DEFER_BLOCKING 0x0 ;  /* 0x0000000000007b1d */ /* 0x000fec0000010000 */
[----:B------:R-:W-:Y:S05]  /*47e0*/  EXIT ;  /* 0x000000000000794d */ /* 0x000fea0003800000 */
.L_x_33:
[----:B------:R-:W-:-:S00]  /*47f0*/  BRA `(.L_x_33) ;  /* 0xfffffffc00fc7947 */ /* 0x000fc0000383ffff */
[----:B------:R-:W-:-:S00]  /*4800*/  NOP ;  /* 0x0000000000007918 */ /* 0x000fc00000000000 */
[----:B------:R-:W-:-:S00]  /*4810*/  NOP ;  /* 0x0000000000007918 */ /* 0x000fc00000000000 */
[----:B------:R-:W-:-:S00]  /*4820*/  NOP ;  /* 0x0000000000007918 */ /* 0x000fc00000000000 */
[----:B------:R-:W-:-:S00]  /*4830*/  NOP ;  /* 0x0000000000007918 */ /* 0x000fc00000000000 */
[----:B------:R-:W-:-:S00]  /*4840*/  NOP ;  /* 0x0000000000007918 */ /* 0x000fc00000000000 */
[----:B------:R-:W-:-:S00]  /*4850*/  NOP ;  /* 0x0000000000007918 */ /* 0x000fc00000000000 */
[----:B------:R-:W-:-:S00]  /*4860*/  NOP ;  /* 0x0000000000007918 */ /* 0x000fc00000000000 */
[----:B------:R-:W-:-:S00]  /*4870*/  NOP ;  /* 0x0000000000007918 */ /* 0x000fc00000000000 */
.L_x_187:


//--------------------- .text._Z10kernel_mvniiPdS_S_S_iS_ --------------------------
	.section	.text._Z10kernel_mvniiPdS_S_S_iS_,"ax",@progbits
	.align	128
        .global         _Z10kernel_mvniiPdS_S_S_iS_
        .type           _Z10kernel_mvniiPdS_S_S_iS_,@function
        .size           _Z10kernel_mvniiPdS_S_S_iS_,(.L_x_188 - _Z10kernel_mvniiPdS_S_S_iS_)
        .other          _Z10kernel_mvniiPdS_S_S_iS_,@"STO_CUDA_ENTRY STV_DEFAULT"
_Z10kernel_mvniiPdS_S_S_iS_:
.text._Z10kernel_mvniiPdS_S_S_iS_:
[----:B------:R-:W-:Y:S01]  /*0000*/  LDC R1, c[0x0][0x37c] ;  /* 0x0000df00ff017b82 */ /* 0x000fe20000000800 */
[----:B------:R-:W0:Y:S07]  /*0010*/  S2R R0, SR_TID.Y ;  /* 0x0000000000007919 */ /* 0x000e2e0000002200 */
[----:B------:R-:W0:Y:S01]  /*0020*/  LDC R3, c[0x0][0x364] ;  /* 0x0000d900ff037b82 */ /* 0x000e220000000800 */
[----:B------:R-:W1:Y:S01]  /*0030*/  LDCU.64 UR8, c[0x0][0x380] ;  /* 0x00007000ff0877ac */ /* 0x000e620008000a00 */
[----:B------:R-:W-:Y:S01]  /*0040*/  MOV R24, 0x400 ;  /* 0x0000040000187802 */ /* 0x000fe20000000f00 */
[----:B------:R-:W2:Y:S01]  /*0050*/  S2R R7, SR_CgaCtaId ;  /* 0x0000000000077919 */ /* 0x000ea20000008800 */
[----:B------:R-:W-:Y:S01]  /*0060*/  BSSY.RECONVERGENT B0, `(.L_x_34) ;  /* 0x00001e9000007945 */ /* 0x000fe20003800200 */
[----:B------:R-:W3:Y:S01]  /*0070*/  LDCU.64 UR12, c[0x0][0x358] ;  /* 0x00006b00ff0c77ac */ /* 0x000ee20008000a00 */
[----:B------:R-:W4:Y:S02]  /*0080*/  S2R R5, SR_TID.X ;  /* 0x0000000000057919 */ /* 0x000f240000002100 */
[----:B------:R-:W0:Y:S08]  /*0090*/  S2UR UR5, SR_CTAID.X ;  /* 0x00000000000579c3 */ /* 0x000e300000002500 */
[----:B------:R-:W5:Y:S01]  /*00a0*/  LDC R8, c[0x0][0x3a8] ;  /* 0x0000ea00ff087b82 */ /* 0x000f620000000800 */
[----:B-1----:R-:W-:-:S04]  /*00b0*/  UIMAD UR4, UR9, UR9, UR9 ;  /* 0x00000009090472a4 */ /* 0x002fc8000f8e0209 */
[----:B------:R-:W-:-:S03]  /*00c0*/  ULEA.HI UR4, UR4, UR4, URZ, 0x1 ;  /* 0x0000000404047291 */ /* 0x000fc6000f8f08ff */
[----:B------:R-:W4:Y:S01]  /*00d0*/  LDC R2, c[0x0][0x360] ;  /* 0x0000d800ff027b82 */ /* 0x000f220000000800 */
[----:B------:R-:W-:Y:S01]  /*00e0*/  USHF.R.S32.HI UR7, URZ, 0x1, UR4 ;  /* 0x00000001ff077899 */ /* 0x000fe20008011404 */
[----:B0-----:R-:W-:Y:S01]  /*00f0*/  IMAD R4, R3, UR5, R0 ;  /* 0x0000000503047c24 */ /* 0x001fe2000f8e0200 */
[----:B--2---:R-:W-:-:S04]  /*0100*/  LEA R24, R7, R24, 0x18 ;  /* 0x0000001807187211 */ /* 0x004fc800078ec0ff */
[----:B------:R-:W-:Y:S02]  /*0110*/  ISETP.GE.AND P0, PT, R4, UR8, PT ;  /* 0x0000000804007c0c */ /* 0x000fe4000bf06270 */
[----:B------:R-:W-:Y:S01]  /*0120*/  SHF.L.U32 R7, R3, 0x3, RZ ;  /* 0x0000000303077819 */ /* 0x000fe200000006ff */
[----:B-----5:R-:W-:-:S04]  /*0130*/  IMAD R8, R8, UR9, RZ ;  /* 0x0000000908087c24 */ /* 0x020fc8000f8e02ff */
[----:B------:R-:W-:-:S04]  /*0140*/  IMAD R6, R7, UR7, R24 ;  /* 0x0000000707067c24 */ /* 0x000fc8000f8e0218 */
[----:B------:R-:W-:Y:S02]  /*0150*/  IMAD R7, R7, UR9, R6 ;  /* 0x0000000907077c24 */ /* 0x000fe4000f8e0206 */
[CC--:B----4-:R-:W-:Y:S02]  /*0160*/  IMAD R9, R0.reuse, R2.reuse, R5 ;  /* 0x0000000200097224 */ /* 0x0d0fe400078e0205 */
[----:B------:R-:W-:Y:S02]  /*0170*/  IMAD R10, R3, R2, RZ ;  /* 0x00000002030a7224 */ /* 0x000fe400078e02ff */
[----:B------:R-:W-:Y:S01]  /*0180*/  IMAD R11, R0, 0x8, R7 ;  /* 0x00000008000b7824 */ /* 0x000fe200078e0207 */
[----:B---3--:R-:W-:Y:S06]  /*0190*/  @P0 BRA `(.L_x_35) ;  /* 0x0000001c00540947 */ /* 0x008fec0003800000 */
[----:B------:R-:W-:-:S05]  /*01a0*/  IADD3 R18, PT, PT, R2, -0x1, RZ ;  /* 0xffffffff02127810 */ /* 0x000fca0007ffe0ff */
[----:B------:R-:W-:-:S05]  /*01b0*/  VIADD R15, R18, UR7 ;  /* 0x00000007120f7c36 */ /* 0x000fca0008000000 */
[----:B------:R-:W-:-:S13]  /*01c0*/  ISETP.GT.U32.AND P0, PT, R2, R15, PT ;  /* 0x0000000f0200720c */ /* 0x000fda0003f04070 */
[----:B------:R-:W-:Y:S05]  /*01d0*/  @P0 BRA `(.L_x_36) ;  /* 0x0000000800180947 */ /* 0x000fea0003800000 */
[----:B------:R-:W0:Y:S01]  /*01e0*/  I2F.U32.RP R14, R2 ;  /* 0x00000002000e7306 */ /* 0x000e220000209000 */
[----:B------:R-:W-:Y:S01]  /*01f0*/  ISETP.NE.U32.AND P2, PT, R2, RZ, PT ;  /* 0x000000ff0200720c */ /* 0x000fe20003f45070 */
[----:B------:R-:W-:Y:S02]  /*0200*/  IMAD R20, R4, UR7, RZ ;  /* 0x0000000704147c24 */ /* 0x000fe4000f8e02ff */
[----:B------:R-:W-:Y:S02]  /*0210*/  IMAD R22, R0, UR7, RZ ;  /* 0x0000000700167c24 */ /* 0x000fe4000f8e02ff */
[----:B------:R-:W-:Y:S02]  /*0220*/  IMAD.MOV.U32 R19, RZ, RZ, RZ ;  /* 0x000000ffff137224 */ /* 0x000fe400078e00ff */
[----:B0-----:R-:W0:Y:S02]  /*0230*/  MUFU.RCP R14, R14 ;  /* 0x0000000e000e7308 */ /* 0x001e240000001000 */
[----:B0-----:R-:W-:-:S06]  /*0240*/  IADD3 R12, PT, PT, R14, 0xffffffe, RZ ;  /* 0x0ffffffe0e0c7810 */ /* 0x001fcc0007ffe0ff */
[----:B------:R0:W1:Y:S02]  /*0250*/  F2I.FTZ.U32.TRUNC.NTZ R13, R12 ;  /* 0x0000000c000d7305 */ /* 0x000064000021f000 */
[----:B0-----:R-:W-:Y:S02]  /*0260*/  HFMA2 R12, -RZ, RZ, 0, 0 ;  /* 0x00000000ff0c7431 */ /* 0x001fe400000001ff */
[----:B-1----:R-:W-:-:S04]  /*0270*/  IMAD.MOV R17, RZ, RZ, -R13 ;  /* 0x000000ffff117224 */ /* 0x002fc800078e0a0d */
[----:B------:R-:W-:-:S04]  /*0280*/  IMAD R17, R17, R2, RZ ;  /* 0x0000000211117224 */ /* 0x000fc800078e02ff */
[----:B------:R-:W-:-:S06]  /*0290*/  IMAD.HI.U32 R16, R13, R17, R12 ;  /* 0x000000110d107227 */ /* 0x000fcc00078e000c */
[----:B------:R-:W-:-:S04]  /*02a0*/  IMAD.HI.U32 R16, R16, R15, RZ ;  /* 0x0000000f10107227 */ /* 0x000fc800078e00ff */
[----:B------:R-:W-:-:S04]  /*02b0*/  IMAD.MOV R13, RZ, RZ, -R16 ;  /* 0x000000ffff0d7224 */ /* 0x000fc800078e0a10 */
[----:B------:R-:W-:-:S05]  /*02c0*/  IMAD R15, R2, R13, R15 ;  /* 0x0000000d020f7224 */ /* 0x000fca00078e020f */
[----:B------:R-:W-:-:S13]  /*02d0*/  ISETP.GE.U32.AND P0, PT, R15, R2, PT ;  /* 0x000000020f00720c */ /* 0x000fda0003f06070 */
[----:B------:R-:W-:Y:S01]  /*02e0*/  @P0 IADD3 R15, PT, PT, R15, -R2, RZ ;  /* 0x800000020f0f0210 */ /* 0x000fe20007ffe0ff */
[----:B------:R-:W-:-:S03]  /*02f0*/  @P0 VIADD R16, R16, 0x1 ;  /* 0x0000000110100836 */ /* 0x000fc60000000000 */
[----:B------:R-:W-:-:S13]  /*0300*/  ISETP.GE.U32.AND P1, PT, R15, R2, PT ;  /* 0x000000020f00720c */ /* 0x000fda0003f26070 */
[----:B------:R-:W-:Y:S02]  /*0310*/  @P1 IADD3 R16, PT, PT, R16, 0x1, RZ ;  /* 0x0000000110101810 */ /* 0x000fe40007ffe0ff */
[----:B------:R-:W-:-:S04]  /*0320*/  @!P2 LOP3.LUT R16, RZ, R2, RZ, 0x33, !PT ;  /* 0x00000002ff10a212 */ /* 0x000fc800078e33ff */
[C---:B------:R-:W-:Y:S02]  /*0330*/  ISETP.GE.U32.AND P0, PT, R16.reuse, 0x4, PT ;  /* 0x000000041000780c */ /* 0x040fe40003f06070 */
[----:B------:R-:W-:-:S04]  /*0340*/  VIMNMX.U32 R23, PT, PT, R16, 0x1, !PT ;  /* 0x0000000110177848 */ /* 0x000fc80007fe0000 */
[----:B------:R-:W-:-:S07]  /*0350*/  LOP3.LUT R21, R23, 0x3, RZ, 0xc0, !PT ;  /* 0x0000000317157812 */ /* 0x000fce00078ec0ff */
[----:B------:R-:W-:Y:S05]  /*0360*/  @!P0 BRA `(.L_x_37) ;  /* 0x0000000400688947 */ /* 0x000fea0003800000 */
[----:B------:R-:W-:-:S13]  /*0370*/  ISETP.GE.U32.AND P0, PT, R5, UR7, PT ;  /* 0x0000000705007c0c */ /* 0x000fda000bf06070 */
[----:B------:R-:W0:Y:S01]  /*0380*/  @!P0 LDC.64 R12, c[0x0][0x388] ;  /* 0x0000e200ff0c8b82 */ /* 0x000e220000000a00 */
[----:B------:R-:W-:-:S05]  /*0390*/  @!P0 IADD3 R15, PT, PT, R20, R5, RZ ;  /* 0x00000005140f8210 */ /* 0x000fca0007ffe0ff */
[----:B0-----:R-:W-:-:S06]  /*03a0*/  @!P0 IMAD.WIDE.U32 R12, R15, 0x8, R12 ;  /* 0x000000080f0c8825 */ /* 0x001fcc00078e000c */
[----:B------:R-:W2:Y:S01]  /*03b0*/  @!P0 LDG.E.64 R12, desc[UR12][R12.64] ;  /* 0x0000000c0c0c8981 */ /* 0x000ea2000c1e1b00 */
[----:B------:R-:W-:Y:S02]  /*03c0*/  IMAD.IADD R27, R5, 0x1, R2 ;  /* 0x00000001051b7824 */ /* 0x000fe400078e0202 */
[----:B------:R-:W-:-:S03]  /*03d0*/  @!P0 IMAD.IADD R15, R22, 0x1, R5 ;  /* 0x00000001160f8824 */ /* 0x000fc600078e0205 */
[C---:B------:R-:W-:Y:S02]  /*03e0*/  ISETP.GE.U32.AND P1, PT, R27.reuse, UR7, PT ;  /* 0x000000071b007c0c */ /* 0x040fe4000bf26070 */
[----:B------:R-:W-:Y:S02]  /*03f0*/  IADD3 R25, PT, PT, R27, R2, RZ ;  /* 0x000000021b197210 */ /* 0x000fe40007ffe0ff */
[----:B------:R-:W-:Y:S02]  /*0400*/  @!P0 LEA R29, R15, R24, 0x3 ;  /* 0x000000180f1d8211 */ /* 0x000fe400078e18ff */
[C---:B------:R-:W-:Y:S01]  /*0410*/  ISETP.GE.U32.AND P2, PT, R25.reuse, UR7, PT ;  /* 0x0000000719007c0c */ /* 0x040fe2000bf46070 */
[----:B------:R-:W-:-:S06]  /*0420*/  IMAD.IADD R19, R25, 0x1, R2 ;  /* 0x0000000119137824 */ /* 0x000fcc00078e0202 */
[----:B------:R-:W0:Y:S01]  /*0430*/  @!P1 LDC.64 R16, c[0x0][0x388] ;  /* 0x0000e200ff109b82 */ /* 0x000e220000000a00 */
[----:B------:R-:W-:-:S05]  /*0440*/  @!P1 IADD3 R26, PT, PT, R20, R27, RZ ;  /* 0x0000001b141a9210 */ /* 0x000fca0007ffe0ff */
[----:B------:R-:W-:Y:S02]  /*0450*/  @!P2 IMAD.IADD R28, R22, 0x1, R25 ;  /* 0x00000001161ca824 */ /* 0x000fe400078e0219 */
[----:B------:R-:W1:Y:S01]  /*0460*/  @!P2 LDC.64 R14, c[0x0][0x388] ;  /* 0x0000e200ff0eab82 */ /* 0x000e620000000a00 */
[----:B0-----:R-:W-:-:S04]  /*0470*/  @!P1 IMAD.WIDE.U32 R16, R26, 0x8, R16 ;  /* 0x000000081a109825 */ /* 0x001fc800078e0010 */
[----:B------:R-:W-:Y:S01]  /*0480*/  @!P1 IMAD.IADD R26, R22, 0x1, R27 ;  /* 0x00000001161a9824 */ /* 0x000fe200078e021b */
[----:B------:R-:W-:Y:S01]  /*0490*/  @!P2 IADD3 R27, PT, PT, R20, R25, RZ ;  /* 0x00000019141ba210 */ /* 0x000fe20007ffe0ff */
[----:B------:R-:W3:Y:S02]  /*04a0*/  @!P1 LDG.E.64 R16, desc[UR12][R16.64] ;  /* 0x0000000c10109981 */ /* 0x000ee4000c1e1b00 */
[----:B------:R-:W-:Y:S01]  /*04b0*/  @!P1 IMAD R25, R26, 0x8, R24 ;  /* 0x000000081a199824 */ /* 0x000fe200078e0218 */
[----:B------:R-:W-:Y:S01]  /*04c0*/  @!P2 LEA R26, R28, R24, 0x3 ;  /* 0x000000181c1aa211 */ /* 0x000fe200078e18ff */
[----:B-1----:R-:W-:-:S06]  /*04d0*/  @!P2 IMAD.WIDE.U32 R14, R27, 0x8, R14 ;  /* 0x000000081b0ea825 */ /* 0x002fcc00078e000e */
[----:B------:R-:W4:Y:S04]  /*04e0*/  @!P2 LDG.E.64 R14, desc[UR12][R14.64] ;  /* 0x0000000c0e0ea981 */ /* 0x000f28000c1e1b00 */
[----:B--2---:R0:W-:Y:S01]  /*04f0*/  @!P0 STS.64 [R29], R12 ;  /* 0x0000000c1d008388 */ /* 0x0041e20000000a00 */
[----:B------:R-:W-:-:S13]  /*0500*/  ISETP.GE.U32.AND P0, PT, R19, UR7, PT ;  /* 0x0000000713007c0c */ /* 0x000fda000bf06070 */
[-C--:B0-----:R-:W-:Y:S02]  /*0510*/  @!P0 IADD3 R13, PT, PT, R22, R19.reuse, RZ ;  /* 0x00000013160d8210 */ /* 0x081fe40007ffe0ff */
[----:B------:R-:W-:-:S03]  /*0520*/  @!P0 IADD3 R19, PT, PT, R20, R19, RZ ;  /* 0x0000001314138210 */ /* 0x000fc60007ffe0ff */
[----:B------:R-:W-:Y:S02]  /*0530*/  @!P0 IMAD R24, R13, 0x8, R24 ;  /* 0x000000080d188824 */ /* 0x000fe400078e0218 */
[----:B------:R-:W0:Y:S02]  /*0540*/  @!P0 LDC.64 R12, c[0x0][0x388] ;  /* 0x0000e200ff0c8b82 */ /* 0x000e240000000a00 */
[----:B0-----:R-:W-:-:S06]  /*0550*/  @!P0 IMAD.WIDE.U32 R12, R19, 0x8, R12 ;  /* 0x00000008130c8825 */ /* 0x001fcc00078e000c */
[----:B------:R-:W2:Y:S01]  /*0560*/  @!P0 LDG.E.64 R12, desc[UR12][R12.64] ;  /* 0x0000000c0c0c8981 */ /* 0x000ea2000c1e1b00 */
[----:B------:R-:W-:-:S03]  /*0570*/  LOP3.LUT R19, R23, 0xfffffffc, RZ, 0xc0, !PT ;  /* 0xfffffffc17137812 */ /* 0x000fc600078ec0ff */
[----:B---3--:R0:W-:Y:S04]  /*0580*/  @!P1 STS.64 [R25], R16 ;  /* 0x0000001019009388 */ /* 0x0081e80000000a00 */
[----:B----4-:R0:W-:Y:S04]  /*0590*/  @!P2 STS.64 [R26], R14 ;  /* 0x0000000e1a00a388 */ /* 0x0101e80000000a00 */
[----:B--2---:R0:W-:Y:S01]  /*05a0*/  @!P0 STS.64 [R24], R12 ;  /* 0x0000000c18008388 */ /* 0x0041e20000000a00 */
[----:B------:R-:W-:-:S13]  /*05b0*/  ISETP.NE.AND P0, PT, R19, 0x4, PT ;  /* 0x000000041300780c */ /* 0x000fda0003f05270 */
[----:B0-----:R-:W-:Y:S05]  /*05c0*/  @!P0 BRA `(.L_x_37) ;  /* 0x0000000000d08947 */ /* 0x001fea0003800000 */
[----:B------:R-:W-:-:S05]  /*05d0*/  UMOV UR4, 0x4 ;  /* 0x0000000400047882 */ /* 0x000fca0000000000 */
.L_x_38:
[----:B0-----:R-:W-:-:S05]  /*05e0*/  IMAD R25, R2, UR4, R5 ;  /* 0x0000000402197c24 */ /* 0x001fca000f8e0205 */
[----:B------:R-:W-:-:S13]  /*05f0*/  ISETP.GE.U32.AND P0, PT, R25, UR7, PT ;  /* 0x0000000719007c0c */ /* 0x000fda000bf06070 */
[----:B------:R-:W0:Y:S01]  /*0600*/  @!P0 LDC.64 R12, c[0x0][0x388] ;  /* 0x0000e200ff0c8b82 */ /* 0x000e220000000a00 */
[----:B------:R-:W-:-:S04]  /*0610*/  @!P0 IMAD.IADD R15, R20, 0x1, R25 ;  /* 0x00000001140f8824 */ /* 0x000fc800078e0219 */
[----:B0-----:R-:W-:-:S05]  /*0620*/  @!P0 IMAD.WIDE.U32 R12, R15, 0x8, R12 ;  /* 0x000000080f0c8825 */ /* 0x001fca00078e000c */
[----:B------:R0:W2:Y:S01]  /*0630*/  @!P0 LDG.E.64 R14, desc[UR12][R12.64] ;  /* 0x0000000c0c0e8981 */ /* 0x0000a2000c1e1b00 */
[----:B------:R-:W-:Y:S01]  /*0640*/  IADD3 R29, PT, PT, R2, R25, RZ ;  /* 0x00000019021d7210 */ /* 0x000fe20007ffe0ff */
[----:B------:R-:W-:Y:S01]  /*0650*/  @!P0 IMAD.IADD R25, R22, 0x1, R25 ;  /* 0x0000000116198824 */ /* 0x000fe200078e0219 */
[----:B------:R-:W-:Y:S01]  /*0660*/  @!P0 MOV R16, 0x400 ;  /* 0x0000040000108802 */ /* 0x000fe20000000f00 */
[----:B------:R-:W1:Y:S01]  /*0670*/  @!P0 S2R R26, SR_CgaCtaId ;  /* 0x00000000001a8919 */ /* 0x000e620000008800 */
[----:B------:R-:W-:Y:S01]  /*0680*/  ISETP.GE.U32.AND P1, PT, R29, UR7, PT ;  /* 0x000000071d007c0c */ /* 0x000fe2000bf26070 */
[----:B------:R-:W-:-:S05]  /*0690*/  IMAD.IADD R17, R2, 0x1, R29 ;  /* 0x0000000102117824 */ /* 0x000fca00078e021d */
[----:B------:R-:W-:Y:S02]  /*06a0*/  ISETP.GE.U32.AND P2, PT, R17, UR7, PT ;  /* 0x0000000711007c0c */ /* 0x000fe4000bf46070 */
[----:B------:R-:W-:-:S04]  /*06b0*/  IADD3 R27, PT, PT, R2, R17, RZ ;  /* 0x00000011021b7210 */ /* 0x000fc80007ffe0ff */
[----:B------:R-:W-:Y:S01]  /*06c0*/  ISETP.GE.U32.AND P3, PT, R27, UR7, PT ;  /* 0x000000071b007c0c */ /* 0x000fe2000bf66070 */
[----:B------:R-:W3:Y:S01]  /*06d0*/  @!P1 S2R R24, SR_CgaCtaId ;  /* 0x0000000000189919 */ /* 0x000ee20000008800 */
[----:B0-----:R-:W0:Y:S05]  /*06e0*/  @!P1 LDC.64 R12, c[0x0][0x388] ;  /* 0x0000e200ff0c9b82 */ /* 0x001e2a0000000a00 */
[----:B------:R-:W4:Y:S01]  /*06f0*/  @!P2 S2R R23, SR_CgaCtaId ;  /* 0x000000000017a919 */ /* 0x000f220000008800 */
[----:B------:R-:W-:Y:S02]  /*0700*/  @!P2 MOV R28, 0x400 ;  /* 0x00000400001ca802 */ /* 0x000fe40000000f00 */
[----:B-1----:R-:W-:-:S03]  /*0710*/  @!P0 LEA R26, R26, R16, 0x18 ;  /* 0x000000101a1a8211 */ /* 0x002fc600078ec0ff */
[----:B------:R-:W1:Y:S01]  /*0720*/  @!P3 S2R R16, SR_CgaCtaId ;  /* 0x000000000010b919 */ /* 0x000e620000008800 */
[----:B------:R-:W-:Y:S02]  /*0730*/  @!P0 LEA R26, R25, R26, 0x3 ;  /* 0x0000001a191a8211 */ /* 0x000fe400078e18ff */
[----:B------:R-:W-:-:S04]  /*0740*/  @!P1 MOV R25, 0x400 ;  /* 0x0000040000199802 */ /* 0x000fc80000000f00 */
[----:B---3--:R-:W-:Y:S02]  /*0750*/  @!P1 LEA R24, R24, R25, 0x18 ;  /* 0x0000001918189211 */ /* 0x008fe400078ec0ff */
[-C--:B------:R-:W-:Y:S02]  /*0760*/  @!P2 IADD3 R25, PT, PT, R22, R17.reuse, RZ ;  /* 0x000000111619a210 */ /* 0x080fe40007ffe0ff */
[----:B------:R-:W-:Y:S02]  /*0770*/  @!P2 IADD3 R17, PT, PT, R20, R17, RZ ;  /* 0x000000111411a210 */ /* 0x000fe40007ffe0ff */
[----:B----4-:R-:W-:Y:S01]  /*0780*/  @!P2 LEA R28, R23, R28, 0x18 ;  /* 0x0000001c171ca211 */ /* 0x010fe200078ec0ff */
[--C-:B------:R-:W-:Y:S02]  /*0790*/  @!P1 IMAD.IADD R23, R22, 0x1, R29.reuse ;  /* 0x0000000116179824 */ /* 0x100fe400078e021d */
[----:B------:R-:W-:Y:S01]  /*07a0*/  @!P1 IMAD.IADD R29, R20, 0x1, R29 ;  /* 0x00000001141d9824 */ /* 0x000fe200078e021d */
[----:B------:R-:W-:Y:S01]  /*07b0*/  @!P2 LEA R25, R25, R28, 0x3 ;  /* 0x0000001c1919a211 */ /* 0x000fe200078e18ff */
[----:B------:R-:W-:-:S02]  /*07c0*/  @!P1 IMAD R23, R23, 0x8, R24 ;  /* 0x0000000817179824 */ /* 0x000fc400078e0218 */
[----:B0-----:R-:W-:Y:S01]  /*07d0*/  @!P1 IMAD.WIDE.U32 R12, R29, 0x8, R12 ;  /* 0x000000081d0c9825 */ /* 0x001fe200078e000c */
[----:B------:R-:W-:-:S03]  /*07e0*/  @!P3 MOV R29, 0x400 ;  /* 0x00000400001db802 */ /* 0x000fc60000000f00 */
[--C-:B------:R-:W-:Y:S02]  /*07f0*/  @!P3 IMAD.IADD R24, R22, 0x1, R27.reuse ;  /* 0x000000011618b824 */ /* 0x100fe400078e021b */
[----:B------:R-:W-:Y:S01]  /*0800*/  @!P3 IMAD.IADD R27, R20, 0x1, R27 ;  /* 0x00000001141bb824 */ /* 0x000fe200078e021b */
[----:B-1----:R-:W-:Y:S01]  /*0810*/  @!P3 LEA R29, R16, R29, 0x18 ;  /* 0x0000001d101db211 */ /* 0x002fe200078ec0ff */
[----:B------:R-:W3:Y:S03]  /*0820*/  @!P1 LDG.E.64 R12, desc[UR12][R12.64] ;  /* 0x0000000c0c0c9981 */ /* 0x000ee6000c1e1b00 */
[----:B------:R-:W-:Y:S01]  /*0830*/  @!P3 LEA R24, R24, R29, 0x3 ;  /* 0x0000001d1818b211 */ /* 0x000fe200078e18ff */
[----:B--2---:R0:W-:Y:S02]  /*0840*/  @!P0 STS.64 [R26], R14 ;  /* 0x0000000e1a008388 */ /* 0x0041e40000000a00 */
[----:B0-----:R-:W0:Y:S02]  /*0850*/  @!P2 LDC.64 R14, c[0x0][0x388] ;  /* 0x0000e200ff0eab82 */ /* 0x001e240000000a00 */
[----:B0-----:R-:W-:-:S06]  /*0860*/  @!P2 IMAD.WIDE.U32 R14, R17, 0x8, R14 ;  /* 0x00000008110ea825 */ /* 0x001fcc00078e000e */
[----:B------:R-:W0:Y:S01]  /*0870*/  @!P3 LDC.64 R16, c[0x0][0x388] ;  /* 0x0000e200ff10bb82 */ /* 0x000e220000000a00 */
[----:B------:R-:W2:Y:S01]  /*0880*/  @!P2 LDG.E.64 R14, desc[UR12][R14.64] ;  /* 0x0000000c0e0ea981 */ /* 0x000ea2000c1e1b00 */
[----:B0-----:R-:W-:-:S06]  /*0890*/  @!P3 IMAD.WIDE.U32 R16, R27, 0x8, R16 ;  /* 0x000000081b10b825 */ /* 0x001fcc00078e0010 */
[----:B------:R-:W4:Y:S01]  /*08a0*/  @!P3 LDG.E.64 R16, desc[UR12][R16.64] ;  /* 0x0000000c1010b981 */ /* 0x000f22000c1e1b00 */
[----:B------:R-:W-:-:S03]  /*08b0*/  UIADD3 UR4, UPT, UPT, UR4, 0x4, URZ ;  /* 0x0000000404047890 */ /* 0x000fc6000fffe0ff */
[----:B---3--:R0:W-:Y:S03]  /*08c0*/  @!P1 STS.64 [R23], R12 ;  /* 0x0000000c17009388 */ /* 0x0081e60000000a00 */
[----:B------:R-:W-:Y:S01]  /*08d0*/  ISETP.NE.AND P0, PT, R19, UR4, PT ;  /* 0x0000000413007c0c */ /* 0x000fe2000bf05270 */
[----:B--2---:R0:W-:Y:S04]  /*08e0*/  @!P2 STS.64 [R25], R14 ;  /* 0x0000000e1900a388 */ /* 0x0041e80000000a00 */
[----:B----4-:R0:W-:Y:S08]  /*08f0*/  @!P3 STS.64 [R24], R16 ;  /* 0x000000101800b388 */ /* 0x0101f00000000a00 */
[----:B------:R-:W-:Y:S05]  /*0900*/  @P0 BRA `(.L_x_38) ;  /* 0xfffffffc00340947 */ /* 0x000fea000383ffff */
.L_x_37:
[----:B------:R-:W-:-:S13]  /*0910*/  ISETP.NE.AND P0, PT, R21, RZ, PT ;  /* 0x000000ff1500720c */ /* 0x000fda0003f05270 */
[----:B------:R-:W-:Y:S05]  /*0920*/  @!P0 BRA `(.L_x_36) ;  /* 0x0000000000448947 */ /* 0x000fea0003800000 */
[----:B------:R-:W-:-:S05]  /*0930*/  UMOV UR4, URZ ;  /* 0x000000ff00047c82 */ /* 0x000fca0008000000 */
.L_x_39:
[----:B0-----:R-:W-:-:S05]  /*0940*/  IMAD R17, R2, R19, R5 ;  /* 0x0000001302117224 */ /* 0x001fca00078e0205 */
[----:B------:R-:W-:-:S13]  /*0950*/  ISETP.GE.U32.AND P0, PT, R17, UR7, PT ;  /* 0x0000000711007c0c */ /* 0x000fda000bf06070 */
[----:B------:R-:W0:Y:S01]  /*0960*/  @!P0 LDC.64 R12, c[0x0][0x388] ;  /* 0x0000e200ff0c8b82 */ /* 0x000e220000000a00 */
[----:B------:R-:W-:-:S05]  /*0970*/  @!P0 IADD3 R15, PT, PT, R20, R17, RZ ;  /* 0x00000011140f8210 */ /* 0x000fca0007ffe0ff */
[----:B0-----:R-:W-:-:S06]  /*0980*/  @!P0 IMAD.WIDE.U32 R12, R15, 0x8, R12 ;  /* 0x000000080f0c8825 */ /* 0x001fcc00078e000c */
[----:B------:R-:W2:Y:S01]  /*0990*/  @!P0 LDG.E.64 R12, desc[UR12][R12.64] ;  /* 0x0000000c0c0c8981 */ /* 0x000ea2000c1e1b00 */
[----:B------:R-:W-:Y:S01]  /*09a0*/  @!P0 MOV R15, 0x400 ;  /* 0x00000400000f8802 */ /* 0x000fe20000000f00 */
[----:B------:R-:W-:Y:S01]  /*09b0*/  @!P0 IMAD.IADD R14, R22, 0x1, R17 ;  /* 0x00000001160e8824 */ /* 0x000fe200078e0211 */
[----:B------:R-:W-:Y:S01]  /*09c0*/  UIADD3 UR4, UPT, UPT, UR4, 0x1, URZ ;  /* 0x0000000104047890 */ /* 0x000fe2000fffe0ff */
[----:B------:R-:W0:Y:S01]  /*09d0*/  @!P0 S2R R16, SR_CgaCtaId ;  /* 0x0000000000108919 */ /* 0x000e220000008800 */
[----:B------:R-:W-:Y:S01]  /*09e0*/  VIADD R19, R19, 0x1 ;  /* 0x0000000113137836 */ /* 0x000fe20000000000 */
[----:B0-----:R-:W-:-:S04]  /*09f0*/  @!P0 LEA R15, R16, R15, 0x18 ;  /* 0x0000000f100f8211 */ /* 0x001fc800078ec0ff */
[----:B------:R-:W-:-:S05]  /*0a00*/  @!P0 LEA R15, R14, R15, 0x3 ;  /* 0x0000000f0e0f8211 */ /* 0x000fca00078e18ff */
[----:B--2---:R1:W-:Y:S01]  /*0a10*/  @!P0 STS.64 [R15], R12 ;  /* 0x0000000c0f008388 */ /* 0x0043e20000000a00 */
[----:B------:R-:W-:-:S13]  /*0a20*/  ISETP.NE.AND P0, PT, R21, UR4, PT ;  /* 0x0000000415007c0c */ /* 0x000fda000bf05270 */
[----:B-1----:R-:W-:Y:S05]  /*0a30*/  @P0 BRA `(.L_x_39) ;  /* 0xfffffffc00c00947 */ /* 0x002fea000383ffff */
.L_x_36:
[----:B------:R-:W0:Y:S02]  /*0a40*/  LDCU UR5, c[0x0][0x384] ;  /* 0x00007080ff0577ac */ /* 0x000e240008000800 */
[----:B0-----:R-:W-:-:S04]  /*0a50*/  IADD3 R15, PT, PT, R18, UR5, RZ ;  /* 0x00000005120f7c10 */ /* 0x001fc8000fffe0ff */
[----:B------:R-:W-:-:S13]  /*0a60*/  ISETP.GT.U32.AND P0, PT, R2, R15, PT ;  /* 0x0000000f0200720c */ /* 0x000fda0003f04070 */
[----:B------:R-:W-:Y:S05]  /*0a70*/  @P0 BRA `(.L_x_40) ;  /* 0x0000001400040947 */ /* 0x000fea0003800000 */
[----:B------:R-:W0:Y:S01]  /*0a80*/  I2F.U32.RP R14, R2 ;  /* 0x00000002000e7306 */ /* 0x000e220000209000 */
[----:B------:R-:W-:Y:S01]  /*0a90*/  IMAD.MOV.U32 R12, RZ, RZ, RZ ;  /* 0x000000ffff0c7224 */ /* 0x000fe200078e00ff */
[----:B------:R-:W-:Y:S01]  /*0aa0*/  ISETP.NE.U32.AND P2, PT, R2, RZ, PT ;  /* 0x000000ff0200720c */ /* 0x000fe20003f45070 */
[----:B------:R-:W-:-:S05]  /*0ab0*/  HFMA2 R22, -RZ, RZ, 0, 0 ;  /* 0x00000000ff167431 */ /* 0x000fca00000001ff */
[----:B0-----:R-:W0:Y:S02]  /*0ac0*/  MUFU.RCP R14, R14 ;  /* 0x0000000e000e7308 */ /* 0x001e240000001000 */
[----:B0-----:R-:W-:-:S06]  /*0ad0*/  VIADD R16, R14, 0xffffffe ;  /* 0x0ffffffe0e107836 */ /* 0x001fcc0000000000 */
[----:B------:R-:W0:Y:S02]  /*0ae0*/  F2I.FTZ.U32.TRUNC.NTZ R13, R16 ;  /* 0x00000010000d7305 */ /* 0x000e24000021f000 */
[----:B0-----:R-:W-:-:S05]  /*0af0*/  IADD3 R17, PT, PT, RZ, -R13, RZ ;  /* 0x8000000dff117210 */ /* 0x001fca0007ffe0ff */
[----:B------:R-:W-:-:S04]  /*0b00*/  IMAD R17, R17, R2, RZ ;  /* 0x0000000211117224 */ /* 0x000fc800078e02ff */
[----:B------:R-:W-:-:S06]  /*0b10*/  IMAD.HI.U32 R12, R13, R17, R12 ;  /* 0x000000110d0c7227 */ /* 0x000fcc00078e000c */
[----:B------:R-:W-:-:S05]  /*0b20*/  IMAD.HI.U32 R12, R12, R15, RZ ;  /* 0x0000000f0c0c7227 */ /* 0x000fca00078e00ff */
[----:B------:R-:W-:-:S05]  /*0b30*/  IADD3 R13, PT, PT, -R12, RZ, RZ ;  /* 0x000000ff0c0d7210 */ /* 0x000fca0007ffe1ff */
[----:B------:R-:W-:-:S05]  /*0b40*/  IMAD R15, R2, R13, R15 ;  /* 0x0000000d020f7224 */ /* 0x000fca00078e020f */
[----:B------:R-:W-:-:S13]  /*0b50*/  ISETP.GE.U32.AND P0, PT, R15, R2, PT ;  /* 0x000000020f00720c */ /* 0x000fda0003f06070 */
[----:B------:R-:W-:Y:S01]  /*0b60*/  @P0 IMAD.IADD R15, R15, 0x1, -R2 ;  /* 0x000000010f0f0824 */ /* 0x000fe200078e0a02 */
[----:B------:R-:W-:-:S04]  /*0b70*/  @P0 IADD3 R12, PT, PT, R12, 0x1, RZ ;  /* 0x000000010c0c0810 */ /* 0x000fc80007ffe0ff */
[----:B------:R-:W-:-:S13]  /*0b80*/  ISETP.GE.U32.AND P1, PT, R15, R2, PT ;  /* 0x000000020f00720c */ /* 0x000fda0003f26070 */
[----:B------:R-:W-:Y:S01]  /*0b90*/  @P1 VIADD R12, R12, 0x1 ;  /* 0x000000010c0c1836 */ /* 0x000fe20000000000 */
[----:B------:R-:W-:-:S04]  /*0ba0*/  @!P2 LOP3.LUT R12, RZ, R2, RZ, 0x33, !PT ;  /* 0x00000002ff0ca212 */ /* 0x000fc800078e33ff */
[C---:B------:R-:W-:Y:S02]  /*0bb0*/  ISETP.GE.U32.AND P0, PT, R12.reuse, 0x4, PT ;  /* 0x000000040c00780c */ /* 0x040fe40003f06070 */
[----:B------:R-:W-:-:S04]  /*0bc0*/  VIMNMX.U32 R12, PT, PT, R12, 0x1, !PT ;  /* 0x000000010c0c7848 */ /* 0x000fc80007fe0000 */
[----:B------:R-:W-:-:S07]  /*0bd0*/  LOP3.LUT R23, R12, 0x3, RZ, 0xc0, !PT ;  /* 0x000000030c177812 */ /* 0x000fce00078ec0ff */
[----:B------:R-:W-:Y:S05]  /*0be0*/  @!P0 BRA `(.L_x_41) ;  /* 0x0000001000648947 */ /* 0x000fea0003800000 */
[----:B------:R-:W-:Y:S01]  /*0bf0*/  LOP3.LUT R22, R12, 0xfffffffc, RZ, 0xc0, !PT ;  /* 0xfffffffc0c167812 */ /* 0x000fe200078ec0ff */
[----:B------:R-:W0:Y:S03]  /*0c00*/  LDCU UR8, c[0x0][0x384] ;  /* 0x00007080ff0877ac */ /* 0x000e260008000800 */
[----:B------:R-:W-:Y:S01]  /*0c10*/  ISETP.GT.AND P0, PT, R22, RZ, PT ;  /* 0x000000ff1600720c */ /* 0x000fe20003f04270 */
[----:B------:R-:W-:-:S12]  /*0c20*/  UMOV UR4, URZ ;  /* 0x000000ff00047c82 */ /* 0x000fd80008000000 */
[----:B------:R-:W-:Y:S05]  /*0c30*/  @!P0 BRA `(.L_x_42) ;  /* 0x0000000c00b48947 */ /* 0x000fea0003800000 */
[----:B------:R-:W-:Y:S01]  /*0c40*/  VIADD R12, R22, -UR4 ;  /* 0x80000004160c7c36 */ /* 0x000fe20008000000 */
[----:B------:R-:W-:-:S04]  /*0c50*/  PLOP3.LUT P0, PT, PT, PT, PT, 0x80, 0x8 ;  /* 0x000000000008781c */ /* 0x000fc80003f0f070 */
[----:B------:R-:W-:-:S13]  /*0c60*/  ISETP.GT.AND P1, PT, R12, 0xc, PT ;  /* 0x0000000c0c00780c */ /* 0x000fda0003f24270 */
[----:B------:R-:W-:Y:S05]  /*0c70*/  @!P1 BRA `(.L_x_43) ;  /* 0x0000000800649947 */ /* 0x000fea0003800000 */
[----:B------:R-:W-:Y:S01]  /*0c80*/  PLOP3.LUT P0, PT, PT, PT, PT, 0x8, 0x80 ;  /* 0x000000000080781c */ /* 0x000fe20003f0e170 */
[----:B------:R-:W1:Y:S01]  /*0c90*/  LDCU UR5, c[0x0][0x384] ;  /* 0x00007080ff0577ac */ /* 0x000e620008000800 */
[----:B------:R-:W-:-:S11]  /*0ca0*/  IADD3 R24, PT, PT, R22, -0xc, RZ ;  /* 0xfffffff416187810 */ /* 0x000fd60007ffe0ff */
.L_x_44:
[----:B---3--:R-:W-:-:S05]  /*0cb0*/  IMAD R27, R2, UR4, R5 ;  /* 0x00000004021b7c24 */ /* 0x008fca000f8e0205 */
[----:B-1----:R-:W-:-:S13]  /*0cc0*/  ISETP.GE.U32.AND P1, PT, R27, UR5, PT ;  /* 0x000000051b007c0c */ /* 0x002fda000bf26070 */
[----:B------:R-:W1:Y:S01]  /*0cd0*/  @!P1 LDC.64 R12, c[0x0][0x390] ;  /* 0x0000e400ff0c9b82 */ /* 0x000e620000000a00 */
[--C-:B------:R-:W-:Y:S02]  /*0ce0*/  IMAD.IADD R17, R2, 0x1, R27.reuse ;  /* 0x0000000102117824 */ /* 0x100fe400078e021b */
[----:B------:R-:W-:-:S03]  /*0cf0*/  @!P1 IMAD R21, R4, UR5, R27 ;  /* 0x0000000504159c24 */ /* 0x000fc6000f8e021b */
[----:B------:R-:W-:Y:S01]  /*0d00*/  ISETP.GE.U32.AND P4, PT, R17, UR5, PT ;  /* 0x0000000511007c0c */ /* 0x000fe2000bf86070 */
[----:B-1----:R-:W-:-:S12]  /*0d10*/  @!P1 IMAD.WIDE.U32 R20, R21, 0x8, R12 ;  /* 0x0000000815149825 */ /* 0x002fd800078e000c */
[----:B------:R-:W1:Y:S01]  /*0d20*/  @!P4 LDC.64 R12, c[0x0][0x390] ;  /* 0x0000e400ff0ccb82 */ /* 0x000e620000000a00 */
[----:B------:R-:W2:Y:S01]  /*0d30*/  @!P1 LDG.E.64 R20, desc[UR12][R20.64] ;  /* 0x0000000c14149981 */ /* 0x000ea2000c1e1b00 */
[----:B------:R-:W-:Y:S01]  /*0d40*/  @!P4 IMAD R15, R4, UR5, R17 ;  /* 0x00000005040fcc24 */ /* 0x000fe2000f8e0211 */
[----:B------:R-:W-:-:S04]  /*0d50*/  IADD3 R19, PT, PT, R2, R17, RZ ;  /* 0x0000001102137210 */ /* 0x000fc80007ffe0ff */
[----:B------:R-:W-:Y:S01]  /*0d60*/  ISETP.GE.U32.AND P5, PT, R19, UR5, PT ;  /* 0x0000000513007c0c */ /* 0x000fe2000bfa6070 */
[----:B-1----:R-:W-:-:S12]  /*0d70*/  @!P4 IMAD.WIDE.U32 R14, R15, 0x8, R12 ;  /* 0x000000080f0ec825 */ /* 0x002fd800078e000c */
[----:B------:R-:W1:Y:S01]  /*0d80*/  @!P5 LDC.64 R12, c[0x0][0x390] ;  /* 0x0000e400ff0cdb82 */ /* 0x000e620000000a00 */
[----:B------:R-:W3:Y:S01]  /*0d90*/  @!P4 LDG.E.64 R14, desc[UR12][R14.64] ;  /* 0x0000000c0e0ec981 */ /* 0x000ee2000c1e1b00 */
[--C-:B------:R-:W-:Y:S02]  /*0da0*/  @!P5 IMAD R29, R4, UR5, R19.reuse ;  /* 0x00000005041ddc24 */ /* 0x100fe4000f8e0213 */
[----:B------:R-:W-:-:S05]  /*0db0*/  IMAD.IADD R25, R2, 0x1, R19 ;  /* 0x0000000102197824 */ /* 0x000fca00078e0213 */
[----:B------:R-:W-:Y:S01]  /*0dc0*/  ISETP.GE.U32.AND P2, PT, R25, UR5, PT ;  /* 0x0000000519007c0c */ /* 0x000fe2000bf46070 */
[----:B-1----:R-:W-:Y:S01]  /*0dd0*/  @!P5 IMAD.WIDE.U32 R28, R29, 0x8, R12 ;  /* 0x000000081d1cd825 */ /* 0x002fe200078e000c */
[----:B------:R-:W-:-:S11]  /*0de0*/  UIADD3 UR6, UPT, UPT, UR4, 0x4, URZ ;  /* 0x0000000404067890 */ /* 0x000fd6000fffe0ff */
[----:B------:R-:W1:Y:S01]  /*0df0*/  @!P2 LDC.64 R12, c[0x0][0x390] ;  /* 0x0000e400ff0cab82 */ /* 0x000e620000000a00 */
[----:B------:R-:W4:Y:S01]  /*0e00*/  @!P5 LDG.E.64 R28, desc[UR12][R28.64] ;  /* 0x0000000c1c1cd981 */ /* 0x000f22000c1e1b00 */
[----:B------:R-:W-:-:S05]  /*0e10*/  @!P1 IMAD R27, R0, UR5, R27 ;  /* 0x00000005001b9c24 */ /* 0x000fca000f8e021b */
[----:B------:R-:W-:Y:S01]  /*0e20*/  @!P1 LEA R16, R27, R6, 0x3 ;  /* 0x000000061b109211 */ /* 0x000fe200078e18ff */
[----:B------:R-:W-:Y:S02]  /*0e30*/  @!P2 IMAD R27, R4, UR5, R25 ;  /* 0x00000005041bac24 */ /* 0x000fe4000f8e0219 */
[----:B------:R-:W-:Y:S02]  /*0e40*/  @!P4 IMAD R17, R0, UR5, R17 ;  /* 0x000000050011cc24 */ /* 0x000fe4000f8e0211 */
[----:B-1----:R-:W-:-:S04]  /*0e50*/  @!P2 IMAD.WIDE.U32 R26, R27, 0x8, R12 ;  /* 0x000000081b1aa825 */ /* 0x002fc800078e000c */
[----:B------:R-:W-:Y:S02]  /*0e60*/  @!P4 IMAD R18, R17, 0x8, R6 ;  /* 0x000000081112c824 */ /* 0x000fe400078e0206 */
[----:B------:R-:W5:Y:S01]  /*0e70*/  @!P2 LDG.E.64 R26, desc[UR12][R26.64] ;  /* 0x0000000c1a1aa981 */ /* 0x000f62000c1e1b00 */
[C---:B------:R-:W-:Y:S02]  /*0e80*/  @!P5 IMAD R19, R0.reuse, UR5, R19 ;  /* 0x000000050013dc24 */ /* 0x040fe4000f8e0213 */
[----:B------:R-:W-:Y:S01]  /*0e90*/  @!P2 IMAD R25, R0, UR5, R25 ;  /* 0x000000050019ac24 */ /* 0x000fe2000f8e0219 */
[----:B--2---:R1:W-:Y:S02]  /*0ea0*/  @!P1 STS.64 [R16], R20 ;  /* 0x0000001410009388 */ /* 0x0043e40000000a00 */
[----:B-1----:R-:W-:-:S05]  /*0eb0*/  IMAD R21, R2, UR6, R5 ;  /* 0x0000000602157c24 */ /* 0x002fca000f8e0205 */
[----:B------:R-:W-:-:S13]  /*0ec0*/  ISETP.GE.U32.AND P3, PT, R21, UR5, PT ;  /* 0x0000000515007c0c */ /* 0x000fda000bf66070 */
[----:B------:R-:W1:Y:S01]  /*0ed0*/  @!P3 LDC.64 R12, c[0x0][0x390] ;  /* 0x0000e400ff0cbb82 */ /* 0x000e620000000a00 */
[----:B---3--:R2:W-:Y:S01]  /*0ee0*/  @!P4 STS.64 [R18], R14 ;  /* 0x0000000e1200c388 */ /* 0x0085e20000000a00 */
[----:B------:R-:W-:Y:S01]  /*0ef0*/  @!P3 IMAD R17, R4, UR5, R21 ;  /* 0x000000050411bc24 */ /* 0x000fe2000f8e0215 */
[----:B--2---:R-:W-:-:S04]  /*0f00*/  IADD3 R15, PT, PT, R2, R21, RZ ;  /* 0x00000015020f7210 */ /* 0x004fc80007ffe0ff */
[----:B------:R-:W-:Y:S01]  /*0f10*/  ISETP.GE.U32.AND P4, PT, R15, UR5, PT ;  /* 0x000000050f007c0c */ /* 0x000fe2000bf86070 */
[----:B-1----:R-:W-:-:S06]  /*0f20*/  @!P3 IMAD.WIDE.U32 R12, R17, 0x8, R12 ;  /* 0x00000008110cb825 */ /* 0x002fcc00078e000c */
[----:B------:R-:W2:Y:S06]  /*0f30*/  @!P3 LDG.E.64 R12, desc[UR12][R12.64] ;  /* 0x0000000c0c0cb981 */ /* 0x000eac000c1e1b00 */
[----:B------:R-:W1:Y:S01]  /*0f40*/  @!P4 LDC.64 R16, c[0x0][0x390] ;  /* 0x0000e400ff10cb82 */ /* 0x000e620000000a00 */
[----:B------:R-:W-:Y:S02]  /*0f50*/  @!P5 IMAD R20, R19, 0x8, R6 ;  /* 0x000000081314d824 */ /* 0x000fe400078e0206 */
[----:B------:R-:W-:-:S03]  /*0f60*/  @!P4 IMAD R19, R4, UR5, R15 ;  /* 0x000000050413cc24 */ /* 0x000fc6000f8e020f */
[----:B----4-:R3:W-:Y:S02]  /*0f70*/  @!P5 STS.64 [R20], R28 ;  /* 0x0000001c1400d388 */ /* 0x0107e40000000a00 */
[----:B---3--:R-:W-:Y:S01]  /*0f80*/  IADD3 R29, PT, PT, R2, R15, RZ ;  /* 0x0000000f021d7210 */ /* 0x008fe20007ffe0ff */
[----:B-1----:R-:W-:-:S03]  /*0f90*/  @!P4 IMAD.WIDE.U32 R18, R19, 0x8, R16 ;  /* 0x000000081312c825 */ /* 0x002fc600078e0010 */
[----:B------:R-:W-:-:S03]  /*0fa0*/  ISETP.GE.U32.AND P1, PT, R29, UR5, PT ;  /* 0x000000051d007c0c */ /* 0x000fc6000bf26070 */
[----:B------:R-:W3:Y:S10]  /*0fb0*/  @!P4 LDG.E.64 R18, desc[UR12][R18.64] ;  /* 0x0000000c1212c981 */ /* 0x000ef4000c1e1b00 */
[----:B------:R-:W1:Y:S01]  /*0fc0*/  @!P1 LDC.64 R16, c[0x0][0x390] ;  /* 0x0000e400ff109b82 */ /* 0x000e620000000a00 */
[----:B------:R-:W-:-:S02]  /*0fd0*/  @!P2 IMAD R14, R25, 0x8, R6 ;  /* 0x00000008190ea824 */ /* 0x000fc400078e0206 */
[----:B------:R-:W-:-:S04]  /*0fe0*/  @!P1 IMAD R25, R4, UR5, R29 ;  /* 0x0000000504199c24 */ /* 0x000fc8000f8e021d */
[----:B-1----:R-:W-:-:S06]  /*0ff0*/  @!P1 IMAD.WIDE.U32 R16, R25, 0x8, R16 ;  /* 0x0000000819109825 */ /* 0x002fcc00078e0010 */
[----:B------:R-:W4:Y:S01]  /*1000*/  @!P1 LDG.E.64 R16, desc[UR12][R16.64] ;  /* 0x0000000c10109981 */ /* 0x000f22000c1e1b00 */
[----:B------:R-:W-:-:S03]  /*1010*/  IADD3 R25, PT, PT, R2, R29, RZ ;  /* 0x0000001d02197210 */ /* 0x000fc60007ffe0ff */
[----:B-----5:R1:W-:Y:S01]  /*1020*/  @!P2 STS.64 [R14], R26 ;  /* 0x0000001a0e00a388 */ /* 0x0203e20000000a00 */
[----:B------:R-:W-:Y:S01]  /*1030*/  ISETP.GE.U32.AND P2, PT, R25, UR5, PT ;  /* 0x0000000519007c0c */ /* 0x000fe2000bf46070 */
[----:B------:R-:W-:Y:S01]  /*1040*/  @!P3 IMAD R21, R0, UR5, R21 ;  /* 0x000000050015bc24 */ /* 0x000fe2000f8e0215 */
[----:B------:R-:W-:-:S03]  /*1050*/  UIADD3 UR6, UPT, UPT, UR4, 0x8, URZ ;  /* 0x0000000804067890 */ /* 0x000fc6000fffe0ff */
[----:B------:R-:W-:-:S03]  /*1060*/  @!P3 IMAD R28, R21, 0x8, R6 ;  /* 0x00000008151cb824 */ /* 0x000fc600078e0206 */
[----:B-1----:R-:W-:-:S05]  /*1070*/  IMAD R27, R2, UR6, R5 ;  /* 0x00000006021b7c24 */ /* 0x002fca000f8e0205 */
[----:B------:R-:W1:Y:S01]  /*1080*/  @!P2 LDC.64 R20, c[0x0][0x390] ;  /* 0x0000e400ff14ab82 */ /* 0x000e620000000a00 */
[----:B------:R-:W-:Y:S02]  /*1090*/  @!P2 IMAD R14, R4, UR5, R25 ;  /* 0x00000005040eac24 */ /* 0x000fe4000f8e0219 */
[----:B------:R-:W-:-:S05]  /*10a0*/  @!P4 IMAD R15, R0, UR5, R15 ;  /* 0x00000005000fcc24 */ /* 0x000fca000f8e020f */
[----:B------:R-:W-:Y:S01]  /*10b0*/  @!P4 LEA R26, R15, R6, 0x3 ;  /* 0x000000060f1ac211 */ /* 0x000fe200078e18ff */
[----:B-1----:R-:W-:-:S06]  /*10c0*/  @!P2 IMAD.WIDE.U32 R20, R14, 0x8, R20 ;  /* 0x000000080e14a825 */ /* 0x002fcc00078e0014 */
[----:B------:R-:W5:Y:S01]  /*10d0*/  @!P2 LDG.E.64 R20, desc[UR12][R20.64] ;  /* 0x0000000c1414a981 */ /* 0x000f62000c1e1b00 */
[----:B------:R-:W-:-:S05]  /*10e0*/  @!P1 IMAD R29, R0, UR5, R29 ;  /* 0x00000005001d9c24 */ /* 0x000fca000f8e021d */
[----:B------:R-:W-:Y:S01]  /*10f0*/  @!P1 LEA R29, R29, R6, 0x3 ;  /* 0x000000061d1d9211 */ /* 0x000fe200078e18ff */
[----:B--2---:R1:W-:Y:S01]  /*1100*/  @!P3 STS.64 [R28], R12 ;  /* 0x0000000c1c00b388 */ /* 0x0043e20000000a00 */
[----:B------:R-:W-:-:S13]  /*1110*/  ISETP.GE.U32.AND P3, PT, R27, UR5, PT ;  /* 0x000000051b007c0c */ /* 0x000fda000bf66070 */
[----:B-1----:R-:W1:Y:S01]  /*1120*/  @!P3 LDC.64 R12, c[0x0][0x390] ;  /* 0x0000e400ff0cbb82 */ /* 0x002e620000000a00 */
[--C-:B------:R-:W-:Y:S01]  /*1130*/  @!P3 IMAD R15, R4, UR5, R27.reuse ;  /* 0x00000005040fbc24 */ /* 0x100fe2000f8e021b */
[----:B---3--:R2:W-:Y:S02]  /*1140*/  @!P4 STS.64 [R26], R18 ;  /* 0x000000121a00c388 */ /* 0x0085e40000000a00 */
[----:B--2---:R-:W-:Y:S02]  /*1150*/  IMAD.IADD R19, R2, 0x1, R27 ;  /* 0x0000000102137824 */ /* 0x004fe400078e021b */
[----:B-1----:R-:W-:-:S03]  /*1160*/  @!P3 IMAD.WIDE.U32 R14, R15, 0x8, R12 ;  /* 0x000000080f0eb825 */ /* 0x002fc600078e000c */
[----:B------:R-:W-:-:S03]  /*1170*/  ISETP.GE.U32.AND P4, PT, R19, UR5, PT ;  /* 0x0000000513007c0c */ /* 0x000fc6000bf86070 */
[----:B------:R-:W2:Y:S10]  /*1180*/  @!P3 LDG.E.64 R14, desc[UR12][R14.64] ;  /* 0x0000000c0e0eb981 */ /* 0x000eb4000c1e1b00 */
[----:B------:R-:W1:Y:S01]  /*1190*/  @!P4 LDC.64 R12, c[0x0][0x390] ;  /* 0x0000e400ff0ccb82 */ /* 0x000e620000000a00 */
[----:B------:R-:W-:Y:S01]  /*11a0*/  @!P4 IMAD R18, R4, UR5, R19 ;  /* 0x000000050412cc24 */ /* 0x000fe2000f8e0213 */
[----:B----4-:R3:W-:Y:S03]  /*11b0*/  @!P1 STS.64 [R29], R16 ;  /* 0x000000101d009388 */ /* 0x0107e60000000a00 */
[----:B-1----:R-:W-:-:S05]  /*11c0*/  @!P4 IMAD.WIDE.U32 R12, R18, 0x8, R12 ;  /* 0x00000008120cc825 */ /* 0x002fca00078e000c */
[----:B---3--:R1:W3:Y:S01]  /*11d0*/  @!P4 LDG.E.64 R16, desc[UR12][R12.64] ;  /* 0x0000000c0c10c981 */ /* 0x0082e2000c1e1b00 */
[----:B------:R-:W-:-:S05]  /*11e0*/  IMAD.IADD R26, R2, 0x1, R19 ;  /* 0x00000001021a7824 */ /* 0x000fca00078e0213 */
[----:B------:R-:W-:Y:S01]  /*11f0*/  IADD3 R28, PT, PT, R2, R26, RZ ;  /* 0x0000001a021c7210 */ /* 0x000fe20007ffe0ff */
[----:B------:R-:W-:-:S03]  /*1200*/  @!P2 IMAD R25, R0, UR5, R25 ;  /* 0x000000050019ac24 */ /* 0x000fc6000f8e0219 */
[----:B------:R-:W-:Y:S01]  /*1210*/  ISETP.GE.U32.AND P5, PT, R28, UR5, PT ;  /* 0x000000051c007c0c */ /* 0x000fe2000bfa6070 */
[----:B------:R-:W-:Y:S01]  /*1220*/  @!P2 IMAD R18, R25, 0x8, R6 ;  /* 0x000000081912a824 */ /* 0x000fe200078e0206 */
[----:B------:R-:W-:Y:S01]  /*1230*/  ISETP.GE.U32.AND P1, PT, R26, UR5, PT ;  /* 0x000000051a007c0c */ /* 0x000fe2000bf26070 */
[----:B------:R-:W-:Y:S01]  /*1240*/  UIADD3 UR6, UPT, UPT, UR4, 0xc, URZ ;  /* 0x0000000c04067890 */ /* 0x000fe2000fffe0ff */
[----:B------:R-:W-:-:S05]  /*1250*/  @!P3 IMAD R27, R0, UR5, R27 ;  /* 0x00000005001bbc24 */ /* 0x000fca000f8e021b */
[----:B------:R-:W-:Y:S01]  /*1260*/  IMAD R25, R2, UR6, R5 ;  /* 0x0000000602197c24 */ /* 0x000fe2000f8e0205 */
[----:B-----5:R4:W-:Y:S05]  /*1270*/  @!P2 STS.64 [R18], R20 ;  /* 0x000000141200a388 */ /* 0x0209ea0000000a00 */
[----:B-1----:R-:W1:Y:S08]  /*1280*/  @!P1 LDC.64 R12, c[0x0][0x390] ;  /* 0x0000e400ff0c9b82 */ /* 0x002e700000000a00 */
[----:B----4-:R-:W4:Y:S01]  /*1290*/  @!P5 LDC.64 R20, c[0x0][0x390] ;  /* 0x0000e400ff14db82 */ /* 0x010f220000000a00 */
[----:B------:R-:W-:-:S02]  /*12a0*/  ISETP.GE.U32.AND P2, PT, R25, UR5, PT ;  /* 0x0000000519007c0c */ /* 0x000fc4000bf46070 */
[----:B------:R-:W-:Y:S01]  /*12b0*/  @!P3 LEA R27, R27, R6, 0x3 ;  /* 0x000000061b1bb211 */ /* 0x000fe200078e18ff */
[----:B------:R-:W-:-:S04]  /*12c0*/  @!P1 IMAD R29, R4, UR5, R26 ;  /* 0x00000005041d9c24 */ /* 0x000fc8000f8e021a */
[----:B-1----:R-:W-:-:S06]  /*12d0*/  @!P1 IMAD.WIDE.U32 R12, R29, 0x8, R12 ;  /* 0x000000081d0c9825 */ /* 0x002fcc00078e000c */
[----:B------:R-:W5:Y:S01]  /*12e0*/  @!P1 LDG.E.64 R12, desc[UR12][R12.64] ;  /* 0x0000000c0c0c9981 */ /* 0x000f62000c1e1b00 */
[----:B------:R-:W-:-:S04]  /*12f0*/  @!P4 IMAD R19, R0, UR5, R19 ;  /* 0x000000050013cc24 */ /* 0x000fc8000f8e0213 */
[----:B------:R-:W-:Y:S01]  /*1300*/  @!P4 IMAD R19, R19, 0x8, R6 ;  /* 0x000000081313c824 */ /* 0x000fe200078e0206 */
[----:B--2---:R1:W-:Y:S02]  /*1310*/  @!P3 STS.64 [R27], R14 ;  /* 0x0000000e1b00b388 */ /* 0x0043e40000000a00 */
[----:B-1----:R-:W-:-:S04]  /*1320*/  @!P5 IMAD R15, R4, UR5, R28 ;  /* 0x00000005040fdc24 */ /* 0x002fc8000f8e021c */
[----:B----4-:R-:W-:Y:S02]  /*1330*/  @!P5 IMAD.WIDE.U32 R20, R15, 0x8, R20 ;  /* 0x000000080f14d825 */ /* 0x010fe400078e0014 */
[----:B------:R-:W1:Y:S02]  /*1340*/  @!P2 LDC.64 R14, c[0x0][0x390] ;  /* 0x0000e400ff0eab82 */ /* 0x000e640000000a00 */
[----:B------:R-:W-:Y:S02]  /*1350*/  @!P2 IMAD R27, R4, UR5, R25 ;  /* 0x00000005041bac24 */ /* 0x000fe4000f8e0219 */
[----:B------:R-:W2:Y:S02]  /*1360*/  @!P5 LDG.E.64 R20, desc[UR12][R20.64] ;  /* 0x0000000c1414d981 */ /* 0x000ea4000c1e1b00 */
[----:B-1----:R-:W-:Y:S02]  /*1370*/  @!P2 IMAD.WIDE.U32 R14, R27, 0x8, R14 ;  /* 0x000000081b0ea825 */ /* 0x002fe400078e000e */
[----:B---3--:R1:W-:Y:S04]  /*1380*/  @!P4 STS.64 [R19], R16 ;  /* 0x000000101300c388 */ /* 0x0083e80000000a00 */
[----:B-1----:R1:W3:Y:S01]  /*1390*/  @!P2 LDG.E.64 R18, desc[UR12][R14.64] ;  /* 0x0000000c0e12a981 */ /* 0x0022e2000c1e1b00 */
[----:B------:R-:W-:-:S05]  /*13a0*/  IADD3 R27, PT, PT, R2, R25, RZ ;  /* 0x00000019021b7210 */ /* 0x000fca0007ffe0ff */
[----:B------:R-:W-:Y:S01]  /*13b0*/  IMAD.IADD R29, R2, 0x1, R27 ;  /* 0x00000001021d7824 */ /* 0x000fe200078e021b */
[----:B------:R-:W-:Y:S01]  /*13c0*/  ISETP.GE.U32.AND P3, PT, R27, UR5, PT ;  /* 0x000000051b007c0c */ /* 0x000fe2000bf66070 */
[----:B-1----:R-:W-:-:S03]  /*13d0*/  @!P1 IMAD R15, R0, UR5, R26 ;  /* 0x00000005000f9c24 */ /* 0x002fc6000f8e021a */
[----:B------:R-:W-:Y:S02]  /*13e0*/  IADD3 R26, PT, PT, R2, R29, RZ ;  /* 0x0000001d021a7210 */ /* 0x000fe40007ffe0ff */
[----:B------:R-:W-:Y:S01]  /*13f0*/  ISETP.GE.U32.AND P4, PT, R29, UR5, PT ;  /* 0x000000051d007c0c */ /* 0x000fe2000bf86070 */
[----:B------:R-:W-:Y:S01]  /*1400*/  @!P5 IMAD R17, R0, UR5, R28 ;  /* 0x000000050011dc24 */ /* 0x000fe2000f8e021c */
[----:B------:R-:W-:Y:S01]  /*1410*/  ISETP.GE.U32.AND P6, PT, R26, UR5, PT ;  /* 0x000000051a007c0c */ /* 0x000fe2000bfc6070 */
[----:B------:R-:W-:-:S03]  /*1420*/  @!P1 IMAD R15, R15, 0x8, R6 ;  /* 0x000000080f0f9824 */ /* 0x000fc600078e0206 */
[----:B------:R-:W-:Y:S02]  /*1430*/  @!P5 LEA R28, R17, R6, 0x3 ;  /* 0x00000006111cd211 */ /* 0x000fe400078e18ff */
[----:B------:R-:W1:Y:S01]  /*1440*/  @!P3 LDC.64 R16, c[0x0][0x390] ;  /* 0x0000e400ff10bb82 */ /* 0x000e620000000a00 */
[----:B------:R-:W-:-:S04]  /*1450*/  @!P2 IMAD R25, R0, UR5, R25 ;  /* 0x000000050019ac24 */ /* 0x000fc8000f8e0219 */
[----:B------:R-:W-:Y:S01]  /*1460*/  @!P2 IMAD R25, R25, 0x8, R6 ;  /* 0x000000081919a824 */ /* 0x000fe200078e0206 */
[----:B-----5:R4:W-:Y:S02]  /*1470*/  @!P1 STS.64 [R15], R12 ;  /* 0x0000000c0f009388 */ /* 0x0209e40000000a00 */
[----:B----4-:R-:W4:Y:S08]  /*1480*/  @!P4 LDC.64 R14, c[0x0][0x390] ;  /* 0x0000e400ff0ecb82 */ /* 0x010f300000000a00 */
[----:B------:R-:W5:Y:S01]  /*1490*/  @!P6 LDC.64 R12, c[0x0][0x390] ;  /* 0x0000e400ff0ceb82 */ /* 0x000f620000000a00 */
[----:B--2---:R2:W-:Y:S02]  /*14a0*/  @!P5 STS.64 [R28], R20 ;  /* 0x000000141c00d388 */ /* 0x0045e40000000a00 */
[----:B--2---:R-:W-:-:S04]  /*14b0*/  @!P6 IMAD R21, R4, UR5, R26 ;  /* 0x000000050415ec24 */ /* 0x004fc8000f8e021a */
[----:B-----5:R-:W-:-:S06]  /*14c0*/  @!P6 IMAD.WIDE.U32 R12, R21, 0x8, R12 ;  /* 0x00000008150ce825 */ /* 0x020fcc00078e000c */
[----:B------:R-:W2:Y:S04]  /*14d0*/  @!P6 LDG.E.64 R12, desc[UR12][R12.64] ;  /* 0x0000000c0c0ce981 */ /* 0x000ea8000c1e1b00 */
[----:B---3--:R3:W-:Y:S02]  /*14e0*/  @!P2 STS.64 [R25], R18 ;  /* 0x000000121900a388 */ /* 0x0087e40000000a00 */
[----:B---3--:R-:W-:-:S04]  /*14f0*/  @!P3 IMAD R19, R4, UR5, R27 ;  /* 0x000000050413bc24 */ /* 0x008fc8000f8e021b */
[----:B-1----:R-:W-:-:S04]  /*1500*/  @!P3 IMAD.WIDE.U32 R16, R19, 0x8, R16 ;  /* 0x000000081310b825 */ /* 0x002fc800078e0010 */
[----:B------:R-:W-:Y:S02]  /*1510*/  @!P4 IMAD R19, R4, UR5, R29 ;  /* 0x000000050413cc24 */ /* 0x000fe4000f8e021d */
[----:B------:R-:W3:Y:S02]  /*1520*/  @!P3 LDG.E.64 R16, desc[UR12][R16.64] ;  /* 0x0000000c1010b981 */ /* 0x000ee4000c1e1b00 */
[----:B----4-:R-:W-:-:S06]  /*1530*/  @!P4 IMAD.WIDE.U32 R14, R19, 0x8, R14 ;  /* 0x00000008130ec825 */ /* 0x010fcc00078e000e */
[----:B------:R-:W4:Y:S01]  /*1540*/  @!P4 LDG.E.64 R14, desc[UR12][R14.64] ;  /* 0x0000000c0e0ec981 */ /* 0x000f22000c1e1b00 */
[C---:B------:R-:W-:Y:S02]  /*1550*/  @!P3 IMAD R27, R0.reuse, UR5, R27 ;  /* 0x00000005001bbc24 */ /* 0x040fe4000f8e021b */
[C---:B------:R-:W-:Y:S02]  /*1560*/  @!P4 IMAD R29, R0.reuse, UR5, R29 ;  /* 0x00000005001dcc24 */ /* 0x040fe4000f8e021d */
[----:B------:R-:W-:Y:S01]  /*1570*/  @!P6 IMAD R19, R0, UR5, R26 ;  /* 0x000000050013ec24 */ /* 0x000fe2000f8e021a */
[----:B------:R-:W-:Y:S01]  /*1580*/  @!P3 LEA R27, R27, R6, 0x3 ;  /* 0x000000061b1bb211 */ /* 0x000fe200078e18ff */
[----:B------:R-:W-:-:S03]  /*1590*/  @!P4 IMAD R29, R29, 0x8, R6 ;  /* 0x000000081d1dc824 */ /* 0x000fc600078e0206 */
[----:B------:R-:W-:Y:S01]  /*15a0*/  @!P6 LEA R19, R19, R6, 0x3 ;  /* 0x000000061313e211 */ /* 0x000fe200078e18ff */
[----:B------:R-:W-:-:S06]  /*15b0*/  UIADD3 UR4, UPT, UPT, UR4, 0x10, URZ ;  /* 0x0000001004047890 */ /* 0x000fcc000fffe0ff */
[----:B------:R-:W-:Y:S01]  /*15c0*/  ISETP.LE.AND P1, PT, R24, UR4, PT ;  /* 0x0000000418007c0c */ /* 0x000fe2000bf23270 */
[----:B---3--:R3:W-:Y:S04]  /*15d0*/  @!P3 STS.64 [R27], R16 ;  /* 0x000000101b00b388 */ /* 0x0087e80000000a00 */
[----:B----4-:R3:W-:Y:S04]  /*15e0*/  @!P4 STS.64 [R29], R14 ;  /* 0x0000000e1d00c388 */ /* 0x0107e80000000a00 */
[----:B--2---:R3:W-:Y:S04]  /*15f0*/  @!P6 STS.64 [R19], R12 ;  /* 0x0000000c1300e388 */ /* 0x0047e80000000a00 */
[----:B------:R-:W-:Y:S05]  /*1600*/  @!P1 BRA `(.L_x_44) ;  /* 0xfffffff400a89947 */ /* 0x000fea000383ffff */
.L_x_43:
[----:B---3--:R-:W-:-:S05]  /*1610*/  VIADD R12, R22, -UR4 ;  /* 0x80000004160c7c36 */ /* 0x008fca0008000000 */
[----:B------:R-:W-:-:S13]  /*1620*/  ISETP.GT.AND P1, PT, R12, 0x4, PT ;  /* 0x000000040c00780c */ /* 0x000fda0003f24270 */
[----:B------:R-:W-:Y:S05]  /*1630*/  @!P1 BRA `(.L_x_45) ;  /* 0x00000004002c9947 */ /* 0x000fea0003800000 */
[----:B------:R-:W-:-:S05]  /*1640*/  IMAD R27, R2, UR4, R5 ;  /* 0x00000004021b7c24 */ /* 0x000fca000f8e0205 */
[C---:B------:R-:W-:Y:S02]  /*1650*/  IADD3 R29, PT, PT, R2.reuse, R27, RZ ;  /* 0x0000001b021d7210 */ /* 0x040fe40007ffe0ff */
[----:B------:R-:W-:Y:S02]  /*1660*/  ISETP.GE.U32.AND P1, PT, R27, UR5, PT ;  /* 0x000000051b007c0c */ /* 0x000fe4000bf26070 */
[----:B------:R-:W-:Y:S01]  /*1670*/  ISETP.GE.U32.AND P2, PT, R29, UR5, PT ;  /* 0x000000051d007c0c */ /* 0x000fe2000bf46070 */
[----:B------:R-:W-:-:S05]  /*1680*/  IMAD.IADD R14, R2, 0x1, R29 ;  /* 0x00000001020e7824 */ /* 0x000fca00078e021d */
[----:B------:R-:W-:Y:S02]  /*1690*/  ISETP.GE.U32.AND P3, PT, R14, UR5, PT ;  /* 0x000000050e007c0c */ /* 0x000fe4000bf66070 */
[----:B------:R-:W-:-:S03]  /*16a0*/  IADD3 R15, PT, PT, R2, R14, RZ ;  /* 0x0000000e020f7210 */ /* 0x000fc60007ffe0ff */
[----:B------:R-:W1:Y:S01]  /*16b0*/  @!P1 LDC.64 R12, c[0x0][0x390] ;  /* 0x0000e400ff0c9b82 */ /* 0x000e620000000a00 */
[----:B------:R-:W-:Y:S01]  /*16c0*/  @!P1 IMAD R19, R4, UR5, R27 ;  /* 0x0000000504139c24 */ /* 0x000fe2000f8e021b */
[----:B------:R-:W-:-:S06]  /*16d0*/  ISETP.GE.U32.AND P0, PT, R15, UR5, PT ;  /* 0x000000050f007c0c */ /* 0x000fcc000bf06070 */
[----:B------:R-:W2:Y:S08]  /*16e0*/  @!P2 LDC.64 R16, c[0x0][0x390] ;  /* 0x0000e400ff10ab82 */ /* 0x000eb00000000a00 */
[----:B------:R-:W3:Y:S01]  /*16f0*/  @!P3 LDC.64 R24, c[0x0][0x390] ;  /* 0x0000e400ff18bb82 */ /* 0x000ee20000000a00 */
[----:B------:R-:W-:Y:S02]  /*1700*/  @!P2 IMAD R21, R4, UR5, R29 ;  /* 0x000000050415ac24 */ /* 0x000fe4000f8e021d */
[----:B-1----:R-:W-:-:S05]  /*1710*/  @!P1 IMAD.WIDE.U32 R12, R19, 0x8, R12 ;  /* 0x00000008130c9825 */ /* 0x002fca00078e000c */
[----:B------:R-:W1:Y:S01]  /*1720*/  @!P0 LDC.64 R18, c[0x0][0x390] ;  /* 0x0000e400ff128b82 */ /* 0x000e620000000a00 */
[----:B------:R-:W4:Y:S01]  /*1730*/  @!P1 LDG.E.64 R12, desc[UR12][R12.64] ;  /* 0x0000000c0c0c9981 */ /* 0x000f22000c1e1b00 */
[----:B--2---:R-:W-:-:S04]  /*1740*/  @!P2 IMAD.WIDE.U32 R16, R21, 0x8, R16 ;  /* 0x000000081510a825 */ /* 0x004fc800078e0010 */
[----:B------:R-:W-:Y:S02]  /*1750*/  @!P3 IMAD R21, R4, UR5, R14 ;  /* 0x000000050415bc24 */ /* 0x000fe4000f8e020e */
[----:B------:R-:W2:Y:S02]  /*1760*/  @!P2 LDG.E.64 R16, desc[UR12][R16.64] ;  /* 0x0000000c1010a981 */ /* 0x000ea4000c1e1b00 */
[----:B---3--:R-:W-:-:S06]  /*1770*/  @!P3 IMAD.WIDE.U32 R24, R21, 0x8, R24 ;  /* 0x000000081518b825 */ /* 0x008fcc00078e0018 */
[----:B------:R-:W3:Y:S01]  /*1780*/  @!P3 LDG.E.64 R24, desc[UR12][R24.64] ;  /* 0x0000000c1818b981 */ /* 0x000ee2000c1e1b00 */
[----:B------:R-:W-:-:S04]  /*1790*/  @!P0 IMAD R21, R4, UR5, R15 ;  /* 0x0000000504158c24 */ /* 0x000fc8000f8e020f */
[----:B-1----:R-:W-:-:S05]  /*17a0*/  @!P0 IMAD.WIDE.U32 R18, R21, 0x8, R18 ;  /* 0x0000000815128825 */ /* 0x002fca00078e0012 */
[----:B------:R1:W5:Y:S01]  /*17b0*/  @!P0 LDG.E.64 R20, desc[UR12][R18.64] ;  /* 0x0000000c12148981 */ /* 0x000362000c1e1b00 */
[----:B------:R-:W-:Y:S01]  /*17c0*/  UIADD3 UR4, UPT, UPT, UR4, 0x4, URZ ;  /* 0x0000000404047890 */ /* 0x000fe2000fffe0ff */
[----:B------:R-:W-:-:S04]  /*17d0*/  @!P1 IMAD R27, R0, UR5, R27 ;  /* 0x00000005001b9c24 */ /* 0x000fc8000f8e021b */
[----:B------:R-:W-:Y:S02]  /*17e0*/  @!P1 IMAD R28, R27, 0x8, R6 ;  /* 0x000000081b1c9824 */ /* 0x000fe400078e0206 */
[----:B------:R-:W-:Y:S02]  /*17f0*/  IMAD R27, R2, UR4, R5 ;  /* 0x00000004021b7c24 */ /* 0x000fe4000f8e0205 */
[----:B------:R-:W-:-:S03]  /*1800*/  @!P2 IMAD R26, R0, UR5, R29 ;  /* 0x00000005001aac24 */ /* 0x000fc6000f8e021d */
[----:B------:R-:W-:Y:S01]  /*1810*/  IADD3 R29, PT, PT, R2, R27, RZ ;  /* 0x0000001b021d7210 */ /* 0x000fe20007ffe0ff */
[----:B-1----:R-:W-:Y:S02]  /*1820*/  @!P3 IMAD R19, R0, UR5, R14 ;  /* 0x000000050013bc24 */ /* 0x002fe4000f8e020e */
[--C-:B------:R-:W-:Y:S01]  /*1830*/  @!P2 IMAD R14, R26, 0x8, R6.reuse ;  /* 0x000000081a0ea824 */ /* 0x100fe200078e0206 */
[----:B------:R-:W-:Y:S02]  /*1840*/  ISETP.GE.U32.AND P4, PT, R29, UR5, PT ;  /* 0x000000051d007c0c */ /* 0x000fe4000bf86070 */
[----:B------:R-:W-:Y:S01]  /*1850*/  IADD3 R26, PT, PT, R2, R29, RZ ;  /* 0x0000001d021a7210 */ /* 0x000fe20007ffe0ff */
[----:B------:R-:W-:Y:S02]  /*1860*/  @!P3 IMAD R19, R19, 0x8, R6 ;  /* 0x000000081313b824 */ /* 0x000fe400078e0206 */
[----:B------:R-:W-:Y:S01]  /*1870*/  @!P0 IMAD R15, R0, UR5, R15 ;  /* 0x00000005000f8c24 */ /* 0x000fe2000f8e020f */
[----:B----4-:R1:W-:Y:S01]  /*1880*/  @!P1 STS.64 [R28], R12 ;  /* 0x0000000c1c009388 */ /* 0x0103e20000000a00 */
[----:B------:R-:W-:-:S03]  /*1890*/  ISETP.GE.U32.AND P1, PT, R27, UR5, PT ;  /* 0x000000051b007c0c */ /* 0x000fc6000bf26070 */
[----:B--2---:R-:W-:Y:S01]  /*18a0*/  @!P2 STS.64 [R14], R16 ;  /* 0x000000100e00a388 */ /* 0x004fe20000000a00 */
[----:B------:R-:W-:Y:S02]  /*18b0*/  ISETP.GE.U32.AND P2, PT, R26, UR5, PT ;  /* 0x000000051a007c0c */ /* 0x000fe4000bf46070 */
[----:B-1----:R-:W-:Y:S01]  /*18c0*/  IADD3 R28, PT, PT, R2, R26, RZ ;  /* 0x0000001a021c7210 */ /* 0x002fe20007ffe0ff */
[----:B------:R-:W1:Y:S01]  /*18d0*/  @!P4 LDC.64 R12, c[0x0][0x390] ;  /* 0x0000e400ff0ccb82 */ /* 0x000e620000000a00 */
[----:B---3--:R2:W-:Y:S02]  /*18e0*/  @!P3 STS.64 [R19], R24 ;  /* 0x000000181300b388 */ /* 0x0085e40000000a00 */
[----:B------:R-:W-:Y:S01]  /*18f0*/  ISETP.GE.U32.AND P3, PT, R28, UR5, PT ;  /* 0x000000051c007c0c */ /* 0x000fe2000bf66070 */
[----:B--2---:R-:W-:-:S04]  /*1900*/  @!P0 IMAD R25, R15, 0x8, R6 ;  /* 0x000000080f198824 */ /* 0x004fc800078e0206 */
[----:B------:R-:W2:Y:S08]  /*1910*/  @!P1 LDC.64 R18, c[0x0][0x390] ;  /* 0x0000e400ff129b82 */ /* 0x000eb00000000a00 */
[----:B------:R-:W3:Y:S08]  /*1920*/  @!P2 LDC.64 R14, c[0x0][0x390] ;  /* 0x0000e400ff0eab82 */ /* 0x000ef00000000a00 */
[----:B------:R-:W4:Y:S01]  /*1930*/  @!P3 LDC.64 R16, c[0x0][0x390] ;  /* 0x0000e400ff10bb82 */ /* 0x000f220000000a00 */
[----:B------:R-:W-:Y:S01]  /*1940*/  @!P4 IMAD R24, R4, UR5, R29 ;  /* 0x000000050418cc24 */ /* 0x000fe2000f8e021d */
[----:B-----5:R5:W-:Y:S03]  /*1950*/  @!P0 STS.64 [R25], R20 ;  /* 0x0000001419008388 */ /* 0x020be60000000a00 */
[----:B-1----:R-:W-:-:S04]  /*1960*/  @!P4 IMAD.WIDE.U32 R12, R24, 0x8, R12 ;  /* 0x00000008180cc825 */ /* 0x002fc800078e000c */
[C---:B------:R-:W-:Y:S02]  /*1970*/  @!P2 IMAD R24, R4.reuse, UR5, R26 ;  /* 0x000000050418ac24 */ /* 0x040fe4000f8e021a */
[----:B------:R-:W4:Y:S01]  /*1980*/  @!P4 LDG.E.64 R12, desc[UR12][R12.64] ;  /* 0x0000000c0c0cc981 */ /* 0x000f22000c1e1b00 */
[----:B-----5:R-:W-:Y:S02]  /*1990*/  @!P1 IMAD R21, R4, UR5, R27 ;  /* 0x0000000504159c24 */ /* 0x020fe4000f8e021b */
[----:B---3--:R-:W-:-:S04]  /*19a0*/  @!P2 IMAD.WIDE.U32 R14, R24, 0x8, R14 ;  /* 0x00000008180ea825 */ /* 0x008fc800078e000e */
[----:B------:R-:W-:Y:S02]  /*19b0*/  @!P3 IMAD R24, R4, UR5, R28 ;  /* 0x000000050418bc24 */ /* 0x000fe4000f8e021c */
[----:B--2---:R-:W-:Y:S01]  /*19c0*/  @!P1 IMAD.WIDE.U32 R18, R21, 0x8, R18 ;  /* 0x0000000815129825 */ /* 0x004fe200078e0012 */
[----:B------:R-:W2:Y:S03]  /*19d0*/  @!P2 LDG.E.64 R14, desc[UR12][R14.64] ;  /* 0x0000000c0e0ea981 */ /* 0x000ea6000c1e1b00 */
[----:B----4-:R-:W-:Y:S02]  /*19e0*/  @!P3 IMAD.WIDE.U32 R16, R24, 0x8, R16 ;  /* 0x000000081810b825 */ /* 0x010fe400078e0010 */
[----:B------:R-:W3:Y:S04]  /*19f0*/  @!P1 LDG.E.64 R18, desc[UR12][R18.64] ;  /* 0x0000000c12129981 */ /* 0x000ee8000c1e1b00 */
[----:B------:R-:W4:Y:S01]  /*1a00*/  @!P3 LDG.E.64 R16, desc[UR12][R16.64] ;  /* 0x0000000c1010b981 */ /* 0x000f22000c1e1b00 */
[----:B------:R-:W-:-:S02]  /*1a10*/  @!P1 IMAD R27, R0, UR5, R27 ;  /* 0x00000005001b9c24 */ /* 0x000fc4000f8e021b */
[C---:B------:R-:W-:Y:S02]  /*1a20*/  @!P4 IMAD R29, R0.reuse, UR5, R29 ;  /* 0x00000005001dcc24 */ /* 0x040fe4000f8e021d */
[C---:B------:R-:W-:Y:S01]  /*1a30*/  @!P2 IMAD R21, R0.reuse, UR5, R26 ;  /* 0x000000050015ac24 */ /* 0x040fe2000f8e021a */
[-C--:B------:R-:W-:Y:S01]  /*1a40*/  @!P1 LEA R27, R27, R6.reuse, 0x3 ;  /* 0x000000061b1b9211 */ /* 0x080fe200078e18ff */
[----:B------:R-:W-:Y:S02]  /*1a50*/  @!P3 IMAD R25, R0, UR5, R28 ;  /* 0x000000050019bc24 */ /* 0x000fe4000f8e021c */
[--C-:B------:R-:W-:Y:S01]  /*1a60*/  @!P4 IMAD R29, R29, 0x8, R6.reuse ;  /* 0x000000081d1dc824 */ /* 0x100fe200078e0206 */
[----:B------:R-:W-:Y:S01]  /*1a70*/  @!P2 LEA R21, R21, R6, 0x3 ;  /* 0x000000061515a211 */ /* 0x000fe200078e18ff */
[----:B------:R-:W-:Y:S01]  /*1a80*/  @!P3 IMAD R25, R25, 0x8, R6 ;  /* 0x000000081919b824 */ /* 0x000fe200078e0206 */
[----:B------:R-:W-:Y:S01]  /*1a90*/  PLOP3.LUT P0, PT, PT, PT, PT, 0x8, 0x80 ;  /* 0x000000000080781c */ /* 0x000fe20003f0e170 */
[----:B------:R-:W-:Y:S01]  /*1aa0*/  UIADD3 UR4, UPT, UPT, UR4, 0x4, URZ ;  /* 0x0000000404047890 */ /* 0x000fe2000fffe0ff */
[----:B---3--:R1:W-:Y:S04]  /*1ab0*/  @!P1 STS.64 [R27], R18 ;  /* 0x000000121b009388 */ /* 0x0083e80000000a00 */
[----:B------:R1:W-:Y:S04]  /*1ac0*/  @!P4 STS.64 [R29], R12 ;  /* 0x0000000c1d00c388 */ /* 0x0003e80000000a00 */
[----:B--2---:R1:W-:Y:S04]  /*1ad0*/  @!P2 STS.64 [R21], R14 ;  /* 0x0000000e1500a388 */ /* 0x0043e80000000a00 */
[----:B----4-:R1:W-:Y:S02]  /*1ae0*/  @!P3 STS.64 [R25], R16 ;  /* 0x000000101900b388 */ /* 0x0103e40000000a00 */
.L_x_45:
[----:B------:R-:W-:-:S13]  /*1af0*/  ISETP.NE.OR P0, PT, R22, UR4, P0 ;  /* 0x0000000416007c0c */ /* 0x000fda0008705670 */
[----:B------:R-:W-:Y:S05]  /*1b00*/  @!P0 BRA `(.L_x_41) ;  /* 0x00000000009c8947 */ /* 0x000fea0003800000 */
.L_x_42:
[----:B-1--4-:R-:W-:-:S05]  /*1b10*/  IMAD R21, R2, UR4, R5 ;  /* 0x0000000402157c24 */ /* 0x012fca000f8e0205 */
[----:B0-----:R-:W-:Y:S02]  /*1b20*/  ISETP.GE.U32.AND P0, PT, R21, UR8, PT ;  /* 0x0000000815007c0c */ /* 0x001fe4000bf06070 */
[----:B------:R-:W-:-:S04]  /*1b30*/  IADD3 R27, PT, PT, R2, R21, RZ ;  /* 0x00000015021b7210 */ /* 0x000fc80007ffe0ff */
[----:B------:R-:W-:Y:S01]  /*1b40*/  ISETP.GE.U32.AND P1, PT, R27, UR8, PT ;  /* 0x000000081b007c0c */ /* 0x000fe2000bf26070 */
[----:B------:R-:W-:-:S05]  /*1b50*/  IMAD.IADD R25, R2, 0x1, R27 ;  /* 0x0000000102197824 */ /* 0x000fca00078e021b */
[----:B------:R-:W-:Y:S01]  /*1b60*/  ISETP.GE.U32.AND P2, PT, R25, UR8, PT ;  /* 0x0000000819007c0c */ /* 0x000fe2000bf46070 */
[----:B------:R-:W0:Y:S01]  /*1b70*/  @!P0 LDC.64 R18, c[0x0][0x390] ;  /* 0x0000e400ff128b82 */ /* 0x000e220000000a00 */
[----:B------:R-:W-:Y:S01]  /*1b80*/  IADD3 R29, PT, PT, R2, R25, RZ ;  /* 0x00000019021d7210 */ /* 0x000fe20007ffe0ff */
[----:B------:R-:W-:-:S03]  /*1b90*/  @!P0 IMAD R20, R4, UR8, R21 ;  /* 0x0000000804148c24 */ /* 0x000fc6000f8e0215 */
[----:B------:R-:W-:-:S03]  /*1ba0*/  ISETP.GE.U32.AND P3, PT, R29, UR8, PT ;  /* 0x000000081d007c0c */ /* 0x000fc6000bf66070 */
[----:B------:R-:W1:Y:S08]  /*1bb0*/  @!P1 LDC.64 R16, c[0x0][0x390] ;  /* 0x0000e400ff109b82 */ /* 0x000e700000000a00 */
[----:B------:R-:W2:Y:S08]  /*1bc0*/  @!P2 LDC.64 R14, c[0x0][0x390] ;  /* 0x0000e400ff0eab82 */ /* 0x000eb00000000a00 */
[----:B------:R-:W3:Y:S01]  /*1bd0*/  @!P3 LDC.64 R12, c[0x0][0x390] ;  /* 0x0000e400ff0cbb82 */ /* 0x000ee20000000a00 */
[----:B0-----:R-:W-:-:S04]  /*1be0*/  @!P0 IMAD.WIDE.U32 R18, R20, 0x8, R18 ;  /* 0x0000000814128825 */ /* 0x001fc800078e0012 */
[----:B------:R-:W-:Y:S02]  /*1bf0*/  @!P1 IMAD R20, R4, UR8, R27 ;  /* 0x0000000804149c24 */ /* 0x000fe4000f8e021b */
[----:B------:R-:W4:Y:S02]  /*1c00*/  @!P0 LDG.E.64 R18, desc[UR12][R18.64] ;  /* 0x0000000c12128981 */ /* 0x000f24000c1e1b00 */
[----:B-1----:R-:W-:-:S04]  /*1c10*/  @!P1 IMAD.WIDE.U32 R16, R20, 0x8, R16 ;  /* 0x0000000814109825 */ /* 0x002fc800078e0010 */
[----:B------:R-:W-:Y:S02]  /*1c20*/  @!P2 IMAD R20, R4, UR8, R25 ;  /* 0x000000080414ac24 */ /* 0x000fe4000f8e0219 */
[----:B------:R-:W5:Y:S02]  /*1c30*/  @!P1 LDG.E.64 R16, desc[UR12][R16.64] ;  /* 0x0000000c10109981 */ /* 0x000f64000c1e1b00 */
[----:B--2---:R-:W-:-:S04]  /*1c40*/  @!P2 IMAD.WIDE.U32 R14, R20, 0x8, R14 ;  /* 0x00000008140ea825 */ /* 0x004fc800078e000e */
[----:B------:R-:W-:Y:S02]  /*1c50*/  @!P3 IMAD R20, R4, UR8, R29 ;  /* 0x000000080414bc24 */ /* 0x000fe4000f8e021d */
[----:B------:R-:W2:Y:S02]  /*1c60*/  @!P2 LDG.E.64 R14, desc[UR12][R14.64] ;  /* 0x0000000c0e0ea981 */ /* 0x000ea4000c1e1b00 */
[----:B---3--:R-:W-:-:S06]  /*1c70*/  @!P3 IMAD.WIDE.U32 R12, R20, 0x8, R12 ;  /* 0x00000008140cb825 */ /* 0x008fcc00078e000c */
[----:B------:R-:W3:Y:S01]  /*1c80*/  @!P3 LDG.E.64 R12, desc[UR12][R12.64] ;  /* 0x0000000c0c0cb981 */ /* 0x000ee2000c1e1b00 */
[C---:B------:R-:W-:Y:S02]  /*1c90*/  @!P0 IMAD R21, R0.reuse, UR8, R21 ;  /* 0x0000000800158c24 */ /* 0x040fe4000f8e0215 */
[C---:B------:R-:W-:Y:S02]  /*1ca0*/  @!P1 IMAD R27, R0.reuse, UR8, R27 ;  /* 0x00000008001b9c24 */ /* 0x040fe4000f8e021b */
[C---:B------:R-:W-:Y:S02]  /*1cb0*/  @!P2 IMAD R25, R0.reuse, UR8, R25 ;  /* 0x000000080019ac24 */ /* 0x040fe4000f8e0219 */
[----:B------:R-:W-:Y:S01]  /*1cc0*/  @!P3 IMAD R29, R0, UR8, R29 ;  /* 0x00000008001dbc24 */ /* 0x000fe2000f8e021d */
[-C--:B------:R-:W-:Y:S01]  /*1cd0*/  @!P1 LEA R27, R27, R6.reuse, 0x3 ;  /* 0x000000061b1b9211 */ /* 0x080fe200078e18ff */
[--C-:B------:R-:W-:Y:S02]  /*1ce0*/  @!P0 IMAD R21, R21, 0x8, R6.reuse ;  /* 0x0000000815158824 */ /* 0x100fe400078e0206 */
[----:B------:R-:W-:Y:S01]  /*1cf0*/  @!P2 IMAD R25, R25, 0x8, R6 ;  /* 0x000000081919a824 */ /* 0x000fe200078e0206 */
[----:B------:R-:W-:Y:S01]  /*1d00*/  @!P3 LEA R29, R29, R6, 0x3 ;  /* 0x000000061d1db211 */ /* 0x000fe200078e18ff */
[----:B------:R-:W-:Y:S01]  /*1d10*/  UIADD3 UR4, UPT, UPT, UR4, 0x4, URZ ;  /* 0x0000000404047890 */ /* 0x000fe2000fffe0ff */
[----:B----4-:R4:W-:Y:S05]  /*1d20*/  @!P0 STS.64 [R21], R18 ;  /* 0x0000001215008388 */ /* 0x0109ea0000000a00 */
[----:B------:R-:W-:Y:S01]  /*1d30*/  ISETP.NE.AND P0, PT, R22, UR4, PT ;  /* 0x0000000416007c0c */ /* 0x000fe2000bf05270 */
[----:B-----5:R4:W-:Y:S04]  /*1d40*/  @!P1 STS.64 [R27], R16 ;  /* 0x000000101b009388 */ /* 0x0209e80000000a00 */
[----:B--2---:R4:W-:Y:S04]  /*1d50*/  @!P2 STS.64 [R25], R14 ;  /* 0x0000000e1900a388 */ /* 0x0049e80000000a00 */
[----:B---3--:R4:W-:Y:S04]  /*1d60*/  @!P3 STS.64 [R29], R12 ;  /* 0x0000000c1d00b388 */ /* 0x0089e80000000a00 */
[----:B------:R-:W-:Y:S05]  /*1d70*/  @P0 BRA `(.L_x_42) ;  /* 0xfffffffc00640947 */ /* 0x000fea000383ffff */
.L_x_41:
[----:B------:R-:W-:-:S13]  /*1d80*/  ISETP.NE.AND P0, PT, R23, RZ, PT ;  /* 0x000000ff1700720c */ /* 0x000fda0003f05270 */
[----:B------:R-:W-:Y:S05]  /*1d90*/  @!P0 BRA `(.L_x_40) ;  /* 0x00000000003c8947 */ /* 0x000fea0003800000 */
[----:B------:R-:W2:Y:S01]  /*1da0*/  LDCU UR5, c[0x0][0x384] ;  /* 0x00007080ff0577ac */ /* 0x000ea20008000800 */
[----:B------:R-:W-:-:S05]  /*1db0*/  UMOV UR4, URZ ;  /* 0x000000ff00047c82 */ /* 0x000fca0008000000 */
.L_x_46:
[----:B-1--4-:R-:W-:-:S05]  /*1dc0*/  IMAD R17, R2, R22, R5 ;  /* 0x0000001602117224 */ /* 0x012fca00078e0205 */
[----:B--2---:R-:W-:-:S13]  /*1dd0*/  ISETP.GE.U32.AND P0, PT, R17, UR5, PT ;  /* 0x0000000511007c0c */ /* 0x004fda000bf06070 */
[----:B------:R-:W1:Y:S01]  /*1de0*/  @!P0 LDC.64 R12, c[0x0][0x390] ;  /* 0x0000e400ff0c8b82 */ /* 0x000e620000000a00 */
[----:B------:R-:W-:-:S04]  /*1df0*/  @!P0 IMAD R15, R4, UR5, R17 ;  /* 0x00000005040f8c24 */ /* 0x000fc8000f8e0211 */
[----:B-1----:R-:W-:-:S06]  /*1e00*/  @!P0 IMAD.WIDE.U32 R12, R15, 0x8, R12 ;  /* 0x000000080f0c8825 */ /* 0x002fcc00078e000c */
[----:B------:R-:W2:Y:S01]  /*1e10*/  @!P0 LDG.E.64 R12, desc[UR12][R12.64] ;  /* 0x0000000c0c0c8981 */ /* 0x000ea2000c1e1b00 */
[----:B------:R-:W-:Y:S01]  /*1e20*/  @!P0 IMAD R15, R0, UR5, R17 ;  /* 0x00000005000f8c24 */ /* 0x000fe2000f8e0211 */
[----:B------:R-:W-:Y:S01]  /*1e30*/  UIADD3 UR4, UPT, UPT, UR4, 0x1, URZ ;  /* 0x0000000104047890 */ /* 0x000fe2000fffe0ff */
[----:B------:R-:W-:Y:S02]  /*1e40*/  IADD3 R22, PT, PT, R22, 0x1, RZ ;  /* 0x0000000116167810 */ /* 0x000fe40007ffe0ff */
[----:B------:R-:W-:-:S05]  /*1e50*/  @!P0 IMAD R15, R15, 0x8, R6 ;  /* 0x000000080f0f8824 */ /* 0x000fca00078e0206 */
[----:B--2---:R3:W-:Y:S01]  /*1e60*/  @!P0 STS.64 [R15], R12 ;  /* 0x0000000c0f008388 */ /* 0x0047e20000000a00 */
[----:B------:R-:W-:-:S13]  /*1e70*/  ISETP.NE.AND P0, PT, R23, UR4, PT ;  /* 0x0000000417007c0c */ /* 0x000fda000bf05270 */
[----:B---3--:R-:W-:Y:S05]  /*1e80*/  @P0 BRA `(.L_x_46) ;  /* 0xfffffffc00cc0947 */ /* 0x008fea000383ffff */
.L_x_40:
[----:B------:R-:W-:-:S13]  /*1e90*/  ISETP.NE.AND P0, PT, R5, RZ, PT ;  /* 0x000000ff0500720c */ /* 0x000fda0003f05270 */
[----:B------:R-:W-:Y:S05]  /*1ea0*/  @P0 BRA `(.L_x_35) ;  /* 0x0000000000100947 */ /* 0x000fea0003800000 */
[----:B-1--4-:R-:W1:Y:S02]  /*1eb0*/  LDC.64 R12, c[0x0][0x398] ;  /* 0x0000e600ff0c7b82 */ /* 0x012e640000000a00 */
[----:B-1----:R-:W-:-:S06]  /*1ec0*/  IMAD.WIDE R12, R4, 0x8, R12 ;  /* 0x00000008040c7825 */ /* 0x002fcc00078e020c */
[----:B------:R-:W2:Y:S04]  /*1ed0*/  LDG.E.64 R12, desc[UR12][R12.64] ;  /* 0x0000000c0c0c7981 */ /* 0x000ea8000c1e1b00 */
[----:B--2---:R2:W-:Y:S02]  /*1ee0*/  STS.64 [R11], R12 ;  /* 0x0000000c0b007388 */ /* 0x0045e40000000a00 */
.L_x_35:
[----:B0-----:R-:W-:Y:S05]  /*1ef0*/  BSYNC.RECONVERGENT B0 ;  /* 0x0000000000007941 */ /* 0x001fea0003800200 */
.L_x_34:
[-C--:B-1--4-:R-:W-:Y:S02]  /*1f00*/  IABS R17, R10.reuse ;  /* 0x0000000a00117213 */ /* 0x092fe40000000000 */
[----:B------:R-:W-:Y:S02]  /*1f10*/  IADD3 R15, PT, PT, R10, -0x1, R8 ;  /* 0xffffffff0a0f7810 */ /* 0x000fe40007ffe008 */
[----:B------:R-:W0:Y:S01]  /*1f20*/  I2F.RP R2, R17 ;  /* 0x0000001100027306 */ /* 0x000e220000209400 */
[----:B------:R-:W-:Y:S02]  /*1f30*/  IABS R16, R10 ;  /* 0x0000000a00107213 */ /* 0x000fe40000000000 */
[----:B------:R-:W-:-:S03]  /*1f40*/  LEA R7, R3, R7, 0x3 ;  /* 0x0000000703077211 */ /* 0x000fc600078e18ff */
[----:B------:R-:W-:Y:S02]  /*1f50*/  IMAD.MOV R16, RZ, RZ, -R16 ;  /* 0x000000ffff107224 */ /* 0x000fe400078e0a10 */
[----:B0-----:R-:W2:Y:S02]  /*1f60*/  MUFU.RCP R2, R2 ;  /* 0x0000000200027308 */ /* 0x001ea40000001000 */
[----:B--2---:R-:W-:Y:S01]  /*1f70*/  VIADD R12, R2, 0xffffffe ;  /* 0x0ffffffe020c7836 */ /* 0x004fe20000000000 */
[----:B------:R-:W-:Y:S02]  /*1f80*/  IABS R2, R15 ;  /* 0x0000000f00027213 */ /* 0x000fe40000000000 */
[----:B------:R-:W-:-:S03]  /*1f90*/  LOP3.LUT R15, R15, R10, RZ, 0x3c, !PT ;  /* 0x0000000a0f0f7212 */ /* 0x000fc600078e3cff */
[----:B------:R0:W1:Y:S01]  /*1fa0*/  F2I.FTZ.U32.TRUNC.NTZ R13, R12 ;  /* 0x0000000c000d7305 */ /* 0x000062000021f000 */
[----:B------:R-:W-:Y:S01]  /*1fb0*/  ISETP.GE.AND P2, PT, R15, RZ, PT ;  /* 0x000000ff0f00720c */ /* 0x000fe20003f46270 */
[----:B0-----:R-:W-:Y:S01]  /*1fc0*/  HFMA2 R12, -RZ, RZ, 0, 0 ;  /* 0x00000000ff0c7431 */ /* 0x001fe200000001ff */
[----:B-1----:R-:W-:-:S05]  /*1fd0*/  IADD3 R14, PT, PT, RZ, -R13, RZ ;  /* 0x8000000dff0e7210 */ /* 0x002fca0007ffe0ff */
[----:B------:R-:W-:-:S04]  /*1fe0*/  IMAD R19, R14, R17, RZ ;  /* 0x000000110e137224 */ /* 0x000fc800078e02ff */
[----:B------:R-:W-:-:S04]  /*1ff0*/  IMAD.HI.U32 R13, R13, R19, R12 ;  /* 0x000000130d0d7227 */ /* 0x000fc800078e000c */
[----:B------:R-:W-:Y:S02]  /*2000*/  IMAD.MOV.U32 R12, RZ, RZ, R16 ;  /* 0x000000ffff0c7224 */ /* 0x000fe400078e0010 */
[----:B------:R-:W-:-:S04]  /*2010*/  IMAD.HI.U32 R13, R13, R2, RZ ;  /* 0x000000020d0d7227 */ /* 0x000fc800078e00ff */
[----:B------:R-:W-:-:S05]  /*2020*/  IMAD R2, R13, R12, R2 ;  /* 0x0000000c0d027224 */ /* 0x000fca00078e0202 */
[----:B------:R-:W-:-:S13]  /*2030*/  ISETP.GT.U32.AND P1, PT, R17, R2, PT ;  /* 0x000000021100720c */ /* 0x000fda0003f24070 */
[-C--:B------:R-:W-:Y:S01]  /*2040*/  @!P1 IADD3 R2, PT, PT, R2, -R17.reuse, RZ ;  /* 0x8000001102029210 */ /* 0x080fe20007ffe0ff */
[----:B------:R-:W-:Y:S01]  /*2050*/  @!P1 VIADD R13, R13, 0x1 ;  /* 0x000000010d0d9836 */ /* 0x000fe20000000000 */
[----:B------:R-:W-:Y:S02]  /*2060*/  ISETP.NE.AND P1, PT, R10, RZ, PT ;  /* 0x000000ff0a00720c */ /* 0x000fe40003f25270 */
[----:B------:R-:W-:-:S13]  /*2070*/  ISETP.GE.U32.AND P0, PT, R2, R17, PT ;  /* 0x000000110200720c */ /* 0x000fda0003f06070 */
[----:B------:R-:W-:-:S05]  /*2080*/  @P0 IADD3 R13, PT, PT, R13, 0x1, RZ ;  /* 0x000000010d0d0810 */ /* 0x000fca0007ffe0ff */
[----:B------:R-:W-:Y:S01]  /*2090*/  @!P2 IMAD.MOV R13, RZ, RZ, -R13 ;  /* 0x000000ffff0da224 */ /* 0x000fe200078e0a0d */
[----:B------:R-:W-:-:S04]  /*20a0*/  @!P1 LOP3.LUT R13, RZ, R10, RZ, 0x33, !PT ;  /* 0x0000000aff0d9212 */ /* 0x000fc800078e33ff */
[----:B------:R-:W-:-:S13]  /*20b0*/  ISETP.GE.AND P0, PT, R13, 0x1, PT ;  /* 0x000000010d00780c */ /* 0x000fda0003f06270 */
[----:B------:R-:W-:Y:S05]  /*20c0*/  @!P0 BRA `(.L_x_47) ;  /* 0x0000000c00c48947 */ /* 0x000fea0003800000 */
[C---:B------:R-:W-:Y:S01]  /*20d0*/  ISETP.GE.U32.AND P0, PT, R13.reuse, 0x4, PT ;  /* 0x000000040d00780c */ /* 0x040fe20003f06070 */
[----:B------:R-:W-:Y:S01]  /*20e0*/  IMAD.MOV.U32 R20, RZ, RZ, RZ ;  /* 0x000000ffff147224 */ /* 0x000fe200078e00ff */
[----:B------:R-:W-:-:S11]  /*20f0*/  LOP3.LUT R2, R13, 0x3, RZ, 0xc0, !PT ;  /* 0x000000030d027812 */ /* 0x000fd600078ec0ff */
[----:B------:R-:W-:Y:S05]  /*2100*/  @!P0 BRA `(.L_x_48) ;  /* 0x0000000c007c8947 */ /* 0x000fea0003800000 */
[----:B------:R-:W-:Y:S01]  /*2110*/  LOP3.LUT R20, R13, 0x7ffffffc, RZ, 0xc0, !PT ;  /* 0x7ffffffc0d147812 */ /* 0x000fe200078ec0ff */
[----:B------:R-:W-:-:S03]  /*2120*/  UMOV UR4, URZ ;  /* 0x000000ff00047c82 */ /* 0x000fc60008000000 */
[----:B------:R-:W-:-:S13]  /*2130*/  ISETP.GT.AND P0, PT, R20, RZ, PT ;  /* 0x000000ff1400720c */ /* 0x000fda0003f04270 */
[----:B------:R-:W-:Y:S05]  /*2140*/  @!P0 BRA `(.L_x_49) ;  /* 0x0000000800f08947 */ /* 0x000fea0003800000 */
[----:B------:R-:W-:Y:S02]  /*2150*/  IADD3 R12, PT, PT, R20, -UR4, RZ ;  /* 0x80000004140c7c10 */ /* 0x000fe4000fffe0ff */
[----:B------:R-:W-:Y:S02]  /*2160*/  PLOP3.LUT P0, PT, PT, PT, PT, 0x80, 0x8 ;  /* 0x000000000008781c */ /* 0x000fe40003f0f070 */
[----:B------:R-:W-:-:S13]  /*2170*/  ISETP.GT.AND P1, PT, R12, 0xc, PT ;  /* 0x0000000c0c00780c */ /* 0x000fda0003f24270 */
[----:B------:R-:W-:Y:S05]  /*2180*/  @!P1 BRA `(.L_x_50) ;  /* 0x0000000400e09947 */ /* 0x000fea0003800000 */
[----:B------:R-:W-:Y:S01]  /*2190*/  PLOP3.LUT P0, PT, PT, PT, PT, 0x8, 0x80 ;  /* 0x000000000080781c */ /* 0x000fe20003f0e170 */
[----:B------:R-:W-:-:S12]  /*21a0*/  VIADD R21, R20, 0xfffffff4 ;  /* 0xfffffff414157836 */ /* 0x000fd80000000000 */
.L_x_51:
[----:B0-----:R-:W-:-:S05]  /*21b0*/  IMAD R25, R10, UR4, R9 ;  /* 0x000000040a197c24 */ /* 0x001fca000f8e0209 */
[C---:B------:R-:W-:Y:S02]  /*21c0*/  IADD3 R17, PT, PT, R10.reuse, R25, RZ ;  /* 0x000000190a117210 */ /* 0x040fe40007ffe0ff */
[-C--:B------:R-:W-:Y:S02]  /*21d0*/  ISETP.GE.AND P1, PT, R25, R8.reuse, PT ;  /* 0x000000081900720c */ /* 0x080fe40003f26270 */
[----:B------:R-:W-:Y:S01]  /*21e0*/  ISETP.GE.AND P2, PT, R17, R8, PT ;  /* 0x000000081100720c */ /* 0x000fe20003f46270 */
[----:B------:R-:W-:-:S05]  /*21f0*/  IMAD.IADD R27, R10, 0x1, R17 ;  /* 0x000000010a1b7824 */ /* 0x000fca00078e0211 */
[----:B------:R-:W-:Y:S01]  /*2200*/  ISETP.GE.AND P3, PT, R27, R8, PT ;  /* 0x000000081b00720c */ /* 0x000fe20003f66270 */
[----:B------:R-:W-:Y:S01]  /*2210*/  UIADD3 UR5, UPT, UPT, UR4, 0x4, URZ ;  /* 0x0000000404057890 */ /* 0x000fe2000fffe0ff */
[----:B------:R-:W-:-:S03]  /*2220*/  IADD3 R26, PT, PT, R10, R27, RZ ;  /* 0x0000001b0a1a7210 */ /* 0x000fc60007ffe0ff */
[----:B------:R-:W0:Y:S01]  /*2230*/  @!P1 LDC.64 R22, c[0x0][0x3a0] ;  /* 0x0000e800ff169b82 */ /* 0x000e220000000a00 */
[----:B------:R-:W-:-:S07]  /*2240*/  ISETP.GE.AND P4, PT, R26, R8, PT ;  /* 0x000000081a00720c */ /* 0x000fce0003f86270 */
[----:B------:R-:W1:Y:S08]  /*2250*/  @!P2 LDC.64 R12, c[0x0][0x3a0] ;  /* 0x0000e800ff0cab82 */ /* 0x000e700000000a00 */
[----:B------:R-:W2:Y:S01]  /*2260*/  @!P3 LDC.64 R18, c[0x0][0x3a0] ;  /* 0x0000e800ff12bb82 */ /* 0x000ea20000000a00 */
[----:B0-----:R-:W-:-:S06]  /*2270*/  @!P1 IMAD.WIDE.U32 R22, R25, 0x8, R22 ;  /* 0x0000000819169825 */ /* 0x001fcc00078e0016 */
[----:B------:R-:W3:Y:S01]  /*2280*/  @!P1 LDG.E.64 R22, desc[UR12][R22.64] ;  /* 0x0000000c16169981 */ /* 0x000ee2000c1e1b00 */
[----:B-1----:R-:W-:Y:S02]  /*2290*/  @!P2 IMAD.WIDE.U32 R14, R17, 0x8, R12 ;  /* 0x00000008110ea825 */ /* 0x002fe400078e000c */
[----:B------:R-:W0:Y:S04]  /*22a0*/  @!P4 LDC.64 R12, c[0x0][0x3a0] ;  /* 0x0000e800ff0ccb82 */ /* 0x000e280000000a00 */
[----:B------:R-:W4:Y:S01]  /*22b0*/  @!P2 LDG.E.64 R14, desc[UR12][R14.64] ;  /* 0x0000000c0e0ea981 */ /* 0x000f22000c1e1b00 */
[----:B--2---:R-:W-:-:S04]  /*22c0*/  @!P3 IMAD.WIDE.U32 R28, R27, 0x8, R18 ;  /* 0x000000081b1cb825 */ /* 0x004fc800078e0012 */
[C---:B------:R-:W-:Y:S02]  /*22d0*/  IMAD R19, R10.reuse, UR5, R9 ;  /* 0x000000050a137c24 */ /* 0x040fe4000f8e0209 */
[----:B------:R-:W-:Y:S01]  /*22e0*/  @!P1 IMAD R18, R25, 0x8, R7 ;  /* 0x0000000819129824 */ /* 0x000fe200078e0207 */
[----:B------:R-:W2:Y:S02]  /*22f0*/  @!P3 LDG.E.64 R28, desc[UR12][R28.64] ;  /* 0x0000000c1c1cb981 */ /* 0x000ea4000c1e1b00 */
[----:B------:R-:W-:Y:S02]  /*2300*/  ISETP.GE.AND P5, PT, R19, R8, PT ;  /* 0x000000081300720c */ /* 0x000fe40003fa6270 */
[----:B------:R-:W-:Y:S01]  /*2310*/  @!P2 LEA R25, R17, R7, 0x3 ;  /* 0x000000071119a211 */ /* 0x000fe200078e18ff */
[----:B------:R-:W-:-:S05]  /*2320*/  IMAD.IADD R17, R10, 0x1, R19 ;  /* 0x000000010a117824 */ /* 0x000fca00078e0213 */
[----:B------:R-:W-:Y:S01]  /*2330*/  IADD3 R16, PT, PT, R10, R17, RZ ;  /* 0x000000110a107210 */ /* 0x000fe20007ffe0ff */
[----:B0-----:R-:W-:-:S06]  /*2340*/  @!P4 IMAD.WIDE.U32 R12, R26, 0x8, R12 ;  /* 0x000000081a0cc825 */ /* 0x001fcc00078e000c */
[----:B------:R-:W5:Y:S01]  /*2350*/  @!P4 LDG.E.64 R12, desc[UR12][R12.64] ;  /* 0x0000000c0c0cc981 */ /* 0x000f62000c1e1b00 */
[--C-:B------:R-:W-:Y:S02]  /*2360*/  @!P3 IMAD R27, R27, 0x8, R7.reuse ;  /* 0x000000081b1bb824 */ /* 0x100fe400078e0207 */
[----:B------:R-:W-:Y:S01]  /*2370*/  @!P4 IMAD R26, R26, 0x8, R7 ;  /* 0x000000081a1ac824 */ /* 0x000fe200078e0207 */
[----:B---3--:R0:W-:Y:S01]  /*2380*/  @!P1 STS.64 [R18], R22 ;  /* 0x0000001612009388 */ /* 0x0081e20000000a00 */
[----:B------:R-:W-:-:S03]  /*2390*/  ISETP.GE.AND P1, PT, R17, R8, PT ;  /* 0x000000081100720c */ /* 0x000fc60003f26270 */
[----:B----4-:R1:W-:Y:S01]  /*23a0*/  @!P2 STS.64 [R25], R14 ;  /* 0x0000000e1900a388 */ /* 0x0103e20000000a00 */
[----:B------:R-:W-:Y:S02]  /*23b0*/  ISETP.GE.AND P2, PT, R16, R8, PT ;  /* 0x000000081000720c */ /* 0x000fe40003f46270 */
[----:B0-----:R-:W-:-:S07]  /*23c0*/  IADD3 R18, PT, PT, R10, R16, RZ ;  /* 0x000000100a127210 */ /* 0x001fce0007ffe0ff */
[----:B------:R-:W0:Y:S01]  /*23d0*/  @!P1 LDC.64 R22, c[0x0][0x3a0] ;  /* 0x0000e800ff169b82 */ /* 0x000e220000000a00 */
[----:B--2---:R-:W-:Y:S01]  /*23e0*/  @!P3 STS.64 [R27], R28 ;  /* 0x0000001c1b00b388 */ /* 0x004fe20000000a00 */
[----:B------:R-:W-:-:S06]  /*23f0*/  ISETP.GE.AND P3, PT, R18, R8, PT ;  /* 0x000000081200720c */ /* 0x000fcc0003f66270 */
[----:B-1----:R-:W1:Y:S08]  /*2400*/  @!P5 LDC.64 R24, c[0x0][0x3a0] ;  /* 0x0000e800ff18db82 */ /* 0x002e700000000a00 */
[----:B------:R-:W2:Y:S01]  /*2410*/  @!P2 LDC.64 R14, c[0x0][0x3a0] ;  /* 0x0000e800ff0eab82 */ /* 0x000ea20000000a00 */
[----:B-1----:R-:W-:-:S06]  /*2420*/  @!P5 IMAD.WIDE.U32 R24, R19, 0x8, R24 ;  /* 0x000000081318d825 */ /* 0x002fcc00078e0018 */
[----:B------:R-:W3:Y:S01]  /*2430*/  @!P5 LDG.E.64 R24, desc[UR12][R24.64] ;  /* 0x0000000c1818d981 */ /* 0x000ee2000c1e1b00 */
[----:B0-----:R-:W-:Y:S01]  /*2440*/  @!P1 IMAD.WIDE.U32 R22, R17, 0x8, R22 ;  /* 0x0000000811169825 */ /* 0x001fe200078e0016 */
[----:B------:R-:W-:Y:S02]  /*2450*/  UIADD3 UR5, UPT, UPT, UR4, 0x8, URZ ;  /* 0x0000000804057890 */ /* 0x000fe4000fffe0ff */
[----:B-----5:R0:W-:Y:S01]  /*2460*/  @!P4 STS.64 [R26], R12 ;  /* 0x0000000c1a00c388 */ /* 0x0201e20000000a00 */
[----:B--2---:R-:W-:-:S03]  /*2470*/  @!P2 IMAD.WIDE.U32 R14, R16, 0x8, R14 ;  /* 0x00000008100ea825 */ /* 0x004fc600078e000e */
[----:B------:R-:W2:Y:S04]  /*2480*/  @!P1 LDG.E.64 R22, desc[UR12][R22.64] ;  /* 0x0000000c16169981 */ /* 0x000ea8000c1e1b00 */
[----:B------:R-:W4:Y:S01]  /*2490*/  @!P2 LDG.E.64 R14, desc[UR12][R14.64] ;  /* 0x0000000c0e0ea981 */ /* 0x000f22000c1e1b00 */
[-C--:B------:R-:W-:Y:S01]  /*24a0*/  @!P5 LEA R19, R19, R7.reuse, 0x3 ;  /* 0x000000071313d211 */ /* 0x080fe200078e18ff */
[----:B0-----:R-:W0:Y:S01]  /*24b0*/  @!P3 LDC.64 R12, c[0x0][0x3a0] ;  /* 0x0000e800ff0cbb82 */ /* 0x001e220000000a00 */
[----:B------:R-:W-:Y:S01]  /*24c0*/  IMAD R27, R10, UR5, R9 ;  /* 0x000000050a1b7c24 */ /* 0x000fe2000f8e0209 */
[----:B------:R-:W-:Y:S01]  /*24d0*/  @!P1 LEA R26, R17, R7, 0x3 ;  /* 0x00000007111a9211 */ /* 0x000fe200078e18ff */
[----:B------:R-:W-:Y:S02]  /*24e0*/  @!P2 IMAD R16, R16, 0x8, R7 ;  /* 0x000000081010a824 */ /* 0x000fe400078e0207 */
[----:B0-----:R-:W-:-:S06]  /*24f0*/  @!P3 IMAD.WIDE.U32 R28, R18, 0x8, R12 ;  /* 0x00000008121cb825 */ /* 0x001fcc00078e000c */
[----:B------:R-:W5:Y:S04]  /*2500*/  @!P3 LDG.E.64 R28, desc[UR12][R28.64] ;  /* 0x0000000c1c1cb981 */ /* 0x000f68000c1e1b00 */
[----:B---3--:R0:W-:Y:S01]  /*2510*/  @!P5 STS.64 [R19], R24 ;  /* 0x000000181300d388 */ /* 0x0081e20000000a00 */
[-C--:B------:R-:W-:Y:S01]  /*2520*/  ISETP.GE.AND P5, PT, R27, R8.reuse, PT ;  /* 0x000000081b00720c */ /* 0x080fe20003fa6270 */
[----:B0-----:R-:W-:Y:S02]  /*2530*/  IMAD.IADD R19, R10, 0x1, R27 ;  /* 0x000000010a137824 */ /* 0x001fe400078e021b */
[----:B--2---:R-:W-:Y:S10]  /*2540*/  @!P1 STS.64 [R26], R22 ;  /* 0x000000161a009388 */ /* 0x004ff40000000a00 */
[----:B------:R-:W0:Y:S01]  /*2550*/  @!P5 LDC.64 R12, c[0x0][0x3a0] ;  /* 0x0000e800ff0cdb82 */ /* 0x000e220000000a00 */
[----:B------:R-:W-:-:S02]  /*2560*/  ISETP.GE.AND P4, PT, R19, R8, PT ;  /* 0x000000081300720c */ /* 0x000fc40003f86270 */
[C---:B------:R-:W-:Y:S01]  /*2570*/  IADD3 R17, PT, PT, R10.reuse, R19, RZ ;  /* 0x000000130a117210 */ /* 0x040fe20007ffe0ff */
[----:B----4-:R1:W-:Y:S03]  /*2580*/  @!P2 STS.64 [R16], R14 ;  /* 0x0000000e1000a388 */ /* 0x0103e60000000a00 */
[----:B------:R-:W-:Y:S01]  /*2590*/  ISETP.GE.AND P1, PT, R17, R8, PT ;  /* 0x000000081100720c */ /* 0x000fe20003f26270 */
[----:B-1----:R-:W-:-:S06]  /*25a0*/  IMAD.IADD R16, R10, 0x1, R17 ;  /* 0x000000010a107824 */ /* 0x002fcc00078e0211 */
[----:B------:R-:W1:Y:S01]  /*25b0*/  @!P4 LDC.64 R14, c[0x0][0x3a0] ;  /* 0x0000e800ff0ecb82 */ /* 0x000e620000000a00 */
[----:B------:R-:W-:-:S07]  /*25c0*/  ISETP.GE.AND P2, PT, R16, R8, PT ;  /* 0x000000081000720c */ /* 0x000fce0003f46270 */
[----:B------:R-:W2:Y:S08]  /*25d0*/  @!P1 LDC.64 R22, c[0x0][0x3a0] ;  /* 0x0000e800ff169b82 */ /* 0x000eb00000000a00 */
[----:B------:R-:W3:Y:S01]  /*25e0*/  @!P2 LDC.64 R24, c[0x0][0x3a0] ;  /* 0x0000e800ff18ab82 */ /* 0x000ee20000000a00 */
[----:B0-----:R-:W-:-:S04]  /*25f0*/  @!P5 IMAD.WIDE.U32 R12, R27, 0x8, R12 ;  /* 0x000000081b0cd825 */ /* 0x001fc800078e000c */
[----:B-1----:R-:W-:Y:S02]  /*2600*/  @!P4 IMAD.WIDE.U32 R14, R19, 0x8, R14 ;  /* 0x00000008130ec825 */ /* 0x002fe400078e000e */
[----:B------:R-:W4:Y:S04]  /*2610*/  @!P5 LDG.E.64 R12, desc[UR12][R12.64] ;  /* 0x0000000c0c0cd981 */ /* 0x000f28000c1e1b00 */
[----:B------:R-:W4:Y:S01]  /*2620*/  @!P4 LDG.E.64 R14, desc[UR12][R14.64] ;  /* 0x0000000c0e0ec981 */ /* 0x000f22000c1e1b00 */
[----:B--2---:R-:W-:-:S06]  /*2630*/  @!P1 IMAD.WIDE.U32 R22, R17, 0x8, R22 ;  /* 0x0000000811169825 */ /* 0x004fcc00078e0016 */
[----:B------:R-:W2:Y:S01]  /*2640*/  @!P1 LDG.E.64 R22, desc[UR12][R22.64] ;  /* 0x0000000c16169981 */ /* 0x000ea2000c1e1b00 */
[----:B---3--:R-:W-:-:S06]  /*2650*/  @!P2 IMAD.WIDE.U32 R24, R16, 0x8, R24 ;  /* 0x000000081018a825 */ /* 0x008fcc00078e0018 */
[----:B------:R-:W3:Y:S01]  /*2660*/  @!P2 LDG.E.64 R24, desc[UR12][R24.64] ;  /* 0x0000000c1818a981 */ /* 0x000ee2000c1e1b00 */
[----:B------:R-:W-:Y:S01]  /*2670*/  @!P3 LEA R18, R18, R7, 0x3 ;  /* 0x000000071212b211 */ /* 0x000fe200078e18ff */
[----:B------:R-:W-:-:S04]  /*2680*/  UIADD3 UR5, UPT, UPT, UR4, 0xc, URZ ;  /* 0x0000000c04057890 */ /* 0x000fc8000fffe0ff */
[----:B-----5:R0:W-:Y:S02]  /*2690*/  @!P3 STS.64 [R18], R28 ;  /* 0x0000001c1200b388 */ /* 0x0201e40000000a00 */
[----:B0-----:R-:W-:Y:S02]  /*26a0*/  @!P5 IMAD R18, R27, 0x8, R7 ;  /* 0x000000081b12d824 */ /* 0x001fe400078e0207 */
[----:B------:R-:W-:-:S05]  /*26b0*/  IMAD R27, R10, UR5, R9 ;  /* 0x000000050a1b7c24 */ /* 0x000fca000f8e0209 */
[----:B------:R-:W-:Y:S01]  /*26c0*/  IADD3 R29, PT, PT, R10, R27, RZ ;  /* 0x0000001b0a1d7210 */ /* 0x000fe20007ffe0ff */
[----:B------:R-:W-:-:S03]  /*26d0*/  @!P4 IMAD R19, R19, 0x8, R7 ;  /* 0x000000081313c824 */ /* 0x000fc600078e0207 */
[----:B------:R-:W-:Y:S02]  /*26e0*/  IADD3 R26, PT, PT, R10, R29, RZ ;  /* 0x0000001d0a1a7210 */ /* 0x000fe40007ffe0ff */
[----:B------:R-:W-:-:S03]  /*26f0*/  ISETP.GE.AND P3, PT, R27, R8, PT ;  /* 0x000000081b00720c */ /* 0x000fc60003f66270 */
[----:B------:R-:W-:-:S05]  /*2700*/  IMAD.IADD R28, R10, 0x1, R26 ;  /* 0x000000010a1c7824 */ /* 0x000fca00078e021a */
[-C--:B------:R-:W-:Y:S01]  /*2710*/  ISETP.GE.AND P6, PT, R28, R8.reuse, PT ;  /* 0x000000081c00720c */ /* 0x080fe20003fc6270 */
[----:B------:R-:W-:Y:S01]  /*2720*/  @!P2 IMAD R16, R16, 0x8, R7 ;  /* 0x000000081010a824 */ /* 0x000fe200078e0207 */
[----:B------:R-:W-:Y:S01]  /*2730*/  @!P1 LEA R17, R17, R7, 0x3 ;  /* 0x0000000711119211 */ /* 0x000fe200078e18ff */
[----:B----4-:R0:W-:Y:S01]  /*2740*/  @!P5 STS.64 [R18], R12 ;  /* 0x0000000c1200d388 */ /* 0x0101e20000000a00 */
[----:B------:R-:W-:-:S03]  /*2750*/  ISETP.GE.AND P5, PT, R26, R8, PT ;  /* 0x000000081a00720c */ /* 0x000fc60003fa6270 */
[----:B------:R1:W-:Y:S01]  /*2760*/  @!P4 STS.64 [R19], R14 ;  /* 0x0000000e1300c388 */ /* 0x0003e20000000a00 */
[----:B------:R-:W-:Y:S01]  /*2770*/  ISETP.GE.AND P4, PT, R29, R8, PT ;  /* 0x000000081d00720c */ /* 0x000fe20003f86270 */
[----:B0-----:R-:W0:Y:S02]  /*2780*/  @!P3 LDC.64 R12, c[0x0][0x3a0] ;  /* 0x0000e800ff0cbb82 */ /* 0x001e240000000a00 */
[----:B--2---:R-:W-:Y:S10]  /*2790*/  @!P1 STS.64 [R17], R22 ;  /* 0x0000001611009388 */ /* 0x004ff40000000a00 */
[----:B-1----:R-:W1:Y:S01]  /*27a0*/  @!P4 LDC.64 R14, c[0x0][0x3a0] ;  /* 0x0000e800ff0ecb82 */ /* 0x002e620000000a00 */
[----:B---3--:R2:W-:Y:S07]  /*27b0*/  @!P2 STS.64 [R16], R24 ;  /* 0x000000181000a388 */ /* 0x0085ee0000000a00 */
[----:B------:R-:W3:Y:S08]  /*27c0*/  @!P6 LDC.64 R18, c[0x0][0x3a0] ;  /* 0x0000e800ff12eb82 */ /* 0x000ef00000000a00 */
[----:B--2---:R-:W2:Y:S01]  /*27d0*/  @!P5 LDC.64 R16, c[0x0][0x3a0] ;  /* 0x0000e800ff10db82 */ /* 0x004ea20000000a00 */
[----:B0-----:R-:W-:-:S06]  /*27e0*/  @!P3 IMAD.WIDE.U32 R12, R27, 0x8, R12 ;  /* 0x000000081b0cb825 */ /* 0x001fcc00078e000c */
[----:B------:R-:W4:Y:S01]  /*27f0*/  @!P3 LDG.E.64 R12, desc[UR12][R12.64] ;  /* 0x0000000c0c0cb981 */ /* 0x000f22000c1e1b00 */
[----:B-1----:R-:W-:-:S06]  /*2800*/  @!P4 IMAD.WIDE.U32 R14, R29, 0x8, R14 ;  /* 0x000000081d0ec825 */ /* 0x002fcc00078e000e */
[----:B------:R-:W5:Y:S01]  /*2810*/  @!P4 LDG.E.64 R14, desc[UR12][R14.64] ;  /* 0x0000000c0e0ec981 */ /* 0x000f62000c1e1b00 */
[----:B---3--:R-:W-:-:S06]  /*2820*/  @!P6 IMAD.WIDE.U32 R18, R28, 0x8, R18 ;  /* 0x000000081c12e825 */ /* 0x008fcc00078e0012 */
[----:B------:R-:W3:Y:S01]  /*2830*/  @!P6 LDG.E.64 R18, desc[UR12][R18.64] ;  /* 0x0000000c1212e981 */ /* 0x000ee2000c1e1b00 */
[----:B--2---:R-:W-:-:S06]  /*2840*/  @!P5 IMAD.WIDE.U32 R16, R26, 0x8, R16 ;  /* 0x000000081a10d825 */ /* 0x004fcc00078e0010 */
[----:B------:R-:W2:Y:S01]  /*2850*/  @!P5 LDG.E.64 R16, desc[UR12][R16.64] ;  /* 0x0000000c1010d981 */ /* 0x000ea2000c1e1b00 */
[-C--:B------:R-:W-:Y:S01]  /*2860*/  @!P3 LEA R27, R27, R7.reuse, 0x3 ;  /* 0x000000071b1bb211 */ /* 0x080fe200078e18ff */
[--C-:B------:R-:W-:Y:S01]  /*2870*/  @!P4 IMAD R29, R29, 0x8, R7.reuse ;  /* 0x000000081d1dc824 */ /* 0x100fe200078e0207 */
[----:B------:R-:W-:Y:S01]  /*2880*/  @!P5 LEA R23, R26, R7, 0x3 ;  /* 0x000000071a17d211 */ /* 0x000fe200078e18ff */
[----:B------:R-:W-:Y:S01]  /*2890*/  @!P6 IMAD R25, R28, 0x8, R7 ;  /* 0x000000081c19e824 */ /* 0x000fe200078e0207 */
[----:B------:R-:W-:-:S06]  /*28a0*/  UIADD3 UR4, UPT, UPT, UR4, 0x10, URZ ;  /* 0x0000001004047890 */ /* 0x000fcc000fffe0ff */
[----:B------:R-:W-:Y:S01]  /*28b0*/  ISETP.LE.AND P1, PT, R21, UR4, PT ;  /* 0x0000000415007c0c */ /* 0x000fe2000bf23270 */
[----:B----4-:R0:W-:Y:S04]  /*28c0*/  @!P3 STS.64 [R27], R12 ;  /* 0x0000000c1b00b388 */ /* 0x0101e80000000a00 */
[----:B-----5:R0:W-:Y:S04]  /*28d0*/  @!P4 STS.64 [R29], R14 ;  /* 0x0000000e1d00c388 */ /* 0x0201e80000000a00 */
[----:B--2---:R0:W-:Y:S04]  /*28e0*/  @!P5 STS.64 [R23], R16 ;  /* 0x000000101700d388 */ /* 0x0041e80000000a00 */
[----:B---3--:R0:W-:Y:S01]  /*28f0*/  @!P6 STS.64 [R25], R18 ;  /* 0x000000121900e388 */ /* 0x0081e20000000a00 */
[----:B------:R-:W-:Y:S05]  /*2900*/  @!P1 BRA `(.L_x_51) ;  /* 0xfffffff800289947 */ /* 0x000fea000383ffff */
.L_x_50:
[----:B0-----:R-:W-:-:S04]  /*2910*/  IADD3 R12, PT, PT, R20, -UR4, RZ ;  /* 0x80000004140c7c10 */ /* 0x001fc8000fffe0ff */
[----:B------:R-:W-:-:S13]  /*2920*/  ISETP.GT.AND P1, PT, R12, 0x4, PT ;  /* 0x000000040c00780c */ /* 0x000fda0003f24270 */
[----:B------:R-:W-:Y:S05]  /*2930*/  @!P1 BRA `(.L_x_52) ;  /* 0x0000000000ec9947 */ /* 0x000fea0003800000 */
[----:B------:R-:W-:-:S04]  /*2940*/  IMAD R21, R10, UR4, R9 ;  /* 0x000000040a157c24 */ /* 0x000fc8000f8e0209 */
[----:B------:R-:W-:Y:S01]  /*2950*/  IMAD.IADD R17, R10, 0x1, R21 ;  /* 0x000000010a117824 */ /* 0x000fe200078e0215 */
[----:B------:R-:W-:-:S04]  /*2960*/  ISETP.GE.AND P3, PT, R21, R8, PT ;  /* 0x000000081500720c */ /* 0x000fc80003f66270 */
[C---:B------:R-:W-:Y:S02]  /*2970*/  IADD3 R19, PT, PT, R10.reuse, R17, RZ ;  /* 0x000000110a137210 */ /* 0x040fe40007ffe0ff */
[-C--:B------:R-:W-:Y:S02]  /*2980*/  ISETP.GE.AND P2, PT, R17, R8.reuse, PT ;  /* 0x000000081100720c */ /* 0x080fe40003f46270 */
[----:B------:R-:W-:Y:S01]  /*2990*/  ISETP.GE.AND P1, PT, R19, R8, PT ;  /* 0x000000081300720c */ /* 0x000fe20003f26270 */
[----:B------:R-:W-:-:S04]  /*29a0*/  IMAD.IADD R16, R10, 0x1, R19 ;  /* 0x000000010a107824 */ /* 0x000fc800078e0213 */
[----:B------:R-:W0:Y:S01]  /*29b0*/  @!P3 LDC.64 R14, c[0x0][0x3a0] ;  /* 0x0000e800ff0ebb82 */ /* 0x000e220000000a00 */
[----:B------:R-:W-:-:S07]  /*29c0*/  ISETP.GE.AND P0, PT, R16, R8, PT ;  /* 0x000000081000720c */ /* 0x000fce0003f06270 */
[----:B------:R-:W1:Y:S08]  /*29d0*/  @!P2 LDC.64 R12, c[0x0][0x3a0] ;  /* 0x0000e800ff0cab82 */ /* 0x000e700000000a00 */
        /* <DEDUP_REMOVED lines=10> */
[----:B------:R-:W-:Y:S01]  /*2a80*/  UIADD3 UR4, UPT, UPT, UR4, 0x4, URZ ;  /* 0x0000000404047890 */ /* 0x000fe2000fffe0ff */
[----:B------:R-:W-:-:S05]  /*2a90*/  @!P3 LEA R18, R21, R7, 0x3 ;  /* 0x000000071512b211 */ /* 0x000fca00078e18ff */
[----:B------:R-:W-:-:S04]  /*2aa0*/  IMAD R21, R10, UR4, R9 ;  /* 0x000000040a157c24 */ /* 0x000fc8000f8e0209 */
[----:B------:R-:W-:-:S05]  /*2ab0*/  IMAD.IADD R27, R10, 0x1, R21 ;  /* 0x000000010a1b7824 */ /* 0x000fca00078e0215 */
[----:B------:R-:W-:Y:S02]  /*2ac0*/  IADD3 R29, PT, PT, R10, R27, RZ ;  /* 0x0000001b0a1d7210 */ /* 0x000fe40007ffe0ff */
[----:B------:R-:W-:-:S03]  /*2ad0*/  ISETP.GE.AND P4, PT, R27, R8, PT ;  /* 0x000000081b00720c */ /* 0x000fc60003f86270 */
[----:B------:R-:W-:Y:S01]  /*2ae0*/  IMAD.IADD R26, R10, 0x1, R29 ;  /* 0x000000010a1a7824 */ /* 0x000fe200078e021d */
[----:B------:R-:W-:-:S04]  /*2af0*/  ISETP.GE.AND P5, PT, R29, R8, PT ;  /* 0x000000081d00720c */ /* 0x000fc80003fa6270 */
[-C--:B------:R-:W-:Y:S02]  /*2b00*/  ISETP.GE.AND P6, PT, R26, R8.reuse, PT ;  /* 0x000000081a00720c */ /* 0x080fe40003fc6270 */
[----:B------:R-:W-:Y:S01]  /*2b10*/  @!P2 LEA R28, R17, R7, 0x3 ;  /* 0x00000007111ca211 */ /* 0x000fe200078e18ff */
[----:B------:R-:W-:Y:S01]  /*2b20*/  @!P1 IMAD R17, R19, 0x8, R7 ;  /* 0x0000000813119824 */ /* 0x000fe200078e0207 */
[----:B----4-:R0:W-:Y:S01]  /*2b30*/  @!P3 STS.64 [R18], R14 ;  /* 0x0000000e1200b388 */ /* 0x0101e20000000a00 */
[----:B------:R-:W-:-:S03]  /*2b40*/  ISETP.GE.AND P3, PT, R21, R8, PT ;  /* 0x000000081500720c */ /* 0x000fc60003f66270 */
[----:B-----5:R1:W-:Y:S01]  /*2b50*/  @!P2 STS.64 [R28], R12 ;  /* 0x0000000c1c00a388 */ /* 0x0203e20000000a00 */
[----:B0-----:R-:W-:-:S09]  /*2b60*/  @!P0 LEA R15, R16, R7, 0x3 ;  /* 0x00000007100f8211 */ /* 0x001fd200078e18ff */
[----:B------:R-:W0:Y:S01]  /*2b70*/  @!P3 LDC.64 R18, c[0x0][0x3a0] ;  /* 0x0000e800ff12bb82 */ /* 0x000e220000000a00 */
[----:B--2---:R2:W-:Y:S07]  /*2b80*/  @!P1 STS.64 [R17], R24 ;  /* 0x0000001811009388 */ /* 0x0045ee0000000a00 */
[----:B-1----:R-:W1:Y:S01]  /*2b90*/  @!P5 LDC.64 R12, c[0x0][0x3a0] ;  /* 0x0000e800ff0cdb82 */ /* 0x002e620000000a00 */
[----:B---3--:R3:W-:Y:S07]  /*2ba0*/  @!P0 STS.64 [R15], R22 ;  /* 0x000000160f008388 */ /* 0x0087ee0000000a00 */
[----:B--2---:R-:W2:Y:S08]  /*2bb0*/  @!P4 LDC.64 R16, c[0x0][0x3a0] ;  /* 0x0000e800ff10cb82 */ /* 0x004eb00000000a00 */
[----:B---3--:R-:W3:Y:S01]  /*2bc0*/  @!P6 LDC.64 R14, c[0x0][0x3a0] ;  /* 0x0000e800ff0eeb82 */ /* 0x008ee20000000a00 */
        /* <DEDUP_REMOVED lines=8> */
[-C--:B------:R-:W-:Y:S01]  /*2c50*/  @!P3 LEA R21, R21, R7.reuse, 0x3 ;  /* 0x000000071515b211 */ /* 0x080fe200078e18ff */
[----:B------:R-:W-:Y:S01]  /*2c60*/  @!P4 IMAD R27, R27, 0x8, R7 ;  /* 0x000000081b1bc824 */ /* 0x000fe200078e0207 */
[-C--:B------:R-:W-:Y:S02]  /*2c70*/  @!P5 LEA R29, R29, R7.reuse, 0x3 ;  /* 0x000000071d1dd211 */ /* 0x080fe400078e18ff */
[----:B------:R-:W-:Y:S02]  /*2c80*/  @!P6 LEA R23, R26, R7, 0x3 ;  /* 0x000000071a17e211 */ /* 0x000fe400078e18ff */
[----:B------:R-:W-:Y:S01]  /*2c90*/  PLOP3.LUT P0, PT, PT, PT, PT, 0x8, 0x80 ;  /* 0x000000000080781c */ /* 0x000fe20003f0e170 */
[----:B------:R-:W-:Y:S01]  /*2ca0*/  UIADD3 UR4, UPT, UPT, UR4, 0x4, URZ ;  /* 0x0000000404047890 */ /* 0x000fe2000fffe0ff */
[----:B----4-:R0:W-:Y:S04]  /*2cb0*/  @!P3 STS.64 [R21], R18 ;  /* 0x000000121500b388 */ /* 0x0101e80000000a00 */
[----:B--2---:R0:W-:Y:S04]  /*2cc0*/  @!P4 STS.64 [R27], R16 ;  /* 0x000000101b00c388 */ /* 0x0041e80000000a00 */
[----:B-----5:R0:W-:Y:S04]  /*2cd0*/  @!P5 STS.64 [R29], R12 ;  /* 0x0000000c1d00d388 */ /* 0x0201e80000000a00 */
[----:B---3--:R0:W-:Y:S02]  /*2ce0*/  @!P6 STS.64 [R23], R14 ;  /* 0x0000000e1700e388 */ /* 0x0081e40000000a00 */
.L_x_52:
[----:B------:R-:W-:-:S13]  /*2cf0*/  ISETP.NE.OR P0, PT, R20, UR4, P0 ;  /* 0x0000000414007c0c */ /* 0x000fda0008705670 */
[----:B------:R-:W-:Y:S05]  /*2d00*/  @!P0 BRA `(.L_x_48) ;  /* 0x00000000007c8947 */ /* 0x000fea0003800000 */
.L_x_49:
[----:B01----:R-:W-:-:S04]  /*2d10*/  IMAD R21, R10, UR4, R9 ;  /* 0x000000040a157c24 */ /* 0x003fc8000f8e0209 */
[----:B------:R-:W-:Y:S01]  /*2d20*/  IMAD.IADD R23, R10, 0x1, R21 ;  /* 0x000000010a177824 */ /* 0x000fe200078e0215 */
[----:B------:R-:W-:-:S04]  /*2d30*/  ISETP.GE.AND P0, PT, R21, R8, PT ;  /* 0x000000081500720c */ /* 0x000fc80003f06270 */
[C---:B------:R-:W-:Y:S02]  /*2d40*/  IADD3 R27, PT, PT, R10.reuse, R23, RZ ;  /* 0x000000170a1b7210 */ /* 0x040fe40007ffe0ff */
[-C--:B------:R-:W-:Y:S02]  /*2d50*/  ISETP.GE.AND P1, PT, R23, R8.reuse, PT ;  /* 0x000000081700720c */ /* 0x080fe40003f26270 */
[----:B------:R-:W-:Y:S02]  /*2d60*/  IADD3 R25, PT, PT, R10, R27, RZ ;  /* 0x0000001b0a197210 */ /* 0x000fe40007ffe0ff */
[-C--:B------:R-:W-:Y:S02]  /*2d70*/  ISETP.GE.AND P2, PT, R27, R8.reuse, PT ;  /* 0x000000081b00720c */ /* 0x080fe40003f46270 */
[----:B------:R-:W-:Y:S01]  /*2d80*/  ISETP.GE.AND P3, PT, R25, R8, PT ;  /* 0x000000081900720c */ /* 0x000fe20003f66270 */
[----:B------:R-:W0:Y:S08]  /*2d90*/  @!P0 LDC.64 R18, c[0x0][0x3a0] ;  /* 0x0000e800ff128b82 */ /* 0x000e300000000a00 */
        /* <DEDUP_REMOVED lines=11> */
[--C-:B------:R-:W-:Y:S01]  /*2e50*/  @!P0 IMAD R21, R21, 0x8, R7.reuse ;  /* 0x0000000815158824 */ /* 0x100fe200078e0207 */
[-C--:B------:R-:W-:Y:S01]  /*2e60*/  @!P1 LEA R23, R23, R7.reuse, 0x3 ;  /* 0x0000000717179211 */ /* 0x080fe200078e18ff */
[----:B------:R-:W-:Y:S01]  /*2e70*/  @!P3 IMAD R25, R25, 0x8, R7 ;  /* 0x000000081919b824 */ /* 0x000fe200078e0207 */
[----:B------:R-:W-:Y:S01]  /*2e80*/  @!P2 LEA R27, R27, R7, 0x3 ;  /* 0x000000071b1ba211 */ /* 0x000fe200078e18ff */
[----:B------:R-:W-:Y:S01]  /*2e90*/  UIADD3 UR4, UPT, UPT, UR4, 0x4, URZ ;  /* 0x0000000404047890 */ /* 0x000fe2000fffe0ff */
[----:B----4-:R1:W-:Y:S04]  /*2ea0*/  @!P0 STS.64 [R21], R18 ;  /* 0x0000001215008388 */ /* 0x0103e80000000a00 */
[----:B-----5:R1:W-:Y:S01]  /*2eb0*/  @!P1 STS.64 [R23], R16 ;  /* 0x0000001017009388 */ /* 0x0203e20000000a00 */
[----:B------:R-:W-:-:S03]  /*2ec0*/  ISETP.NE.AND P0, PT, R20, UR4, PT ;  /* 0x0000000414007c0c */ /* 0x000fc6000bf05270 */
[----:B--2---:R1:W-:Y:S04]  /*2ed0*/  @!P2 STS.64 [R27], R12 ;  /* 0x0000000c1b00a388 */ /* 0x0043e80000000a00 */
[----:B---3--:R1:W-:Y:S06]  /*2ee0*/  @!P3 STS.64 [R25], R14 ;  /* 0x0000000e1900b388 */ /* 0x0083ec0000000a00 */
[----:B------:R-:W-:Y:S05]  /*2ef0*/  @P0 BRA `(.L_x_49) ;  /* 0xfffffffc00840947 */ /* 0x000fea000383ffff */
.L_x_48:
[----:B------:R-:W-:-:S13]  /*2f00*/  ISETP.NE.AND P0, PT, R2, RZ, PT ;  /* 0x000000ff0200720c */ /* 0x000fda0003f05270 */
[----:B------:R-:W-:Y:S05]  /*2f10*/  @!P0 BRA `(.L_x_47) ;  /* 0x0000000000308947 */ /* 0x000fea0003800000 */
[----:B------:R-:W-:-:S05]  /*2f20*/  UMOV UR4, URZ ;  /* 0x000000ff00047c82 */ /* 0x000fca0008000000 */
.L_x_53:
[----:B01----:R-:W-:-:S05]  /*2f30*/  IMAD R15, R10, R20, R9 ;  /* 0x000000140a0f7224 */ /* 0x003fca00078e0209 */
[----:B------:R-:W-:-:S13]  /*2f40*/  ISETP.GE.AND P0, PT, R15, R8, PT ;  /* 0x000000080f00720c */ /* 0x000fda0003f06270 */
[----:B------:R-:W0:Y:S02]  /*2f50*/  @!P0 LDC.64 R12, c[0x0][0x3a0] ;  /* 0x0000e800ff0c8b82 */ /* 0x000e240000000a00 */
[----:B0-----:R-:W-:-:S06]  /*2f60*/  @!P0 IMAD.WIDE.U32 R12, R15, 0x8, R12 ;  /* 0x000000080f0c8825 */ /* 0x001fcc00078e000c */
[----:B------:R-:W2:Y:S01]  /*2f70*/  @!P0 LDG.E.64 R12, desc[UR12][R12.64] ;  /* 0x0000000c0c0c8981 */ /* 0x000ea2000c1e1b00 */
[----:B------:R-:W-:Y:S01]  /*2f80*/  @!P0 LEA R15, R15, R7, 0x3 ;  /* 0x000000070f0f8211 */ /* 0x000fe200078e18ff */
[----:B------:R-:W-:Y:S01]  /*2f90*/  UIADD3 UR4, UPT, UPT, UR4, 0x1, URZ ;  /* 0x0000000104047890 */ /* 0x000fe2000fffe0ff */
[----:B------:R-:W-:-:S03]  /*2fa0*/  IADD3 R20, PT, PT, R20, 0x1, RZ ;  /* 0x0000000114147810 */ /* 0x000fc60007ffe0ff */
[----:B--2---:R2:W-:Y:S02]  /*2fb0*/  @!P0 STS.64 [R15], R12 ;  /* 0x0000000c0f008388 */ /* 0x0045e40000000a00 */
[----:B------:R-:W-:-:S13]  /*2fc0*/  ISETP.NE.AND P0, PT, R2, UR4, PT ;  /* 0x0000000402007c0c */ /* 0x000fda000bf05270 */
[----:B--2---:R-:W-:Y:S05]  /*2fd0*/  @P0 BRA `(.L_x_53) ;  /* 0xfffffffc00d40947 */ /* 0x004fea000383ffff */
.L_x_47:
[----:B------:R-:W2:Y:S01]  /*2fe0*/  LDCU UR4, c[0x0][0x380] ;  /* 0x00007000ff0477ac */ /* 0x000ea20008000800 */
[----:B------:R-:W-:Y:S01]  /*2ff0*/  BSSY.RECONVERGENT B0, `(.L_x_54) ;  /* 0x0000096000007945 */ /* 0x000fe20003800200 */
[----:B------:R-:W-:Y:S01]  /*3000*/  BAR.SYNC.DEFER_BLOCKING 0x0 ;  /* 0x0000000000007b1d */ /* 0x000fe20000010000 */
[----:B--2---:R-:W-:-:S13]  /*3010*/  ISETP.GE.AND P0, PT, R4, UR4, PT ;  /* 0x0000000404007c0c */ /* 0x004fda000bf06270 */
[----:B------:R-:W-:Y:S05]  /*3020*/  @P0 BRA `(.L_x_55) ;  /* 0x0000000800480947 */ /* 0x000fea0003800000 */
[----:B------:R2:W3:Y:S01]  /*3030*/  LDS.64 R8, [R11] ;  /* 0x000000000b087984 */ /* 0x0004e20000000a00 */
[----:B------:R-:W4:Y:S02]  /*3040*/  LDCU UR5, c[0x0][0x384] ;  /* 0x00007080ff0577ac */ /* 0x000f240008000800 */
[----:B----4-:R-:W-:-:S09]  /*3050*/  UISETP.GE.AND UP0, UPT, UR5, 0x1, UPT ;  /* 0x000000010500788c */ /* 0x010fd2000bf06270 */
[----:B--2---:R-:W-:Y:S05]  /*3060*/  BRA.U !UP0, `(.L_x_56) ;  /* 0x0000000908207547 */ /* 0x004fea000b800000 */
[----:B01----:R-:W0:Y:S01]  /*3070*/  S2R R12, SR_CgaCtaId ;  /* 0x00000000000c7919 */ /* 0x003e220000008800 */
[----:B------:R-:W-:Y:S02]  /*3080*/  UIADD3 UR4, UPT, UPT, UR7, UR5, URZ ;  /* 0x0000000507047290 */ /* 0x000fe4000fffe0ff */
[----:B------:R-:W-:Y:S01]  /*3090*/  IMAD R2, R5, UR5, RZ ;  /* 0x0000000505027c24 */ /* 0x000fe2000f8e02ff */
[----:B------:R-:W-:Y:S01]  /*30a0*/  MOV R11, 0x400 ;  /* 0x00000400000b7802 */ /* 0x000fe20000000f00 */
[----:B------:R-:W-:Y:S01]  /*30b0*/  UMOV UR5, URZ ;  /* 0x000000ff00057c82 */ /* 0x000fe20008000000 */
[----:B------:R-:W-:Y:S01]  /*30c0*/  ULEA UR4, UR4, 0x8, 0x3 ;  /* 0x0000000804047891 */ /* 0x000fe2000f8e18ff */
[----:B------:R-:W-:Y:S01]  /*30d0*/  IMAD.SHL.U32 R10, R2, 0x8, RZ ;  /* 0x00000008020a7824 */ /* 0x000fe200078e00ff */
[----:B------:R-:W-:Y:S02]  /*30e0*/  PRMT R22, RZ, 0x7610, R22 ;  /* 0x00007610ff167816 */ /* 0x000fe40000000016 */
[----:B------:R-:W-:-:S02]  /*30f0*/  PRMT R24, RZ, 0x7610, R24 ;  /* 0x00007610ff187816 */ /* 0x000fc40000000018 */
[----:B------:R-:W-:Y:S01]  /*3100*/  IMAD R10, R3, UR4, R10 ;  /* 0x00000004030a7c24 */ /* 0x000fe2000f8e020a */
[----:B------:R-:W-:Y:S01]  /*3110*/  UMOV UR4, URZ ;  /* 0x000000ff00047c82 */ /* 0x000fe20008000000 */
[----:B------:R-:W-:Y:S01]  /*3120*/  IMAD R3, R0, UR7, RZ ;  /* 0x0000000700037c24 */ /* 0x000fe2000f8e02ff */
[----:B0-----:R-:W-:-:S04]  /*3130*/  LEA R11, R12, R11, 0x18 ;  /* 0x0000000b0c0b7211 */ /* 0x001fc800078ec0ff */
[----:B------:R-:W-:-:S07]  /*3140*/  IADD3 R23, PT, PT, R10, 0x20, R11 ;  /* 0x000000200a177810 */ /* 0x000fce0007ffe00b */
.L_x_62:
[----:B------:R-:W-:Y:S01]  /*3150*/  IADD3 R10, PT, PT, R2, UR4, RZ ;  /* 0x00000004020a7c10 */ /* 0x000fe2000fffe0ff */
[----:B------:R-:W-:Y:S01]  /*3160*/  UISETP.GE.U32.AND UP0, UPT, UR4, 0x7, UPT ;  /* 0x000000070400788c */ /* 0x000fe2000bf06070 */
[----:B------:R-:W-:Y:S01]  /*3170*/  VIADD R24, R24, 0x1 ;  /* 0x0000000118187836 */ /* 0x000fe20000000000 */
[----:B------:R-:W-:Y:S01]  /*3180*/  UIADD3 UR8, UPT, UPT, UR4, 0x1, URZ ;  /* 0x0000000104087890 */ /* 0x000fe2000fffe0ff */
[----:B------:R-:W-:Y:S02]  /*3190*/  LEA R10, R10, R7, 0x3 ;  /* 0x000000070a0a7211 */ /* 0x000fe400078e18ff */
[----:B------:R-:W-:Y:S01]  /*31a0*/  CS2R R20, SRZ ;  /* 0x0000000000147805 */ /* 0x000fe2000001ff00 */
[----:B------:R-:W-:Y:S01]  /*31b0*/  UMOV UR10, UR4 ;  /* 0x00000004000a7c82 */ /* 0x000fe20008000000 */
[----:B------:R-:W-:Y:S01]  /*31c0*/  UMOV UR6, URZ ;  /* 0x000000ff00067c82 */ /* 0x000fe20008000000 */
[----:B------:R-:W-:Y:S01]  /*31d0*/  UMOV UR9, UR5 ;  /* 0x0000000500097c82 */ /* 0x000fe20008000000 */
[----:B------:R-:W0:Y:S01]  /*31e0*/  LDS.64 R10, [R10] ;  /* 0x000000000a0a7984 */ /* 0x000e220000000a00 */
[----:B------:R-:W-:Y:S01]  /*31f0*/  UMOV UR4, UR8 ;  /* 0x0000000800047c82 */ /* 0x000fe20008000000 */
[----:B------:R-:W-:Y:S05]  /*3200*/  BRA.U !UP0, `(.L_x_57) ;  /* 0x0000000108a47547 */ /* 0x000fea000b800000 */
[----:B------:R-:W1:Y:S01]  /*3210*/  S2UR UR8, SR_CgaCtaId ;  /* 0x00000000000879c3 */ /* 0x000e620000008800 */
[----:B------:R-:W-:Y:S01]  /*3220*/  UMOV UR6, 0x400 ;  /* 0x0000040000067882 */ /* 0x000fe20000000000 */
[----:B------:R-:W-:Y:S02]  /*3230*/  IADD3 R12, PT, PT, R3, UR5, RZ ;  /* 0x00000005030c7c10 */ /* 0x000fe4000fffe0ff */
[----:B------:R-:W-:Y:S02]  /*3240*/  CS2R R20, SRZ ;  /* 0x0000000000147805 */ /* 0x000fe4000001ff00 */
[----:B------:R-:W-:Y:S01]  /*3250*/  MOV R25, R23 ;  /* 0x0000001700197202 */ /* 0x000fe20000000f00 */
[----:B------:R-:W-:Y:S01]  /*3260*/  UMOV UR9, UR5 ;  /* 0x0000000500097c82 */ /* 0x000fe20008000000 */
[----:B-1----:R-:W-:Y:S02]  /*3270*/  ULEA UR8, UR8, UR6, 0x18 ;  /* 0x0000000608087291 */ /* 0x002fe4000f8ec0ff */
[----:B------:R-:W-:-:S04]  /*3280*/  ULOP3.LUT UR6, UR4, 0xfffffff8, URZ, 0xc0, !UPT ;  /* 0xfffffff804067892 */ /* 0x000fc8000f8ec0ff */
[----:B------:R-:W-:Y:S01]  /*3290*/  LEA R12, R12, UR8, 0x3 ;  /* 0x000000080c0c7c11 */ /* 0x000fe2000f8e18ff */
[----:B------:R-:W-:-:S04]  /*32a0*/  UIADD3 UR11, UPT, UPT, -UR6, URZ, URZ ;  /* 0x000000ff060b7290 */ /* 0x000fc8000fffe1ff */
[----:B------:R-:W-:-:S08]  /*32b0*/  VIADD R26, R12, 0x20 ;  /* 0x000000200c1a7836 */ /* 0x000fd00000000000 */
.L_x_58:
[----:B------:R-:W-:Y:S01]  /*32c0*/  LDS.64 R18, [R25+-0x20] ;  /* 0xffffe00019127984 */ /* 0x000fe20000000a00 */
[----:B------:R-:W-:Y:S02]  /*32d0*/  UIADD3 UR11, UPT, UPT, UR11, 0x8, URZ ;  /* 0x000000080b0b7890 */ /* 0x000fe4000fffe0ff */
[----:B------:R-:W-:Y:S01]  /*32e0*/  UIADD3 UR9, UPT, UPT, UR9, 0x8, URZ ;  /* 0x0000000809097890 */ /* 0x000fe2000fffe0ff */
[----:B------:R-:W1:Y:S01]  /*32f0*/  LDS.64 R14, [R26+-0x20] ;  /* 0xffffe0001a0e7984 */ /* 0x000e620000000a00 */
[----:B------:R-:W-:-:S03]  /*3300*/  UISETP.NE.AND UP0, UPT, UR11, URZ, UPT ;  /* 0x000000ff0b00728c */ /* 0x000fc6000bf05270 */
[----:B------:R-:W-:Y:S04]  /*3310*/  LDS.64 R16, [R25+-0x18] ;  /* 0xffffe80019107984 */ /* 0x000fe80000000a00 */
[----:B------:R-:W2:Y:S01]  /*3320*/  LDS.64 R12, [R26+-0x18] ;  /* 0xffffe8001a0c7984 */ /* 0x000ea20000000a00 */
[----:B-1----:R-:W-:-:S03]  /*3330*/  DFMA R20, R18, R14, R20 ;  /* 0x0000000e1214722b */ /* 0x002fc60000000014 */
[----:B------:R-:W-:Y:S04]  /*3340*/  LDS.64 R14, [R25+-0x10] ;  /* 0xfffff000190e7984 */ /* 0x000fe80000000a00 */
[----:B------:R-:W1:Y:S01]  /*3350*/  LDS.64 R18, [R26+-0x10] ;  /* 0xfffff0001a127984 */ /* 0x000e620000000a00 */
[----:B--2---:R-:W-:-:S03]  /*3360*/  DFMA R20, R16, R12, R20 ;  /* 0x0000000c1014722b */ /* 0x004fc60000000014 */
[----:B------:R-:W-:Y:S04]  /*3370*/  LDS.64 R12, [R25+-0x8] ;  /* 0xfffff800190c7984 */ /* 0x000fe80000000a00 */
[----:B------:R-:W2:Y:S01]  /*3380*/  LDS.64 R16, [R26+-0x8] ;  /* 0xfffff8001a107984 */ /* 0x000ea20000000a00 */
[----:B-1----:R-:W-:-:S03]  /*3390*/  DFMA R18, R14, R18, R20 ;  /* 0x000000120e12722b */ /* 0x002fc60000000014 */
[----:B------:R-:W-:Y:S04]  /*33a0*/  LDS.64 R14, [R25] ;  /* 0x00000000190e7984 */ /* 0x000fe80000000a00 */
[----:B------:R-:W1:Y:S01]  /*33b0*/  LDS.64 R20, [R26] ;  /* 0x000000001a147984 */ /* 0x000e620000000a00 */
[----:B--2---:R-:W-:-:S03]  /*33c0*/  DFMA R16, R12, R16, R18 ;  /* 0x000000100c10722b */ /* 0x004fc60000000012 */
[----:B------:R-:W-:Y:S04]  /*33d0*/  LDS.64 R12, [R25+0x8] ;  /* 0x00000800190c7984 */ /* 0x000fe80000000a00 */
[----:B------:R-:W2:Y:S01]  /*33e0*/  LDS.64 R18, [R26+0x8] ;  /* 0x000008001a127984 */ /* 0x000ea20000000a00 */
[----:B-1----:R-:W-:-:S03]  /*33f0*/  DFMA R20, R14, R20, R16 ;  /* 0x000000140e14722b */ /* 0x002fc60000000010 */
[----:B------:R-:W-:Y:S04]  /*3400*/  LDS.64 R16, [R25+0x10] ;  /* 0x0000100019107984 */ /* 0x000fe80000000a00 */
[----:B------:R-:W1:Y:S01]  /*3410*/  LDS.64 R14, [R26+0x10] ;  /* 0x000010001a0e7984 */ /* 0x000e620000000a00 */
[----:B--2---:R-:W-:-:S03]  /*3420*/  DFMA R18, R12, R18, R20 ;  /* 0x000000120c12722b */ /* 0x004fc60000000014 */
[----:B------:R2:W-:Y:S04]  /*3430*/  LDS.64 R20, [R25+0x18] ;  /* 0x0000180019147984 */ /* 0x0005e80000000a00 */
[----:B------:R4:W5:Y:S01]  /*3440*/  LDS.64 R12, [R26+0x18] ;  /* 0x000018001a0c7984 */ /* 0x0009620000000a00 */
[----:B--2---:R-:W-:Y:S02]  /*3450*/  IADD3 R25, PT, PT, R25, 0x40, RZ ;  /* 0x0000004019197810 */ /* 0x004fe40007ffe0ff */
[----:B----4-:R-:W-:Y:S01]  /*3460*/  IADD3 R26, PT, PT, R26, 0x40, RZ ;  /* 0x000000401a1a7810 */ /* 0x010fe20007ffe0ff */
[----:B-1----:R-:W-:-:S08]  /*3470*/  DFMA R14, R16, R14, R18 ;  /* 0x0000000e100e722b */ /* 0x002fd00000000012 */
[----:B-----5:R-:W-:Y:S01]  /*3480*/  DFMA R20, R20, R12, R14 ;  /* 0x0000000c1414722b */ /* 0x020fe2000000000e */
[----:B------:R-:W-:Y:S10]  /*3490*/  BRA.U UP0, `(.L_x_58) ;  /* 0xfffffffd00887547 */ /* 0x000ff4000b83ffff */
.L_x_57:
[----:B------:R-:W-:-:S09]  /*34a0*/  ULOP3.LUT UP0, URZ, UR4, 0x7, URZ, 0xc0, !UPT ;  /* 0x0000000704ff7892 */ /* 0x000fd2000f80c0ff */
[----:B------:R-:W-:Y:S05]  /*34b0*/  BRA.U !UP0, `(.L_x_59) ;  /* 0x0000000108e47547 */ /* 0x000fea000b800000 */
[----:B------:R-:W-:-:S04]  /*34c0*/  LOP3.LUT R13, R24, 0x7, RZ, 0xc0, !PT ;  /* 0x00000007180d7812 */ /* 0x000fc800078ec0ff */
[C---:B------:R-:W-:Y:S01]  /*34d0*/  LOP3.LUT P1, RZ, R13.reuse, 0x3, RZ, 0xc0, !PT ;  /* 0x000000030dff7812 */ /* 0x040fe2000782c0ff */
[----:B------:R-:W-:-:S05]  /*34e0*/  VIADD R12, R13, 0xffffffff ;  /* 0xffffffff0d0c7836 */ /* 0x000fca0000000000 */
[----:B------:R-:W-:-:S13]  /*34f0*/  ISETP.GE.U32.AND P0, PT, R12, 0x3, PT ;  /* 0x000000030c00780c */ /* 0x000fda0003f06070 */
[----:B------:R-:W-:Y:S05]  /*3500*/  @!P0 BRA `(.L_x_60) ;  /* 0x0000000000548947 */ /* 0x000fea0003800000 */
[----:B------:R-:W1:Y:S01]  /*3510*/  S2UR UR11, SR_CgaCtaId ;  /* 0x00000000000b79c3 */ /* 0x000e620000008800 */
[----:B------:R-:W-:Y:S01]  /*3520*/  UMOV UR8, 0x400 ;  /* 0x0000040000087882 */ /* 0x000fe20000000000 */
[----:B------:R-:W-:Y:S01]  /*3530*/  IADD3 R26, PT, PT, R2, UR6, RZ ;  /* 0x00000006021a7c10 */ /* 0x000fe2000fffe0ff */
[----:B------:R-:W-:Y:S01]  /*3540*/  UIADD3 UR6, UPT, UPT, UR6, 0x4, URZ ;  /* 0x0000000406067890 */ /* 0x000fe2000fffe0ff */
[----:B------:R-:W-:Y:S01]  /*3550*/  IADD3 R25, PT, PT, R3, UR9, RZ ;  /* 0x0000000903197c10 */ /* 0x000fe2000fffe0ff */
[----:B------:R-:W-:Y:S02]  /*3560*/  UIADD3 UR9, UPT, UPT, UR9, 0x4, URZ ;  /* 0x0000000409097890 */ /* 0x000fe4000fffe0ff */
[----:B------:R-:W-:-:S05]  /*3570*/  IMAD R26, R26, 0x8, R7 ;  /* 0x000000081a1a7824 */ /* 0x000fca00078e0207 */
[----:B------:R-:W-:Y:S04]  /*3580*/  LDS.64 R18, [R26] ;  /* 0x000000001a127984 */ /* 0x000fe80000000a00 */
[----:B------:R-:W-:Y:S01]  /*3590*/  LDS.64 R12, [R26+0x8] ;  /* 0x000008001a0c7984 */ /* 0x000fe20000000a00 */
[----:B-1----:R-:W-:-:S06]  /*35a0*/  ULEA UR8, UR11, UR8, 0x18 ;  /* 0x000000080b087291 */ /* 0x002fcc000f8ec0ff */
[----:B------:R-:W-:-:S05]  /*35b0*/  LEA R25, R25, UR8, 0x3 ;  /* 0x0000000819197c11 */ /* 0x000fca000f8e18ff */
[----:B------:R-:W1:Y:S04]  /*35c0*/  LDS.64 R16, [R25] ;  /* 0x0000000019107984 */ /* 0x000e680000000a00 */
[----:B------:R-:W2:Y:S01]  /*35d0*/  LDS.64 R14, [R25+0x8] ;  /* 0x00000800190e7984 */ /* 0x000ea20000000a00 */
[----:B-1----:R-:W-:-:S03]  /*35e0*/  DFMA R16, R18, R16, R20 ;  /* 0x000000101210722b */ /* 0x002fc60000000014 */
[----:B------:R-:W-:Y:S04]  /*35f0*/  LDS.64 R18, [R26+0x10] ;  /* 0x000010001a127984 */ /* 0x000fe80000000a00 */
[----:B------:R-:W1:Y:S01]  /*3600*/  LDS.64 R20, [R25+0x10] ;  /* 0x0000100019147984 */ /* 0x000e620000000a00 */
[----:B--2---:R-:W-:-:S03]  /*3610*/  DFMA R12, R12, R14, R16 ;  /* 0x0000000e0c0c722b */ /* 0x004fc60000000010 */
[----:B------:R-:W-:Y:S04]  /*3620*/  LDS.64 R14, [R26+0x18] ;  /* 0x000018001a0e7984 */ /* 0x000fe80000000a00 */
[----:B------:R-:W2:Y:S01]  /*3630*/  LDS.64 R16, [R25+0x18] ;  /* 0x0000180019107984 */ /* 0x000ea20000000a00 */
[----:B-1----:R-:W-:-:S08]  /*3640*/  DFMA R20, R18, R20, R12 ;  /* 0x000000141214722b */ /* 0x002fd0000000000c */
[----:B--2---:R-:W-:-:S11]  /*3650*/  DFMA R20, R14, R16, R20 ;  /* 0x000000100e14722b */ /* 0x004fd60000000014 */
.L_x_60:
[----:B------:R-:W-:Y:S05]  /*3660*/  @!P1 BRA `(.L_x_59) ;  /* 0x0000000000789947 */ /* 0x000fea0003800000 */
[C---:B------:R-:W-:Y:S02]  /*3670*/  LOP3.LUT P0, RZ, R22.reuse, 0x3, RZ, 0xc0, !PT ;  /* 0x0000000316ff7812 */ /* 0x040fe4000780c0ff */
[----:B------:R-:W-:-:S04]  /*3680*/  LOP3.LUT R12, R22, 0x1, RZ, 0xc0, !PT ;  /* 0x00000001160c7812 */ /* 0x000fc800078ec0ff */
[----:B------:R-:W-:-:S07]  /*3690*/  ISETP.NE.U32.AND P1, PT, R12, 0x1, PT ;  /* 0x000000010c00780c */ /* 0x000fce0003f25070 */
[----:B------:R-:W-:Y:S06]  /*36a0*/  @!P0 BRA `(.L_x_61) ;  /* 0x00000000003c8947 */ /* 0x000fec0003800000 */
        /* <DEDUP_REMOVED lines=13> */
[----:B-1----:R-:W-:-:S08]  /*3780*/  DFMA R16, R18, R16, R20 ;  /* 0x000000101210722b */ /* 0x002fd00000000014 */
[----:B--2---:R-:W-:-:S11]  /*3790*/  DFMA R20, R14, R12, R16 ;  /* 0x0000000c0e14722b */ /* 0x004fd60000000010 */
.L_x_61:
[----:B------:R-:W-:Y:S05]  /*37a0*/  @!P1 BRA `(.L_x_59) ;  /* 0x0000000000289947 */ /* 0x000fea0003800000 */
[----:B------:R-:W1:Y:S01]  /*37b0*/  S2UR UR11, SR_CgaCtaId ;  /* 0x00000000000b79c3 */ /* 0x000e620000008800 */
[----:B------:R-:W-:Y:S01]  /*37c0*/  UMOV UR8, 0x400 ;  /* 0x0000040000087882 */ /* 0x000fe20000000000 */
[----:B------:R-:W-:Y:S02]  /*37d0*/  IADD3 R12, PT, PT, R2, UR6, RZ ;  /* 0x00000006020c7c10 */ /* 0x000fe4000fffe0ff */
[----:B------:R-:W-:-:S03]  /*37e0*/  IADD3 R13, PT, PT, R3, UR9, RZ ;  /* 0x00000009030d7c10 */ /* 0x000fc6000fffe0ff */
[----:B------:R-:W-:-:S06]  /*37f0*/  IMAD R14, R12, 0x8, R7 ;  /* 0x000000080c0e7824 */ /* 0x000fcc00078e0207 */
[----:B------:R-:W-:Y:S01]  /*3800*/  LDS.64 R14, [R14] ;  /* 0x000000000e0e7984 */ /* 0x000fe20000000a00 */
[----:B-1----:R-:W-:-:S06]  /*3810*/  ULEA UR8, UR11, UR8, 0x18 ;  /* 0x000000080b087291 */ /* 0x002fcc000f8ec0ff */
[----:B------:R-:W-:-:S06]  /*3820*/  LEA R13, R13, UR8, 0x3 ;  /* 0x000000080d0d7c11 */ /* 0x000fcc000f8e18ff */
[----:B------:R-:W1:Y:S02]  /*3830*/  LDS.64 R12, [R13] ;  /* 0x000000000d0c7984 */ /* 0x000e640000000a00 */
[----:B-1----:R-:W-:-:S11]  /*3840*/  DFMA R20, R14, R12, R20 ;  /* 0x0000000c0e14722b */ /* 0x002fd60000000014 */
.L_x_59:
[----:B------:R-:W1:Y:S01]  /*3850*/  LDC R15, c[0x0][0x384] ;  /* 0x0000e100ff0f7b82 */ /* 0x000e620000000800 */
[----:B------:R-:W-:Y:S01]  /*3860*/  UIADD3 UR5, UPT, UPT, UR4, UR5, URZ ;  /* 0x0000000504057290 */ /* 0x000fe2000fffe0ff */
[----:B------:R-:W-:Y:S01]  /*3870*/  IADD3 R22, PT, PT, R22, 0x1, RZ ;  /* 0x0000000116167810 */ /* 0x000fe20007ffe0ff */
[----:B-1----:R-:W-:Y:S01]  /*3880*/  IMAD R13, R0, R15, UR10 ;  /* 0x0000000a000d7e24 */ /* 0x002fe2000f8e020f */
[----:B------:R-:W-:-:S04]  /*3890*/  ISETP.NE.AND P0, PT, R15, UR4, PT ;  /* 0x000000040f007c0c */ /* 0x000fc8000bf05270 */
[----:B------:R-:W-:-:S05]  /*38a0*/  LEA R14, R13, R6, 0x3 ;  /* 0x000000060d0e7211 */ /* 0x000fca00078e18ff */
[----:B------:R-:W1:Y:S02]  /*38b0*/  LDS.64 R12, [R14] ;  /* 0x000000000e0c7984 */ /* 0x000e640000000a00 */
[----:B-1----:R-:W-:-:S08]  /*38c0*/  DADD R12, -R12, R20 ;  /* 0x000000000c0c7229 */ /* 0x002fd00000000114 */
[----:B0--3--:R-:W-:Y:S01]  /*38d0*/  DFMA R8, R10, R12, R8 ;  /* 0x0000000c0a08722b */ /* 0x009fe20000000008 */
[----:B------:R-:W-:Y:S10]  /*38e0*/  @P0 BRA `(.L_x_62) ;  /* 0xfffffff800180947 */ /* 0x000ff4000383ffff */
.L_x_56:
[----:B------:R-:W2:Y:S01]  /*38f0*/  LDC.64 R2, c[0x0][0x3b0] ;  /* 0x0000ec00ff027b82 */ /* 0x000ea20000000a00 */
[----:B------:R-:W4:Y:S01]  /*3900*/  LDCU UR4, c[0x0][0x380] ;  /* 0x00007000ff0477ac */ /* 0x000f220008000800 */
[----:B---3--:R-:W-:Y:S01]  /*3910*/  DADD R8, -RZ, -R8 ;  /* 0x00000000ff087229 */ /* 0x008fe20000000908 */
[----:B----4-:R-:W-:-:S04]  /*3920*/  IMAD R5, R5, UR4, R4 ;  /* 0x0000000405057c24 */ /* 0x010fc8000f8e0204 */
[----:B--2---:R-:W-:-:S05]  /*3930*/  IMAD.WIDE R2, R5, 0x8, R2 ;  /* 0x0000000805027825 */ /* 0x004fca00078e0202 */
[----:B------:R2:W-:Y:S02]  /*3940*/  STG.E.64 desc[UR12][R2.64], R8 ;  /* 0x0000000802007986 */ /* 0x0005e4000c101b0c */
.L_x_55:
[----:B------:R-:W-:Y:S05]  /*3950*/  BSYNC.RECONVERGENT B0 ;  /* 0x0000000000007941 */ /* 0x000fea0003800200 */
.L_x_54:
[----:B------:R-:W-:Y:S06]  /*3960*/  BAR.SYNC.DEFER_BLOCKING 0x0 ;  /* 0x0000000000007b1d */ /* 0x000fec0000010000 */
[----:B------:R-:W-:Y:S05]  /*3970*/  EXIT ;  /* 0x000000000000794d */ /* 0x000fea0003800000 */
.L_x_63:
        /* <DEDUP_REMOVED lines=16> */
.L_x_188:


//--------------------- .text._Z14kernel_vecdot2iiiPdS_S_ --------------------------
	.section	.text._Z14kernel_vecdot2iiiPdS_S_,"ax",@progbits
	.align	128
        .global         _Z14kernel_vecdot2iiiPdS_S_
        .type           _Z14kernel_vecdot2iiiPdS_S_,@function
        .size           _Z14kernel_vecdot2iiiPdS_S_,(.L_x_189 - _Z14kernel_vecdot2iiiPdS_S_)
        .other          _Z14kernel_vecdot2iiiPdS_S_,@"STO_CUDA_ENTRY STV_DEFAULT"
_Z14kernel_vecdot2iiiPdS_S_:
.text._Z14kernel_vecdot2iiiPdS_S_:
[----:B------:R-:W-:Y:S08]  /*0000*/  LDC R1, c[0x0][0x37c] ;  /* 0x0000df00ff017b82 */ /* 0x000ff00000000800 */
[----:B------:R-:W0:Y:S01]  /*0010*/  LDC R0, c[0x0][0x364] ;  /* 0x0000d900ff007b82 */ /* 0x000e220000000800 */
[----:B------:R-:W1:Y:S01]  /*0020*/  LDCU UR4, c[0x0][0x388] ;  /* 0x00007100ff0477ac */ /* 0x000e620008000800 */
[----:B------:R-:W2:Y:S06]  /*0030*/  LDCU.64 UR8, c[0x0][0x358] ;  /* 0x00006b00ff0877ac */ /* 0x000eac0008000a00 */
[----:B------:R-:W0:Y:S08]  /*0040*/  LDC R3, c[0x0][0x360] ;  /* 0x0000d800ff037b82 */ /* 0x000e300000000800 */
[----:B------:R-:W1:Y:S01]  /*0050*/  LDC R5, c[0x0][0x384] ;  /* 0x0000e100ff057b82 */ /* 0x000e620000000800 */
[----:B0-----:R-:W-:-:S05]  /*0060*/  IMAD R2, R0, R3, RZ ;  /* 0x0000000300027224 */ /* 0x001fca00078e02ff */
[-C--:B------:R-:W-:Y:S02]  /*0070*/  IABS R11, R2.reuse ;  /* 0x00000002000b7213 */ /* 0x080fe40000000000 */
[----:B------:R-:W-:Y:S01]  /*0080*/  IABS R10, R2 ;  /* 0x00000002000a7213 */ /* 0x000fe20000000000 */
[----:B-1----:R-:W-:Y:S01]  /*0090*/  IMAD R5, R5, UR4, RZ ;  /* 0x0000000405057c24 */ /* 0x002fe2000f8e02ff */
[----:B------:R-:W0:Y:S01]  /*00a0*/  I2F.RP R4, R11 ;  /* 0x0000000b00047306 */ /* 0x000e220000209400 */
[----:B------:R-:W1:Y:S01]  /*00b0*/  S2UR UR4, SR_CTAID.X ;  /* 0x00000000000479c3 */ /* 0x000e620000002500 */
[----:B------:R-:W-:Y:S02]  /*00c0*/  IADD3 R10, PT, PT, RZ, -R10, RZ ;  /* 0x8000000aff0a7210 */ /* 0x000fe40007ffe0ff */
[----:B------:R-:W-:-:S04]  /*00d0*/  IADD3 R9, PT, PT, R2, -0x1, R5 ;  /* 0xffffffff02097810 */ /* 0x000fc80007ffe005 */
[----:B0-----:R-:W0:Y:S02]  /*00e0*/  MUFU.RCP R4, R4 ;  /* 0x0000000400047308 */ /* 0x001e240000001000 */
[----:B0-----:R-:W-:Y:S01]  /*00f0*/  VIADD R6, R4, 0xffffffe ;  /* 0x0ffffffe04067836 */ /* 0x001fe20000000000 */
[----:B------:R-:W-:Y:S02]  /*0100*/  IABS R4, R9 ;  /* 0x0000000900047213 */ /* 0x000fe40000000000 */
[----:B------:R-:W-:-:S03]  /*0110*/  LOP3.LUT R9, R9, R2, RZ, 0x3c, !PT ;  /* 0x0000000209097212 */ /* 0x000fc600078e3cff */
[----:B------:R0:W3:Y:S01]  /*0120*/  F2I.FTZ.U32.TRUNC.NTZ R7, R6 ;  /* 0x0000000600077305 */ /* 0x0000e2000021f000 */
[----:B------:R-:W-:Y:S01]  /*0130*/  ISETP.GE.AND P2, PT, R9, RZ, PT ;  /* 0x000000ff0900720c */ /* 0x000fe20003f46270 */
[----:B0-----:R-:W-:Y:S02]  /*0140*/  IMAD.MOV.U32 R6, RZ, RZ, RZ ;  /* 0x000000ffff067224 */ /* 0x001fe400078e00ff */
[----:B---3--:R-:W-:-:S04]  /*0150*/  IMAD.MOV R8, RZ, RZ, -R7 ;  /* 0x000000ffff087224 */ /* 0x008fc800078e0a07 */
[----:B------:R-:W-:-:S04]  /*0160*/  IMAD R13, R8, R11, RZ ;  /* 0x0000000b080d7224 */ /* 0x000fc800078e02ff */
[----:B------:R-:W-:-:S04]  /*0170*/  IMAD.HI.U32 R7, R7, R13, R6 ;  /* 0x0000000d07077227 */ /* 0x000fc800078e0006 */
[----:B------:R-:W-:Y:S02]  /*0180*/  IMAD.MOV.U32 R13, RZ, RZ, R10 ;  /* 0x000000ffff0d7224 */ /* 0x000fe400078e000a */
[----:B------:R-:W-:Y:S02]  /*0190*/  IMAD.HI.U32 R6, R7, R4, RZ ;  /* 0x0000000407067227 */ /* 0x000fe400078e00ff */
[----:B------:R-:W1:Y:S02]  /*01a0*/  S2R R7, SR_TID.Y ;  /* 0x0000000000077919 */ /* 0x000e640000002200 */
[----:B------:R-:W-:-:S05]  /*01b0*/  IMAD R4, R6, R13, R4 ;  /* 0x0000000d06047224 */ /* 0x000fca00078e0204 */
[----:B------:R-:W-:-:S13]  /*01c0*/  ISETP.GT.U32.AND P1, PT, R11, R4, PT ;  /* 0x000000040b00720c */ /* 0x000fda0003f24070 */
[-C--:B------:R-:W-:Y:S01]  /*01d0*/  @!P1 IADD3 R4, PT, PT, R4, -R11.reuse, RZ ;  /* 0x8000000b04049210 */ /* 0x080fe20007ffe0ff */
[----:B------:R-:W-:Y:S01]  /*01e0*/  @!P1 VIADD R6, R6, 0x1 ;  /* 0x0000000106069836 */ /* 0x000fe20000000000 */
[----:B------:R-:W-:Y:S02]  /*01f0*/  ISETP.NE.AND P1, PT, R2, RZ, PT ;  /* 0x000000ff0200720c */ /* 0x000fe40003f25270 */
[----:B------:R-:W-:Y:S02]  /*0200*/  ISETP.GE.U32.AND P0, PT, R4, R11, PT ;  /* 0x0000000b0400720c */ /* 0x000fe40003f06070 */
[----:B------:R-:W0:Y:S01]  /*0210*/  S2R R4, SR_TID.X ;  /* 0x0000000000047919 */ /* 0x000e220000002100 */
[----:B-1----:R-:W-:-:S10]  /*0220*/  IMAD R9, R0, UR4, R7 ;  /* 0x0000000400097c24 */ /* 0x002fd4000f8e0207 */
[----:B------:R-:W-:-:S05]  /*0230*/  @P0 VIADD R6, R6, 0x1 ;  /* 0x0000000106060836 */ /* 0x000fca0000000000 */
[----:B------:R-:W-:-:S05]  /*0240*/  MOV R10, R6 ;  /* 0x00000006000a7202 */ /* 0x000fca0000000f00 */
[----:B------:R-:W-:Y:S01]  /*0250*/  @!P2 IMAD.MOV R10, RZ, RZ, -R10 ;  /* 0x000000ffff0aa224 */ /* 0x000fe200078e0a0a */
[----:B------:R-:W-:-:S04]  /*0260*/  @!P1 LOP3.LUT R10, RZ, R2, RZ, 0x33, !PT ;  /* 0x00000002ff0a9212 */ /* 0x000fc800078e33ff */
[----:B------:R-:W-:-:S13]  /*0270*/  ISETP.GE.AND P0, PT, R10, 0x1, PT ;  /* 0x000000010a00780c */ /* 0x000fda0003f06270 */
[----:B0-2---:R-:W-:Y:S05]  /*0280*/  @!P0 BRA `(.L_x_64) ;  /* 0x0000001000308947 */ /* 0x005fea0003800000 */
[C---:B------:R-:W-:Y:S01]  /*0290*/  ISETP.GE.U32.AND P0, PT, R10.reuse, 0x4, PT ;  /* 0x000000040a00780c */ /* 0x040fe20003f06070 */
[----:B------:R-:W-:Y:S01]  /*02a0*/  IMAD.MOV.U32 R8, RZ, RZ, RZ ;  /* 0x000000ffff087224 */ /* 0x000fe200078e00ff */
[----:B------:R-:W-:-:S11]  /*02b0*/  LOP3.LUT R6, R10, 0x3, RZ, 0xc0, !PT ;  /* 0x000000030a067812 */ /* 0x000fd600078ec0ff */
[----:B------:R-:W-:Y:S05]  /*02c0*/  @!P0 BRA `(.L_x_65) ;  /* 0x0000000c00d48947 */ /* 0x000fea0003800000 */
[----:B------:R-:W0:Y:S01]  /*02d0*/  S2UR UR5, SR_CgaCtaId ;  /* 0x00000000000579c3 */ /* 0x000e220000008800 */
[----:B------:R-:W-:Y:S01]  /*02e0*/  LOP3.LUT R8, R10, 0x7ffffffc, RZ, 0xc0, !PT ;  /* 0x7ffffffc0a087812 */ /* 0x000fe200078ec0ff */
[C-C-:B------:R-:W-:Y:S01]  /*02f0*/  IMAD R12, R0.reuse, 0x2, R7.reuse ;  /* 0x00000002000c7824 */ /* 0x140fe200078e0207 */
[C---:B------:R-:W-:Y:S01]  /*0300*/  IADD3 R10, PT, PT, R0.reuse, R7, RZ ;  /* 0x00000007000a7210 */ /* 0x040fe20007ffe0ff */
[----:B------:R-:W-:Y:S01]  /*0310*/  IMAD R14, R0, 0x3, R7 ;  /* 0x00000003000e7824 */ /* 0x000fe200078e0207 */
[----:B------:R-:W-:Y:S01]  /*0320*/  IADD3 R21, PT, PT, -R8, RZ, RZ ;  /* 0x000000ff08157210 */ /* 0x000fe20007ffe1ff */
[----:B------:R-:W-:Y:S01]  /*0330*/  UMOV UR4, 0x400 ;  /* 0x0000040000047882 */ /* 0x000fe20000000000 */
[-C--:B------:R-:W-:Y:S02]  /*0340*/  IMAD R13, R7, R3.reuse, RZ ;  /* 0x00000003070d7224 */ /* 0x080fe400078e02ff */
[----:B------:R-:W-:Y:S01]  /*0350*/  ISETP.GE.AND P0, PT, R21, RZ, PT ;  /* 0x000000ff1500720c */ /* 0x000fe20003f06270 */
[----:B------:R-:W-:-:S02]  /*0360*/  IMAD R15, R10, R3, RZ ;  /* 0x000000030a0f7224 */ /* 0x000fc400078e02ff */
[-C--:B------:R-:W-:Y:S02]  /*0370*/  IMAD R17, R12, R3.reuse, RZ ;  /* 0x000000030c117224 */ /* 0x080fe400078e02ff */
[----:B------:R-:W-:Y:S02]  /*0380*/  IMAD R25, R14, R3, RZ ;  /* 0x000000030e197224 */ /* 0x000fe400078e02ff */
[----:B------:R-:W-:Y:S01]  /*0390*/  IMAD.SHL.U32 R11, R4, 0x8, RZ ;  /* 0x00000008040b7824 */ /* 0x000fe200078e00ff */
[----:B------:R-:W-:Y:S01]  /*03a0*/  IADD3 R10, PT, PT, R17, R4, RZ ;  /* 0x00000004110a7210 */ /* 0x000fe20007ffe0ff */
[--C-:B------:R-:W-:Y:S02]  /*03b0*/  IMAD.IADD R20, R13, 0x1, R4.reuse ;  /* 0x000000010d147824 */ /* 0x100fe400078e0204 */
[--C-:B------:R-:W-:Y:S02]  /*03c0*/  IMAD.IADD R23, R15, 0x1, R4.reuse ;  /* 0x000000010f177824 */ /* 0x100fe400078e0204 */
[----:B------:R-:W-:Y:S01]  /*03d0*/  IMAD.IADD R19, R25, 0x1, R4 ;  /* 0x0000000119137824 */ /* 0x000fe200078e0204 */
[----:B0-----:R-:W-:-:S06]  /*03e0*/  ULEA UR4, UR5, UR4, 0x18 ;  /* 0x0000000405047291 */ /* 0x001fcc000f8ec0ff */
[----:B------:R-:W-:Y:S02]  /*03f0*/  LEA R18, R15, UR4, 0x3 ;  /* 0x000000040f127c11 */ /* 0x000fe4000f8e18ff */
[----:B------:R-:W-:Y:S02]  /*0400*/  LEA R22, R17, UR4, 0x3 ;  /* 0x0000000411167c11 */ /* 0x000fe4000f8e18ff */
[----:B------:R-:W-:Y:S02]  /*0410*/  LEA R26, R25, UR4, 0x3 ;  /* 0x00000004191a7c11 */ /* 0x000fe4000f8e18ff */
[----:B------:R-:W-:Y:S01]  /*0420*/  LEA R24, R13, UR4, 0x3 ;  /* 0x000000040d187c11 */ /* 0x000fe2000f8e18ff */
[----:B------:R-:W-:Y:S06]  /*0430*/  @P0 BRA `(.L_x_66) ;  /* 0x0000000800f80947 */ /* 0x000fec0003800000 */
[----:B------:R-:W-:Y:S01]  /*0440*/  IMAD.MOV R12, RZ, RZ, -R21 ;  /* 0x000000ffff0c7224 */ /* 0x000fe200078e0a15 */
[----:B------:R-:W-:-:S04]  /*0450*/  PLOP3.LUT P0, PT, PT, PT, PT, 0x80, 0x8 ;  /* 0x000000000008781c */ /* 0x000fc80003f0f070 */
[----:B------:R-:W-:-:S13]  /*0460*/  ISETP.GT.AND P1, PT, R12, 0xc, PT ;  /* 0x0000000c0c00780c */ /* 0x000fda0003f24270 */
[----:B------:R-:W-:Y:S05]  /*0470*/  @!P1 BRA `(.L_x_67) ;  /* 0x0000000400e09947 */ /* 0x000fea0003800000 */
[----:B------:R-:W-:-:S13]  /*0480*/  PLOP3.LUT P0, PT, PT, PT, PT, 0x8, 0x80 ;  /* 0x000000000080781c */ /* 0x000fda0003f0e170 */
.L_x_68:
[-C--:B------:R-:W-:Y:S02]  /*0490*/  ISETP.GE.AND P1, PT, R20, R5.reuse, PT ;  /* 0x000000051400720c */ /* 0x080fe40003f26270 */
[-C--:B------:R-:W-:Y:S02]  /*04a0*/  ISETP.GE.AND P2, PT, R23, R5.reuse, PT ;  /* 0x000000051700720c */ /* 0x080fe40003f46270 */
[----:B------:R-:W-:-:S09]  /*04b0*/  ISETP.GE.AND P3, PT, R10, R5, PT ;  /* 0x000000050a00720c */ /* 0x000fd20003f66270 */
[----:B------:R-:W0:Y:S08]  /*04c0*/  @!P1 LDC.64 R12, c[0x0][0x398] ;  /* 0x0000e600ff0c9b82 */ /* 0x000e300000000a00 */
[----:B------:R-:W1:Y:S08]  /*04d0*/  @!P2 LDC.64 R16, c[0x0][0x398] ;  /* 0x0000e600ff10ab82 */ /* 0x000e700000000a00 */
[----:B------:R-:W2:Y:S01]  /*04e0*/  @!P3 LDC.64 R14, c[0x0][0x398] ;  /* 0x0000e600ff0ebb82 */ /* 0x000ea20000000a00 */
[----:B------:R-:W-:Y:S01]  /*04f0*/  ISETP.GE.AND P5, PT, R19, R5, PT ;  /* 0x000000051300720c */ /* 0x000fe20003fa6270 */
[----:B0-----:R-:W-:-:S06]  /*0500*/  @!P1 IMAD.WIDE.U32 R28, R20, 0x8, R12 ;  /* 0x00000008141c9825 */ /* 0x001fcc00078e000c */
[----:B------:R-:W3:Y:S06]  /*0510*/  @!P1 LDG.E.64 R28, desc[UR8][R28.64] ;  /* 0x000000081c1c9981 */ /* 0x000eec000c1e1b00 */
[----:B------:R-:W0:Y:S01]  /*0520*/  @!P5 LDC.64 R12, c[0x0][0x398] ;  /* 0x0000e600ff0cdb82 */ /* 0x000e220000000a00 */
[----:B-1----:R-:W-:Y:S01]  /*0530*/  @!P2 IMAD.WIDE.U32 R16, R23, 0x8, R16 ;  /* 0x000000081710a825 */ /* 0x002fe200078e0010 */
[----:B------:R-:W-:-:S05]  /*0540*/  @!P1 IADD3 R27, PT, PT, R24, R11, RZ ;  /* 0x0000000b181b9210 */ /* 0x000fca0007ffe0ff */
[----:B------:R-:W4:Y:S01]  /*0550*/  @!P2 LDG.E.64 R16, desc[UR8][R16.64] ;  /* 0x000000081010a981 */ /* 0x000f22000c1e1b00 */
[----:B--2---:R-:W-:-:S06]  /*0560*/  @!P3 IMAD.WIDE.U32 R14, R10, 0x8, R14 ;  /* 0x000000080a0eb825 */ /* 0x004fcc00078e000e */
[----:B------:R-:W2:Y:S01]  /*0570*/  @!P3 LDG.E.64 R14, desc[UR8][R14.64] ;  /* 0x000000080e0eb981 */ /* 0x000ea2000c1e1b00 */
[----:B0-----:R-:W-:-:S06]  /*0580*/  @!P5 IMAD.WIDE.U32 R12, R19, 0x8, R12 ;  /* 0x00000008130cd825 */ /* 0x001fcc00078e000c */
[----:B------:R-:W5:Y:S01]  /*0590*/  @!P5 LDG.E.64 R12, desc[UR8][R12.64] ;  /* 0x000000080c0cd981 */ /* 0x000f62000c1e1b00 */
[----:B------:R-:W-:-:S05]  /*05a0*/  IMAD R25, R2, 0x4, R20 ;  /* 0x0000000402197824 */ /* 0x000fca00078e0214 */
[----:B------:R-:W-:Y:S02]  /*05b0*/  ISETP.GE.AND P4, PT, R25, R5, PT ;  /* 0x000000051900720c */ /* 0x000fe40003f86270 */
[----:B------:R-:W-:Y:S01]  /*05c0*/  LEA R23, R2, R23, 0x2 ;  /* 0x0000001702177211 */ /* 0x000fe200078e10ff */
[----:B------:R-:W-:Y:S01]  /*05d0*/  @!P2 IMAD.IADD R20, R18, 0x1, R11 ;  /* 0x000000011214a824 */ /* 0x000fe200078e020b */
[----:B---3--:R0:W-:Y:S02]  /*05e0*/  @!P1 STS.64 [R27], R28 ;  /* 0x0000001c1b009388 */ /* 0x0081e40000000a00 */
[----:B------:R-:W-:-:S07]  /*05f0*/  ISETP.GE.AND P1, PT, R23, R5, PT ;  /* 0x000000051700720c */ /* 0x000fce0003f26270 */
[----:B0-----:R-:W0:Y:S01]  /*0600*/  @!P4 LDC.64 R28, c[0x0][0x398] ;  /* 0x0000e600ff1ccb82 */ /* 0x001e220000000a00 */
[----:B------:R-:W-:Y:S02]  /*0610*/  IMAD R27, R2, 0x4, R10 ;  /* 0x00000004021b7824 */ /* 0x000fe400078e020a */
[----:B------:R-:W-:Y:S01]  /*0620*/  @!P3 IMAD.IADD R10, R22, 0x1, R11 ;  /* 0x00000001160ab824 */ /* 0x000fe200078e020b */
[----:B----4-:R-:W-:Y:S04]  /*0630*/  @!P2 STS.64 [R20], R16 ;  /* 0x000000101400a388 */ /* 0x010fe80000000a00 */
[----:B--2---:R1:W-:Y:S02]  /*0640*/  @!P3 STS.64 [R10], R14 ;  /* 0x0000000e0a00b388 */ /* 0x0043e40000000a00 */
[----:B-1----:R-:W1:Y:S01]  /*0650*/  @!P1 LDC.64 R14, c[0x0][0x398] ;  /* 0x0000e600ff0e9b82 */ /* 0x002e620000000a00 */
[----:B0-----:R-:W-:Y:S01]  /*0660*/  @!P4 IMAD.WIDE.U32 R28, R25, 0x8, R28 ;  /* 0x00000008191cc825 */ /* 0x001fe200078e001c */
[----:B------:R-:W-:-:S05]  /*0670*/  @!P5 IADD3 R10, PT, PT, R26, R11, RZ ;  /* 0x0000000b1a0ad210 */ /* 0x000fca0007ffe0ff */
[----:B------:R-:W2:Y:S04]  /*0680*/  @!P4 LDG.E.64 R28, desc[UR8][R28.64] ;  /* 0x000000081c1cc981 */ /* 0x000ea8000c1e1b00 */
[----:B-----5:R1:W-:Y:S02]  /*0690*/  @!P5 STS.64 [R10], R12 ;  /* 0x0000000c0a00d388 */ /* 0x0203e40000000a00 */
[----:B-1----:R-:W-:-:S06]  /*06a0*/  @!P1 IMAD.WIDE.U32 R12, R23, 0x8, R14 ;  /* 0x00000008170c9825 */ /* 0x002fcc00078e000e */
[----:B------:R-:W3:Y:S01]  /*06b0*/  @!P1 LDG.E.64 R12, desc[UR8][R12.64] ;  /* 0x000000080c0c9981 */ /* 0x000ee2000c1e1b00 */
[C---:B------:R-:W-:Y:S01]  /*06c0*/  IMAD R19, R2.reuse, 0x4, R19 ;  /* 0x0000000402137824 */ /* 0x040fe200078e0213 */
[----:B------:R-:W-:Y:S01]  /*06d0*/  ISETP.GE.AND P2, PT, R27, R5, PT ;  /* 0x000000051b00720c */ /* 0x000fe20003f46270 */
[----:B------:R-:W-:-:S03]  /*06e0*/  IMAD R20, R2, 0x20, R11 ;  /* 0x0000002002147824 */ /* 0x000fc600078e020b */
[----:B------:R-:W-:Y:S01]  /*06f0*/  ISETP.GE.AND P3, PT, R19, R5, PT ;  /* 0x000000051300720c */ /* 0x000fe20003f66270 */
[----:B------:R-:W-:Y:S01]  /*0700*/  IMAD R25, R2, 0x4, R25 ;  /* 0x0000000402197824 */ /* 0x000fe200078e0219 */
[----:B------:R-:W-:-:S04]  /*0710*/  @!P4 IADD3 R11, PT, PT, R24, R20, RZ ;  /* 0x00000014180bc210 */ /* 0x000fc80007ffe0ff */
[----:B------:R-:W-:-:S03]  /*0720*/  ISETP.GE.AND P5, PT, R25, R5, PT ;  /* 0x000000051900720c */ /* 0x000fc60003fa6270 */
[----:B------:R-:W0:Y:S01]  /*0730*/  @!P2 LDC.64 R16, c[0x0][0x398] ;  /* 0x0000e600ff10ab82 */ /* 0x000e220000000a00 */
[----:B------:R-:W-:Y:S01]  /*0740*/  @!P1 IADD3 R15, PT, PT, R18, R20, RZ ;  /* 0x00000014120f9210 */ /* 0x000fe20007ffe0ff */
[----:B0-----:R-:W-:-:S06]  /*0750*/  @!P2 IMAD.WIDE.U32 R16, R27, 0x8, R16 ;  /* 0x000000081b10a825 */ /* 0x001fcc00078e0010 */
[----:B------:R-:W4:Y:S04]  /*0760*/  @!P2 LDG.E.64 R16, desc[UR8][R16.64] ;  /* 0x000000081010a981 */ /* 0x000f28000c1e1b00 */
[----:B--2---:R0:W-:Y:S02]  /*0770*/  @!P4 STS.64 [R11], R28 ;  /* 0x0000001c0b00c388 */ /* 0x0041e40000000a00 */
[----:B0-----:R-:W0:Y:S02]  /*0780*/  @!P3 LDC.64 R10, c[0x0][0x398] ;  /* 0x0000e600ff0abb82 */ /* 0x001e240000000a00 */
[----:B---3--:R1:W-:Y:S06]  /*0790*/  @!P1 STS.64 [R15], R12 ;  /* 0x0000000c0f009388 */ /* 0x0083ec0000000a00 */
[----:B-1----:R-:W1:Y:S01]  /*07a0*/  @!P5 LDC.64 R14, c[0x0][0x398] ;  /* 0x0000e600ff0edb82 */ /* 0x002e620000000a00 */
[----:B0-----:R-:W-:-:S06]  /*07b0*/  @!P3 IMAD.WIDE.U32 R28, R19, 0x8, R10 ;  /* 0x00000008131cb825 */ /* 0x001fcc00078e000a */
[----:B------:R-:W2:Y:S01]  /*07c0*/  @!P3 LDG.E.64 R28, desc[UR8][R28.64] ;  /* 0x000000081c1cb981 */ /* 0x000ea2000c1e1b00 */
[----:B-1----:R-:W-:-:S06]  /*07d0*/  @!P5 IMAD.WIDE.U32 R14, R25, 0x8, R14 ;  /* 0x00000008190ed825 */ /* 0x002fcc00078e000e */
[----:B------:R-:W3:Y:S01]  /*07e0*/  @!P5 LDG.E.64 R14, desc[UR8][R14.64] ;  /* 0x000000080e0ed981 */ /* 0x000ee2000c1e1b00 */
[C---:B------:R-:W-:Y:S02]  /*07f0*/  IMAD R23, R2.reuse, 0x4, R23 ;  /* 0x0000000402177824 */ /* 0x040fe400078e0217 */
[----:B------:R-:W-:-:S03]  /*0800*/  IMAD R27, R2, 0x4, R27 ;  /* 0x00000004021b7824 */ /* 0x000fc600078e021b */
[-C--:B------:R-:W-:Y:S02]  /*0810*/  ISETP.GE.AND P4, PT, R23, R5.reuse, PT ;  /* 0x000000051700720c */ /* 0x080fe40003f86270 */
[----:B------:R-:W-:Y:S01]  /*0820*/  ISETP.GE.AND P1, PT, R27, R5, PT ;  /* 0x000000051b00720c */ /* 0x000fe20003f26270 */
[----:B------:R-:W-:Y:S01]  /*0830*/  @!P2 IMAD.IADD R13, R22, 0x1, R20 ;  /* 0x00000001160da824 */ /* 0x000fe200078e0214 */
[----:B------:R-:W-:Y:S01]  /*0840*/  @!P3 IADD3 R12, PT, PT, R26, R20, RZ ;  /* 0x000000141a0cb210 */ /* 0x000fe20007ffe0ff */
[----:B------:R-:W-:-:S03]  /*0850*/  IMAD R19, R2, 0x4, R19 ;  /* 0x0000000402137824 */ /* 0x000fc600078e0213 */
[----:B----4-:R0:W-:Y:S02]  /*0860*/  @!P2 STS.64 [R13], R16 ;  /* 0x000000100d00a388 */ /* 0x0101e40000000a00 */
[----:B------:R-:W-:-:S03]  /*0870*/  ISETP.GE.AND P2, PT, R19, R5, PT ;  /* 0x000000051300720c */ /* 0x000fc60003f46270 */
[----:B------:R-:W1:Y:S01]  /*0880*/  @!P4 LDC.64 R10, c[0x0][0x398] ;  /* 0x0000e600ff0acb82 */ /* 0x000e620000000a00 */
[----:B------:R-:W-:-:S05]  /*0890*/  LEA R20, R2, R20, 0x5 ;  /* 0x0000001402147211 */ /* 0x000fca00078e28ff */
[----:B0-----:R-:W-:Y:S02]  /*08a0*/  @!P5 IMAD.IADD R17, R24, 0x1, R20 ;  /* 0x000000011811d824 */ /* 0x001fe400078e0214 */
[----:B------:R-:W-:Y:S02]  /*08b0*/  IMAD R25, R2, 0x4, R25 ;  /* 0x0000000402197824 */ /* 0x000fe400078e0219 */
[----:B-1----:R-:W-:-:S06]  /*08c0*/  @!P4 IMAD.WIDE.U32 R10, R23, 0x8, R10 ;  /* 0x00000008170ac825 */ /* 0x002fcc00078e000a */
[----:B------:R-:W4:Y:S04]  /*08d0*/  @!P4 LDG.E.64 R10, desc[UR8][R10.64] ;  /* 0x000000080a0ac981 */ /* 0x000f28000c1e1b00 */
[----:B--2---:R0:W-:Y:S02]  /*08e0*/  @!P3 STS.64 [R12], R28 ;  /* 0x0000001c0c00b388 */ /* 0x0041e40000000a00 */
[----:B0-----:R-:W0:Y:S02]  /*08f0*/  @!P1 LDC.64 R12, c[0x0][0x398] ;  /* 0x0000e600ff0c9b82 */ /* 0x001e240000000a00 */
[----:B---3--:R1:W-:Y:S06]  /*0900*/  @!P5 STS.64 [R17], R14 ;  /* 0x0000000e1100d388 */ /* 0x0083ec0000000a00 */
[----:B-1----:R-:W1:Y:S01]  /*0910*/  @!P2 LDC.64 R16, c[0x0][0x398] ;  /* 0x0000e600ff10ab82 */ /* 0x002e620000000a00 */
[----:B0-----:R-:W-:Y:S01]  /*0920*/  @!P1 IMAD.WIDE.U32 R12, R27, 0x8, R12 ;  /* 0x000000081b0c9825 */ /* 0x001fe200078e000c */
[----:B------:R-:W-:-:S05]  /*0930*/  ISETP.GE.AND P3, PT, R25, R5, PT ;  /* 0x000000051900720c */ /* 0x000fca0003f66270 */
[----:B------:R-:W2:Y:S08]  /*0940*/  @!P1 LDG.E.64 R12, desc[UR8][R12.64] ;  /* 0x000000080c0c9981 */ /* 0x000eb0000c1e1b00 */
[----:B------:R-:W0:Y:S01]  /*0950*/  @!P3 LDC.64 R28, c[0x0][0x398] ;  /* 0x0000e600ff1cbb82 */ /* 0x000e220000000a00 */
[----:B-1----:R-:W-:-:S06]  /*0960*/  @!P2 IMAD.WIDE.U32 R16, R19, 0x8, R16 ;  /* 0x000000081310a825 */ /* 0x002fcc00078e0010 */
[----:B------:R-:W3:Y:S01]  /*0970*/  @!P2 LDG.E.64 R16, desc[UR8][R16.64] ;  /* 0x000000081010a981 */ /* 0x000ee2000c1e1b00 */
[----:B0-----:R-:W-:-:S06]  /*0980*/  @!P3 IMAD.WIDE.U32 R28, R25, 0x8, R28 ;  /* 0x00000008191cb825 */ /* 0x001fcc00078e001c */
[----:B------:R-:W5:Y:S01]  /*0990*/  @!P3 LDG.E.64 R28, desc[UR8][R28.64] ;  /* 0x000000081c1cb981 */ /* 0x000f62000c1e1b00 */
[----:B------:R-:W-:Y:S01]  /*09a0*/  @!P4 IMAD.IADD R15, R18, 0x1, R20 ;  /* 0x00000001120fc824 */ /* 0x000fe200078e0214 */
[----:B------:R-:W-:Y:S01]  /*09b0*/  @!P1 IADD3 R14, PT, PT, R22, R20, RZ ;  /* 0x00000014160e9210 */ /* 0x000fe20007ffe0ff */
[C---:B------:R-:W-:Y:S02]  /*09c0*/  IMAD R23, R2.reuse, 0x4, R23 ;  /* 0x0000000402177824 */ /* 0x040fe400078e0217 */
[C---:B------:R-:W-:Y:S01]  /*09d0*/  IMAD R27, R2.reuse, 0x4, R27 ;  /* 0x00000004021b7824 */ /* 0x040fe200078e021b */
[----:B----4-:R0:W-:Y:S01]  /*09e0*/  @!P4 STS.64 [R15], R10 ;  /* 0x0000000a0f00c388 */ /* 0x0101e20000000a00 */
[----:B------:R-:W-:-:S03]  /*09f0*/  LEA R19, R2, R19, 0x2 ;  /* 0x0000001302137211 */ /* 0x000fc600078e10ff */
[-C--:B------:R-:W-:Y:S02]  /*0a00*/  ISETP.GE.AND P4, PT, R27, R5.reuse, PT ;  /* 0x000000051b00720c */ /* 0x080fe40003f86270 */
[-C--:B------:R-:W-:Y:S01]  /*0a10*/  ISETP.GE.AND P5, PT, R19, R5.reuse, PT ;  /* 0x000000051300720c */ /* 0x080fe20003fa6270 */
[--C-:B0-----:R-:W-:Y:S02]  /*0a20*/  @!P2 IMAD.IADD R11, R26, 0x1, R20.reuse ;  /* 0x000000011a0ba824 */ /* 0x101fe400078e0214 */
[----:B------:R-:W-:Y:S01]  /*0a30*/  IMAD R20, R2, 0x20, R20 ;  /* 0x0000002002147824 */ /* 0x000fe200078e0214 */
[----:B--2---:R0:W-:Y:S01]  /*0a40*/  @!P1 STS.64 [R14], R12 ;  /* 0x0000000c0e009388 */ /* 0x0041e20000000a00 */
[----:B------:R-:W-:-:S06]  /*0a50*/  ISETP.GE.AND P1, PT, R23, R5, PT ;  /* 0x000000051700720c */ /* 0x000fcc0003f26270 */
[----:B0-----:R-:W0:Y:S08]  /*0a60*/  @!P4 LDC.64 R14, c[0x0][0x398] ;  /* 0x0000e600ff0ecb82 */ /* 0x001e300000000a00 */
[----:B------:R-:W1:Y:S01]  /*0a70*/  @!P5 LDC.64 R12, c[0x0][0x398] ;  /* 0x0000e600ff0cdb82 */ /* 0x000e620000000a00 */
[----:B---3--:R2:W-:Y:S07]  /*0a80*/  @!P2 STS.64 [R11], R16 ;  /* 0x000000100b00a388 */ /* 0x0085ee0000000a00 */
[----:B--2---:R-:W2:Y:S01]  /*0a90*/  @!P1 LDC.64 R10, c[0x0][0x398] ;  /* 0x0000e600ff0a9b82 */ /* 0x004ea20000000a00 */
[----:B------:R-:W-:Y:S01]  /*0aa0*/  @!P3 IADD3 R17, PT, PT, R24, R20, RZ ;  /* 0x000000141811b210 */ /* 0x000fe20007ffe0ff */
[----:B0-----:R-:W-:-:S04]  /*0ab0*/  @!P4 IMAD.WIDE.U32 R14, R27, 0x8, R14 ;  /* 0x000000081b0ec825 */ /* 0x001fc800078e000e */
[----:B-----5:R0:W-:Y:S01]  /*0ac0*/  @!P3 STS.64 [R17], R28 ;  /* 0x0000001c1100b388 */ /* 0x0201e20000000a00 */
[----:B-1----:R-:W-:-:S03]  /*0ad0*/  @!P5 IMAD.WIDE.U32 R12, R19, 0x8, R12 ;  /* 0x00000008130cd825 */ /* 0x002fc600078e000c */
[----:B------:R-:W3:Y:S04]  /*0ae0*/  @!P4 LDG.E.64 R14, desc[UR8][R14.64] ;  /* 0x000000080e0ec981 */ /* 0x000ee8000c1e1b00 */
[----:B------:R-:W4:Y:S01]  /*0af0*/  @!P5 LDG.E.64 R12, desc[UR8][R12.64] ;  /* 0x000000080c0cd981 */ /* 0x000f22000c1e1b00 */
[----:B--2---:R-:W-:-:S05]  /*0b00*/  @!P1 IMAD.WIDE.U32 R10, R23, 0x8, R10 ;  /* 0x00000008170a9825 */ /* 0x004fca00078e000a */
[----:B0-----:R0:W2:Y:S01]  /*0b10*/  @!P1 LDG.E.64 R16, desc[UR8][R10.64] ;  /* 0x000000080a109981 */ /* 0x0010a2000c1e1b00 */
[--C-:B------:R-:W-:Y:S02]  /*0b20*/  @!P1 IMAD.IADD R29, R18, 0x1, R20.reuse ;  /* 0x00000001121d9824 */ /* 0x100fe400078e0214 */
[--C-:B------:R-:W-:Y:S02]  /*0b30*/  @!P4 IMAD.IADD R28, R22, 0x1, R20.reuse ;  /* 0x00000001161cc824 */ /* 0x100fe400078e0214 */
[----:B------:R-:W-:Y:S01]  /*0b40*/  VIADD R21, R21, 0x10 ;  /* 0x0000001015157836 */ /* 0x000fe20000000000 */
[C---:B------:R-:W-:Y:S01]  /*0b50*/  LEA R19, R2.reuse, R19, 0x2 ;  /* 0x0000001302137211 */ /* 0x040fe200078e10ff */
[C---:B------:R-:W-:Y:S02]  /*0b60*/  IMAD R23, R2.reuse, 0x4, R23 ;  /* 0x0000000402177824 */ /* 0x040fe400078e0217 */
[C---:B0-----:R-:W-:Y:S02]  /*0b70*/  IMAD R11, R2.reuse, 0x20, R20 ;  /* 0x00000020020b7824 */ /* 0x041fe400078e0214 */
[----:B------:R-:W-:Y:S01]  /*0b80*/  IMAD R10, R2, 0x4, R27 ;  /* 0x00000004020a7824 */ /* 0x000fe200078e021b */
[----:B--2---:R0:W-:Y:S04]  /*0b90*/  @!P1 STS.64 [R29], R16 ;  /* 0x000000101d009388 */ /* 0x0041e80000000a00 */
[----:B---3--:R1:W-:Y:S01]  /*0ba0*/  @!P4 STS.64 [R28], R14 ;  /* 0x0000000e1c00c388 */ /* 0x0083e20000000a00 */
[----:B0-----:R-:W-:-:S05]  /*0bb0*/  @!P5 IADD3 R17, PT, PT, R26, R20, RZ ;  /* 0x000000141a11d210 */ /* 0x001fca0007ffe0ff */
[----:B----4-:R1:W-:Y:S01]  /*0bc0*/  @!P5 STS.64 [R17], R12 ;  /* 0x0000000c1100d388 */ /* 0x0103e20000000a00 */
[----:B------:R-:W-:Y:S02]  /*0bd0*/  ISETP.GE.AND P1, PT, R21, -0xc, PT ;  /* 0xfffffff41500780c */ /* 0x000fe40003f26270 */
[----:B------:R-:W-:-:S11]  /*0be0*/  LEA R20, R2, R25, 0x2 ;  /* 0x0000001902147211 */ /* 0x000fd600078e10ff */
[----:B-1----:R-:W-:Y:S05]  /*0bf0*/  @!P1 BRA `(.L_x_68) ;  /* 0xfffffff800249947 */ /* 0x002fea000383ffff */
.L_x_67:
[----:B------:R-:W-:-:S05]  /*0c00*/  IMAD.MOV R12, RZ, RZ, -R21 ;  /* 0x000000ffff0c7224 */ /* 0x000fca00078e0a15 */
[----:B------:R-:W-:-:S13]  /*0c10*/  ISETP.GT.AND P1, PT, R12, 0x4, PT ;  /* 0x000000040c00780c */ /* 0x000fda0003f24270 */
[----:B------:R-:W-:Y:S05]  /*0c20*/  @!P1 BRA `(.L_x_69) ;  /* 0x0000000000f49947 */ /* 0x000fea0003800000 */
[-C--:B------:R-:W-:Y:S02]  /*0c30*/  ISETP.GE.AND P2, PT, R20, R5.reuse, PT ;  /* 0x000000051400720c */ /* 0x080fe40003f46270 */
[----:B------:R-:W-:-:S11]  /*0c40*/  ISETP.GE.AND P3, PT, R23, R5, PT ;  /* 0x000000051700720c */ /* 0x000fd60003f66270 */
[----:B------:R-:W0:Y:S08]  /*0c50*/  @!P2 LDC.64 R14, c[0x0][0x398] ;  /* 0x0000e600ff0eab82 */ /* 0x000e300000000a00 */
[----:B------:R-:W1:Y:S01]  /*0c60*/  @!P3 LDC.64 R12, c[0x0][0x398] ;  /* 0x0000e600ff0cbb82 */ /* 0x000e620000000a00 */
[----:B0-----:R-:W-:-:S06]  /*0c70*/  @!P2 IMAD.WIDE.U32 R16, R20, 0x8, R14 ;  /* 0x000000081410a825 */ /* 0x001fcc00078e000e */
[----:B------:R-:W2:Y:S01]  /*0c80*/  @!P2 LDG.E.64 R16, desc[UR8][R16.64] ;  /* 0x000000081010a981 */ /* 0x000ea2000c1e1b00 */
[----:B-1----:R-:W-:-:S06]  /*0c90*/  @!P3 IMAD.WIDE.U32 R12, R23, 0x8, R12 ;  /* 0x00000008170cb825 */ /* 0x002fcc00078e000c */
[----:B------:R-:W3:Y:S01]  /*0ca0*/  @!P3 LDG.E.64 R12, desc[UR8][R12.64] ;  /* 0x000000080c0cb981 */ /* 0x000ee2000c1e1b00 */
[-C--:B------:R-:W-:Y:S01]  /*0cb0*/  ISETP.GE.AND P4, PT, R10, R5.reuse, PT ;  /* 0x000000050a00720c */ /* 0x080fe20003f86270 */
[----:B------:R-:W-:Y:S01]  /*0cc0*/  IMAD R25, R2, 0x4, R20 ;  /* 0x0000000402197824 */ /* 0x000fe200078e0214 */
[----:B------:R-:W-:Y:S01]  /*0cd0*/  ISETP.GE.AND P0, PT, R19, R5, PT ;  /* 0x000000051300720c */ /* 0x000fe20003f06270 */
[----:B------:R-:W-:Y:S01]  /*0ce0*/  @!P3 IMAD.IADD R20, R18, 0x1, R11 ;  /* 0x000000011214b824 */ /* 0x000fe200078e020b */
[----:B------:R-:W-:Y:S02]  /*0cf0*/  @!P2 IADD3 R27, PT, PT, R24, R11, RZ ;  /* 0x0000000b181ba210 */ /* 0x000fe40007ffe0ff */
[----:B------:R-:W-:-:S07]  /*0d00*/  ISETP.GE.AND P1, PT, R25, R5, PT ;  /* 0x000000051900720c */ /* 0x000fce0003f26270 */
[----:B------:R-:W0:Y:S08]  /*0d10*/  @!P4 LDC.64 R14, c[0x0][0x398] ;  /* 0x0000e600ff0ecb82 */ /* 0x000e300000000a00 */
[----:B------:R-:W1:Y:S01]  /*0d20*/  @!P0 LDC.64 R28, c[0x0][0x398] ;  /* 0x0000e600ff1c8b82 */ /* 0x000e620000000a00 */
[----:B0-----:R-:W-:-:S06]  /*0d30*/  @!P4 IMAD.WIDE.U32 R14, R10, 0x8, R14 ;  /* 0x000000080a0ec825 */ /* 0x001fcc00078e000e */
[----:B------:R-:W4:Y:S01]  /*0d40*/  @!P4 LDG.E.64 R14, desc[UR8][R14.64] ;  /* 0x000000080e0ec981 */ /* 0x000f22000c1e1b00 */
[----:B-1----:R-:W-:-:S06]  /*0d50*/  @!P0 IMAD.WIDE.U32 R28, R19, 0x8, R28 ;  /* 0x00000008131c8825 */ /* 0x002fcc00078e001c */
[----:B------:R-:W5:Y:S04]  /*0d60*/  @!P0 LDG.E.64 R28, desc[UR8][R28.64] ;  /* 0x000000081c1c8981 */ /* 0x000f68000c1e1b00 */
[----:B--2---:R-:W-:Y:S04]  /*0d70*/  @!P2 STS.64 [R27], R16 ;  /* 0x000000101b00a388 */ /* 0x004fe80000000a00 */
[----:B---3--:R0:W-:Y:S02]  /*0d80*/  @!P3 STS.64 [R20], R12 ;  /* 0x0000000c1400b388 */ /* 0x0081e40000000a00 */
[----:B0-----:R-:W0:Y:S02]  /*0d90*/  @!P1 LDC.64 R12, c[0x0][0x398] ;  /* 0x0000e600ff0c9b82 */ /* 0x001e240000000a00 */
[----:B0-----:R-:W-:-:S06]  /*0da0*/  @!P1 IMAD.WIDE.U32 R12, R25, 0x8, R12 ;  /* 0x00000008190c9825 */ /* 0x001fcc00078e000c */
[----:B------:R-:W2:Y:S01]  /*0db0*/  @!P1 LDG.E.64 R12, desc[UR8][R12.64] ;  /* 0x000000080c0c9981 */ /* 0x000ea2000c1e1b00 */
[----:B------:R-:W-:Y:S01]  /*0dc0*/  @!P4 IMAD.IADD R27, R22, 0x1, R11 ;  /* 0x00000001161bc824 */ /* 0x000fe200078e020b */
[C---:B------:R-:W-:Y:S01]  /*0dd0*/  LEA R23, R2.reuse, R23, 0x2 ;  /* 0x0000001702177211 */ /* 0x040fe200078e10ff */
[C---:B------:R-:W-:Y:S02]  /*0de0*/  IMAD R16, R2.reuse, 0x4, R10 ;  /* 0x0000000402107824 */ /* 0x040fe400078e020a */
[----:B------:R-:W-:Y:S01]  /*0df0*/  IMAD R19, R2, 0x4, R19 ;  /* 0x0000000402137824 */ /* 0x000fe200078e0213 */
[-C--:B------:R-:W-:Y:S01]  /*0e00*/  ISETP.GE.AND P2, PT, R23, R5.reuse, PT ;  /* 0x000000051700720c */ /* 0x080fe20003f46270 */
[----:B----4-:R0:W-:Y:S01]  /*0e10*/  @!P4 STS.64 [R27], R14 ;  /* 0x0000000e1b00c388 */ /* 0x0101e20000000a00 */
[-C--:B------:R-:W-:Y:S01]  /*0e20*/  ISETP.GE.AND P3, PT, R16, R5.reuse, PT ;  /* 0x000000051000720c */ /* 0x080fe20003f66270 */
[----:B------:R-:W-:Y:S01]  /*0e30*/  IMAD R17, R2, 0x20, R11 ;  /* 0x0000002002117824 */ /* 0x000fe200078e020b */
[----:B------:R-:W-:-:S02]  /*0e40*/  ISETP.GE.AND P4, PT, R19, R5, PT ;  /* 0x000000051300720c */ /* 0x000fc40003f86270 */
[----:B------:R-:W-:Y:S02]  /*0e50*/  @!P0 IADD3 R20, PT, PT, R26, R11, RZ ;  /* 0x0000000b1a148210 */ /* 0x000fe40007ffe0ff */
[----:B0-----:R-:W-:-:S03]  /*0e60*/  @!P1 IADD3 R27, PT, PT, R24, R17, RZ ;  /* 0x00000011181b9210 */ /* 0x001fc60007ffe0ff */
[----:B-----5:R-:W-:Y:S02]  /*0e70*/  @!P0 STS.64 [R20], R28 ;  /* 0x0000001c14008388 */ /* 0x020fe40000000a00 */
[----:B------:R-:W0:Y:S08]  /*0e80*/  @!P2 LDC.64 R10, c[0x0][0x398] ;  /* 0x0000e600ff0aab82 */ /* 0x000e300000000a00 */
[----:B------:R-:W1:Y:S01]  /*0e90*/  @!P4 LDC.64 R14, c[0x0][0x398] ;  /* 0x0000e600ff0ecb82 */ /* 0x000e620000000a00 */
[----:B0-----:R-:W-:-:S06]  /*0ea0*/  @!P2 IMAD.WIDE.U32 R10, R23, 0x8, R10 ;  /* 0x00000008170aa825 */ /* 0x001fcc00078e000a */
[----:B------:R-:W3:Y:S01]  /*0eb0*/  @!P2 LDG.E.64 R10, desc[UR8][R10.64] ;  /* 0x000000080a0aa981 */ /* 0x000ee2000c1e1b00 */
[----:B-1----:R-:W-:-:S06]  /*0ec0*/  @!P4 IMAD.WIDE.U32 R14, R19, 0x8, R14 ;  /* 0x00000008130ec825 */ /* 0x002fcc00078e000e */
[----:B------:R-:W4:Y:S04]  /*0ed0*/  @!P4 LDG.E.64 R14, desc[UR8][R14.64] ;  /* 0x000000080e0ec981 */ /* 0x000f28000c1e1b00 */
[----:B--2---:R0:W-:Y:S02]  /*0ee0*/  @!P1 STS.64 [R27], R12 ;  /* 0x0000000c1b009388 */ /* 0x0041e40000000a00 */
[----:B0-----:R-:W0:Y:S02]  /*0ef0*/  @!P3 LDC.64 R12, c[0x0][0x398] ;  /* 0x0000e600ff0cbb82 */ /* 0x001e240000000a00 */
[----:B0-----:R-:W-:-:S06]  /*0f00*/  @!P3 IMAD.WIDE.U32 R12, R16, 0x8, R12 ;  /* 0x00000008100cb825 */ /* 0x001fcc00078e000c */
[----:B------:R-:W2:Y:S01]  /*0f10*/  @!P3 LDG.E.64 R12, desc[UR8][R12.64] ;  /* 0x000000080c0cb981 */ /* 0x000ea2000c1e1b00 */
[--C-:B------:R-:W-:Y:S01]  /*0f20*/  @!P2 IMAD.IADD R29, R18, 0x1, R17.reuse ;  /* 0x00000001121da824 */ /* 0x100fe200078e0211 */
[----:B------:R-:W-:Y:S01]  /*0f30*/  @!P3 IADD3 R27, PT, PT, R22, R17, RZ ;  /* 0x00000011161bb210 */ /* 0x000fe20007ffe0ff */
[----:B------:R-:W-:-:S03]  /*0f40*/  @!P4 IMAD.IADD R28, R26, 0x1, R17 ;  /* 0x000000011a1cc824 */ /* 0x000fc600078e0211 */
[----:B---3--:R0:W-:Y:S01]  /*0f50*/  @!P2 STS.64 [R29], R10 ;  /* 0x0000000a1d00a388 */ /* 0x0081e20000000a00 */
[----:B------:R-:W-:Y:S01]  /*0f60*/  IADD3 R21, PT, PT, R21, 0x4, RZ ;  /* 0x0000000415157810 */ /* 0x000fe20007ffe0ff */
[C---:B------:R-:W-:Y:S01]  /*0f70*/  IMAD R20, R2.reuse, 0x4, R25 ;  /* 0x0000000402147824 */ /* 0x040fe200078e0219 */
[----:B------:R-:W-:Y:S02]  /*0f80*/  PLOP3.LUT P0, PT, PT, PT, PT, 0x8, 0x80 ;  /* 0x000000000080781c */ /* 0x000fe40003f0e170 */
[C---:B------:R-:W-:Y:S01]  /*0f90*/  LEA R23, R2.reuse, R23, 0x2 ;  /* 0x0000001702177211 */ /* 0x040fe200078e10ff */
[----:B------:R-:W-:Y:S01]  /*0fa0*/  VIADD R21, R21, 0x4 ;  /* 0x0000000415157836 */ /* 0x000fe20000000000 */
[C---:B------:R-:W-:Y:S02]  /*0fb0*/  LEA R19, R2.reuse, R19, 0x2 ;  /* 0x0000001302137211 */ /* 0x040fe400078e10ff */
[C---:B0-----:R-:W-:Y:S01]  /*0fc0*/  LEA R11, R2.reuse, R17, 0x5 ;  /* 0x00000011020b7211 */ /* 0x041fe200078e28ff */
[----:B------:R-:W-:Y:S01]  /*0fd0*/  IMAD R10, R2, 0x4, R16 ;  /* 0x00000004020a7824 */ /* 0x000fe200078e0210 */
[----:B--2---:R0:W-:Y:S04]  /*0fe0*/  @!P3 STS.64 [R27], R12 ;  /* 0x0000000c1b00b388 */ /* 0x0041e80000000a00 */
[----:B----4-:R0:W-:Y:S02]  /*0ff0*/  @!P4 STS.64 [R28], R14 ;  /* 0x0000000e1c00c388 */ /* 0x0101e40000000a00 */
.L_x_69:
[----:B------:R-:W-:-:S13]  /*1000*/  ISETP.NE.OR P0, PT, R21, RZ, P0 ;  /* 0x000000ff1500720c */ /* 0x000fda0000705670 */
[----:B------:R-:W-:Y:S05]  /*1010*/  @!P0 BRA `(.L_x_65) ;  /* 0x0000000000808947 */ /* 0x000fea0003800000 */
.L_x_66:
[----:B------:R-:W-:-:S13]  /*1020*/  ISETP.GE.AND P0, PT, R20, R5, PT ;  /* 0x000000051400720c */ /* 0x000fda0003f06270 */
[----:B01----:R-:W0:Y:S01]  /*1030*/  @!P0 LDC.64 R12, c[0x0][0x398] ;  /* 0x0000e600ff0c8b82 */ /* 0x003e220000000a00 */
[-C--:B------:R-:W-:Y:S02]  /*1040*/  ISETP.GE.AND P1, PT, R23, R5.reuse, PT ;  /* 0x000000051700720c */ /* 0x080fe40003f26270 */
[-C--:B------:R-:W-:Y:S02]  /*1050*/  ISETP.GE.AND P2, PT, R10, R5.reuse, PT ;  /* 0x000000050a00720c */ /* 0x080fe40003f46270 */
[----:B------:R-:W-:-:S11]  /*1060*/  ISETP.GE.AND P3, PT, R19, R5, PT ;  /* 0x000000051300720c */ /* 0x000fd60003f66270 */
[----:B------:R-:W1:Y:S01]  /*1070*/  @!P2 LDC.64 R14, c[0x0][0x398] ;  /* 0x0000e600ff0eab82 */ /* 0x000e620000000a00 */
[----:B0-----:R-:W-:-:S07]  /*1080*/  @!P0 IMAD.WIDE.U32 R28, R20, 0x8, R12 ;  /* 0x00000008141c8825 */ /* 0x001fce00078e000c */
[----:B------:R-:W0:Y:S01]  /*1090*/  @!P3 LDC.64 R16, c[0x0][0x398] ;  /* 0x0000e600ff10bb82 */ /* 0x000e220000000a00 */
[----:B------:R-:W2:Y:S01]  /*10a0*/  @!P0 LDG.E.64 R28, desc[UR8][R28.64] ;  /* 0x000000081c1c8981 */ /* 0x000ea2000c1e1b00 */
[----:B------:R-:W-:-:S06]  /*10b0*/  @!P0 IMAD.IADD R25, R24, 0x1, R11 ;  /* 0x0000000118198824 */ /* 0x000fcc00078e020b */
[----:B------:R-:W3:Y:S01]  /*10c0*/  @!P1 LDC.64 R12, c[0x0][0x398] ;  /* 0x0000e600ff0c9b82 */ /* 0x000ee20000000a00 */
[----:B-1----:R-:W-:-:S06]  /*10d0*/  @!P2 IMAD.WIDE.U32 R14, R10, 0x8, R14 ;  /* 0x000000080a0ea825 */ /* 0x002fcc00078e000e */
[----:B------:R-:W4:Y:S01]  /*10e0*/  @!P2 LDG.E.64 R14, desc[UR8][R14.64] ;  /* 0x000000080e0ea981 */ /* 0x000f22000c1e1b00 */
[----:B0-----:R-:W-:-:S06]  /*10f0*/  @!P3 IMAD.WIDE.U32 R16, R19, 0x8, R16 ;  /* 0x000000081310b825 */ /* 0x001fcc00078e0010 */
[----:B------:R-:W5:Y:S01]  /*1100*/  @!P3 LDG.E.64 R16, desc[UR8][R16.64] ;  /* 0x000000081010b981 */ /* 0x000f62000c1e1b00 */
[----:B---3--:R-:W-:-:S06]  /*1110*/  @!P1 IMAD.WIDE.U32 R12, R23, 0x8, R12 ;  /* 0x00000008170c9825 */ /* 0x008fcc00078e000c */
[----:B------:R-:W3:Y:S01]  /*1120*/  @!P1 LDG.E.64 R12, desc[UR8][R12.64] ;  /* 0x000000080c0c9981 */ /* 0x000ee2000c1e1b00 */
[----:B------:R-:W-:Y:S01]  /*1130*/  @!P1 IADD3 R27, PT, PT, R18, R11, RZ ;  /* 0x0000000b121b9210 */ /* 0x000fe20007ffe0ff */
[----:B------:R-:W-:Y:S01]  /*1140*/  VIADD R21, R21, 0x4 ;  /* 0x0000000415157836 */ /* 0x000fe20000000000 */
[C---:B------:R-:W-:Y:S01]  /*1150*/  LEA R23, R2.reuse, R23, 0x2 ;  /* 0x0000001702177211 */ /* 0x040fe200078e10ff */
[C---:B------:R-:W-:Y:S01]  /*1160*/  IMAD R20, R2.reuse, 0x4, R20 ;  /* 0x0000000402147824 */ /* 0x040fe200078e0214 */
[C---:B------:R-:W-:Y:S01]  /*1170*/  LEA R19, R2.reuse, R19, 0x2 ;  /* 0x0000001302137211 */ /* 0x040fe200078e10ff */
[----:B------:R-:W-:Y:S01]  /*1180*/  IMAD R10, R2, 0x4, R10 ;  /* 0x00000004020a7824 */ /* 0x000fe200078e020a */
[----:B--2---:R0:W-:Y:S01]  /*1190*/  @!P0 STS.64 [R25], R28 ;  /* 0x0000001c19008388 */ /* 0x0041e20000000a00 */
[----:B------:R-:W-:Y:S01]  /*11a0*/  ISETP.NE.AND P0, PT, R21, RZ, PT ;  /* 0x000000ff1500720c */ /* 0x000fe20003f05270 */
[----:B0-----:R-:W-:Y:S01]  /*11b0*/  @!P2 IMAD.IADD R25, R22, 0x1, R11 ;  /* 0x000000011619a824 */ /* 0x001fe200078e020b */
[-C--:B------:R-:W-:Y:S01]  /*11c0*/  @!P3 IADD3 R29, PT, PT, R26, R11.reuse, RZ ;  /* 0x0000000b1a1db210 */ /* 0x080fe20007ffe0ff */
[----:B---3--:R1:W-:Y:S04]  /*11d0*/  @!P1 STS.64 [R27], R12 ;  /* 0x0000000c1b009388 */ /* 0x0083e80000000a00 */
[----:B----4-:R1:W-:Y:S04]  /*11e0*/  @!P2 STS.64 [R25], R14 ;  /* 0x0000000e1900a388 */ /* 0x0103e80000000a00 */
[----:B-----5:R1:W-:Y:S01]  /*11f0*/  @!P3 STS.64 [R29], R16 ;  /* 0x000000101d00b388 */ /* 0x0203e20000000a00 */
[----:B------:R-:W-:Y:S01]  /*1200*/  LEA R11, R2, R11, 0x5 ;  /* 0x0000000b020b7211 */ /* 0x000fe200078e28ff */
[----:B------:R-:W-:Y:S06]  /*1210*/  @P0 BRA `(.L_x_66) ;  /* 0xfffffffc00800947 */ /* 0x000fec000383ffff */
.L_x_65:
[----:B------:R-:W-:-:S13]  /*1220*/  ISETP.NE.AND P0, PT, R6, RZ, PT ;  /* 0x000000ff0600720c */ /* 0x000fda0003f05270 */
[----:B------:R-:W-:Y:S05]  /*1230*/  @!P0 BRA `(.L_x_64) ;  /* 0x0000000000448947 */ /* 0x000fea0003800000 */
[----:B------:R-:W2:Y:S01]  /*1240*/  S2UR UR5, SR_CgaCtaId ;  /* 0x00000000000579c3 */ /* 0x000ea20000008800 */
[----:B------:R-:W-:Y:S01]  /*1250*/  IMAD R0, R0, R8, R7 ;  /* 0x0000000800007224 */ /* 0x000fe200078e0207 */
[----:B------:R-:W-:Y:S01]  /*1260*/  UMOV UR4, 0x400 ;  /* 0x0000040000047882 */ /* 0x000fe20000000000 */
[----:B------:R-:W-:Y:S02]  /*1270*/  IMAD.MOV R6, RZ, RZ, -R6 ;  /* 0x000000ffff067224 */ /* 0x000fe400078e0a06 */
[----:B01----:R-:W-:Y:S01]  /*1280*/  IMAD R13, R0, R3, R4 ;  /* 0x00000003000d7224 */ /* 0x003fe200078e0204 */
[----:B--2---:R-:W-:-:S06]  /*1290*/  ULEA UR4, UR5, UR4, 0x18 ;  /* 0x0000000405047291 */ /* 0x004fcc000f8ec0ff */
[----:B------:R-:W-:-:S07]  /*12a0*/  LEA R15, R13, UR4, 0x3 ;  /* 0x000000040d0f7c11 */ /* 0x000fce000f8e18ff */
.L_x_70:
[----:B------:R-:W-:-:S13]  /*12b0*/  ISETP.GE.AND P0, PT, R13, R5, PT ;  /* 0x000000050d00720c */ /* 0x000fda0003f06270 */
[----:B------:R-:W0:Y:S02]  /*12c0*/  @!P0 LDC.64 R10, c[0x0][0x398] ;  /* 0x0000e600ff0a8b82 */ /* 0x000e240000000a00 */
[----:B0-----:R-:W-:-:S06]  /*12d0*/  @!P0 IMAD.WIDE.U32 R10, R13, 0x8, R10 ;  /* 0x000000080d0a8825 */ /* 0x001fcc00078e000a */
[----:B------:R-:W2:Y:S01]  /*12e0*/  @!P0 LDG.E.64 R10, desc[UR8][R10.64] ;  /* 0x000000080a0a8981 */ /* 0x000ea2000c1e1b00 */
[----:B------:R-:W-:Y:S01]  /*12f0*/  IADD3 R6, PT, PT, R6, 0x1, RZ ;  /* 0x0000000106067810 */ /* 0x000fe20007ffe0ff */
[----:B------:R-:W-:Y:S02]  /*1300*/  IMAD.IADD R13, R2, 0x1, R13 ;  /* 0x00000001020d7824 */ /* 0x000fe400078e020d */
[----:B--2---:R0:W-:Y:S01]  /*1310*/  @!P0 STS.64 [R15], R10 ;  /* 0x0000000a0f008388 */ /* 0x0041e20000000a00 */
[----:B------:R-:W-:Y:S02]  /*1320*/  ISETP.NE.AND P0, PT, R6, RZ, PT ;  /* 0x000000ff0600720c */ /* 0x000fe40003f05270 */
[----:B0-----:R-:W-:-:S11]  /*1330*/  LEA R15, R2, R15, 0x3 ;  /* 0x0000000f020f7211 */ /* 0x001fd600078e18ff */
[----:B------:R-:W-:Y:S05]  /*1340*/  @P0 BRA `(.L_x_70) ;  /* 0xfffffffc00d80947 */ /* 0x000fea000383ffff */
.L_x_64:
[----:B------:R-:W2:Y:S01]  /*1350*/  S2R R11, SR_CgaCtaId ;  /* 0x00000000000b7919 */ /* 0x000ea20000008800 */
[----:B------:R-:W3:Y:S01]  /*1360*/  LDCU UR4, c[0x0][0x380] ;  /* 0x00007000ff0477ac */ /* 0x000ee20008000800 */
[----:B------:R-:W-:Y:S01]  /*1370*/  MOV R0, 0x400 ;  /* 0x0000040000007802 */ /* 0x000fe20000000f00 */
[----:B------:R-:W-:Y:S01]  /*1380*/  BSSY.RECONVERGENT B0, `(.L_x_71) ;  /* 0x000006e000007945 */ /* 0x000fe20003800200 */
[----:B---3--:R-:W-:Y:S02]  /*1390*/  ISETP.GE.AND P0, PT, R9, UR4, PT ;  /* 0x0000000409007c0c */ /* 0x008fe4000bf06270 */
[----:B--2---:R-:W-:-:S05]  /*13a0*/  LEA R0, R11, R0, 0x18 ;  /* 0x000000000b007211 */ /* 0x004fca00078ec0ff */
[----:B------:R-:W-:-:S06]  /*13b0*/  IMAD R0, R5, 0x8, R0 ;  /* 0x0000000805007824 */ /* 0x000fcc00078e0200 */
[----:B------:R-:W-:Y:S05]  /*13c0*/  @P0 BRA `(.L_x_72) ;  /* 0x0000000400a40947 */ /* 0x000fea0003800000 */
[----:B------:R-:W2:Y:S02]  /*13d0*/  LDCU UR4, c[0x0][0x388] ;  /* 0x00007100ff0477ac */ /* 0x000ea40008000800 */
[----:B--2---:R-:W-:-:S05]  /*13e0*/  IADD3 R2, PT, PT, R3, UR4, RZ ;  /* 0x0000000403027c10 */ /* 0x004fca000fffe0ff */
[----:B------:R-:W-:-:S05]  /*13f0*/  VIADD R2, R2, 0xffffffff ;  /* 0xffffffff02027836 */ /* 0x000fca0000000000 */
[----:B------:R-:W-:-:S13]  /*1400*/  ISETP.GT.U32.AND P0, PT, R3, R2, PT ;  /* 0x000000020300720c */ /* 0x000fda0003f04070 */
[----:B------:R-:W-:Y:S05]  /*1410*/  @P0 BRA `(.L_x_72) ;  /* 0x0000000400900947 */ /* 0x000fea0003800000 */
[----:B------:R-:W2:Y:S01]  /*1420*/  I2F.U32.RP R6, R3 ;  /* 0x0000000300067306 */ /* 0x000ea20000209000 */
[----:B------:R-:W-:-:S07]  /*1430*/  ISETP.NE.U32.AND P2, PT, R3, RZ, PT ;  /* 0x000000ff0300720c */ /* 0x000fce0003f45070 */
[----:B--2---:R-:W2:Y:S02]  /*1440*/  MUFU.RCP R6, R6 ;  /* 0x0000000600067308 */ /* 0x004ea40000001000 */
[----:B--2---:R-:W-:Y:S01]  /*1450*/  IADD3 R10, PT, PT, R6, 0xffffffe, RZ ;  /* 0x0ffffffe060a7810 */ /* 0x004fe20007ffe0ff */
[----:B------:R-:W-:-:S05]  /*1460*/  IMAD.MOV.U32 R6, RZ, RZ, RZ ;  /* 0x000000ffff067224 */ /* 0x000fca00078e00ff */
[----:B------:R2:W3:Y:S02]  /*1470*/  F2I.FTZ.U32.TRUNC.NTZ R11, R10 ;  /* 0x0000000a000b7305 */ /* 0x0004e4000021f000 */
[----:B--2---:R-:W-:Y:S02]  /*1480*/  HFMA2 R10, -RZ, RZ, 0, 0 ;  /* 0x00000000ff0a7431 */ /* 0x004fe400000001ff */
[----:B---3--:R-:W-:-:S04]  /*1490*/  IMAD.MOV R8, RZ, RZ, -R11 ;  /* 0x000000ffff087224 */ /* 0x008fc800078e0a0b */
[----:B01----:R-:W-:-:S04]  /*14a0*/  IMAD R13, R8, R3, RZ ;  /* 0x00000003080d7224 */ /* 0x003fc800078e02ff */
        /* <DEDUP_REMOVED lines=11> */
[----:B------:R-:W-:Y:S01]  /*1560*/  VIMNMX.U32 R8, PT, PT, R11, 0x1, !PT ;  /* 0x000000010b087848 */ /* 0x000fe20007fe0000 */
[----:B------:R-:W-:-:S03]  /*1570*/  IMAD R11, R7, UR4, RZ ;  /* 0x00000004070b7c24 */ /* 0x000fc6000f8e02ff */
[----:B------:R-:W-:-:S04]  /*1580*/  LOP3.LUT R2, R8, 0x3, RZ, 0xc0, !PT ;  /* 0x0000000308027812 */ /* 0x000fc800078ec0ff */
[----:B------:R-:W-:-:S03]  /*1590*/  ISETP.NE.AND P0, PT, R2, RZ, PT ;  /* 0x000000ff0200720c */ /* 0x000fc60003f05270 */
[----:B------:R-:W-:Y:S10]  /*15a0*/  @!P1 BRA `(.L_x_73) ;  /* 0x0000000000d89947 */ /* 0x000ff40003800000 */
[CC--:B------:R-:W-:Y:S01]  /*15b0*/  IADD3 R22, PT, PT, R3.reuse, R4.reuse, RZ ;  /* 0x0000000403167210 */ /* 0x0c0fe20007ffe0ff */
[--C-:B------:R-:W-:Y:S01]  /*15c0*/  IMAD R10, R3, 0x2, R4.reuse ;  /* 0x00000002030a7824 */ /* 0x100fe200078e0204 */
[----:B------:R-:W-:Y:S01]  /*15d0*/  LOP3.LUT R6, R8, 0xfffffffc, RZ, 0xc0, !PT ;  /* 0xfffffffc08067812 */ /* 0x000fe200078ec0ff */
[--C-:B------:R-:W-:Y:S01]  /*15e0*/  IMAD R20, R9, UR4, R4.reuse ;  /* 0x0000000409147c24 */ /* 0x100fe2000f8e0204 */
[----:B------:R-:W-:Y:S01]  /*15f0*/  MOV R18, R4 ;  /* 0x0000000400127202 */ /* 0x000fe20000000f00 */
[----:B------:R-:W-:Y:S01]  /*1600*/  IMAD R12, R3, 0x3, R4 ;  /* 0x00000003030c7824 */ /* 0x000fe200078e0204 */
[----:B------:R-:W-:Y:S01]  /*1610*/  IADD3 R13, PT, PT, R11, R10, RZ ;  /* 0x0000000a0b0d7210 */ /* 0x000fe20007ffe0ff */
[----:B------:R-:W-:Y:S01]  /*1620*/  IMAD.MOV.U32 R24, RZ, RZ, R0 ;  /* 0x000000ffff187224 */ /* 0x000fe200078e0000 */
[----:B------:R-:W-:Y:S01]  /*1630*/  IADD3 R23, PT, PT, -R6, RZ, RZ ;  /* 0x000000ff06177210 */ /* 0x000fe20007ffe1ff */
[C-C-:B------:R-:W-:Y:S01]  /*1640*/  IMAD R19, R3.reuse, 0x3, R20.reuse ;  /* 0x0000000303137824 */ /* 0x140fe200078e0214 */
[----:B------:R-:W0:Y:S01]  /*1650*/  LDCU UR5, c[0x0][0x388] ;  /* 0x00007100ff0577ac */ /* 0x000e220008000800 */
[----:B------:R-:W-:-:S02]  /*1660*/  IMAD R21, R3, 0x2, R20 ;  /* 0x0000000203157824 */ /* 0x000fc400078e0214 */
[----:B------:R-:W-:-:S07]  /*1670*/  IMAD R8, R9, UR4, R22 ;  /* 0x0000000409087c24 */ /* 0x000fce000f8e0216 */
.L_x_74:
[----:B0-----:R-:W-:Y:S02]  /*1680*/  UMOV UR4, UR5 ;  /* 0x0000000500047c82 */ /* 0x001fe40008000000 */
[----:B------:R-:W-:Y:S02]  /*1690*/  ISETP.GE.U32.AND P1, PT, R18, UR4, PT ;  /* 0x0000000412007c0c */ /* 0x000fe4000bf26070 */
[----:B------:R-:W-:-:S11]  /*16a0*/  ISETP.GE.U32.AND P2, PT, R22, UR4, PT ;  /* 0x0000000416007c0c */ /* 0x000fd6000bf46070 */
[----:B-1----:R-:W0:Y:S08]  /*16b0*/  @!P1 LDC.64 R14, c[0x0][0x390] ;  /* 0x0000e400ff0e9b82 */ /* 0x002e300000000a00 */
[----:B------:R-:W1:Y:S01]  /*16c0*/  @!P2 LDC.64 R16, c[0x0][0x390] ;  /* 0x0000e400ff10ab82 */ /* 0x000e620000000a00 */
[----:B0-----:R-:W-:-:S06]  /*16d0*/  @!P1 IMAD.WIDE.U32 R26, R20, 0x8, R14 ;  /* 0x00000008141a9825 */ /* 0x001fcc00078e000e */
[----:B------:R-:W2:Y:S01]  /*16e0*/  @!P1 LDG.E.64 R26, desc[UR8][R26.64] ;  /* 0x000000081a1a9981 */ /* 0x000ea2000c1e1b00 */
[----:B-1----:R-:W-:-:S06]  /*16f0*/  @!P2 IMAD.WIDE.U32 R28, R8, 0x8, R16 ;  /* 0x00000008081ca825 */ /* 0x002fcc00078e0010 */
[----:B------:R-:W3:Y:S01]  /*1700*/  @!P2 LDG.E.64 R28, desc[UR8][R28.64] ;  /* 0x000000081c1ca981 */ /* 0x000ee2000c1e1b00 */
[----:B------:R-:W-:Y:S01]  /*1710*/  ISETP.GE.U32.AND P3, PT, R10, UR4, PT ;  /* 0x000000040a007c0c */ /* 0x000fe2000bf66070 */
[C---:B------:R-:W-:Y:S01]  /*1720*/  @!P1 IMAD.IADD R25, R11.reuse, 0x1, R4 ;  /* 0x000000010b199824 */ /* 0x040fe200078e0204 */
[----:B------:R-:W-:Y:S02]  /*1730*/  ISETP.GE.U32.AND P4, PT, R12, UR4, PT ;  /* 0x000000040c007c0c */ /* 0x000fe4000bf86070 */
[----:B------:R-:W-:Y:S02]  /*1740*/  @!P2 IADD3 R15, PT, PT, R11, R4, R3 ;  /* 0x000000040b0fa210 */ /* 0x000fe40007ffe003 */
[----:B------:R-:W-:-:S03]  /*1750*/  @!P1 LEA R25, R25, R24, 0x3 ;  /* 0x0000001819199211 */ /* 0x000fc600078e18ff */
[----:B------:R-:W-:-:S06]  /*1760*/  @!P2 IMAD R15, R15, 0x8, R24 ;  /* 0x000000080f0fa824 */ /* 0x000fcc00078e0218 */
[----:B------:R-:W0:Y:S02]  /*1770*/  @!P4 LDC.64 R16, c[0x0][0x390] ;  /* 0x0000e400ff10cb82 */ /* 0x000e240000000a00 */
[----:B0-----:R-:W-:-:S06]  /*1780*/  @!P4 IMAD.WIDE.U32 R16, R19, 0x8, R16 ;  /* 0x000000081310c825 */ /* 0x001fcc00078e0010 */
[----:B------:R-:W4:Y:S04]  /*1790*/  @!P4 LDG.E.64 R16, desc[UR8][R16.64] ;  /* 0x000000081010c981 */ /* 0x000f28000c1e1b00 */
[----:B--2---:R-:W-:Y:S04]  /*17a0*/  @!P1 STS.64 [R25], R26 ;  /* 0x0000001a19009388 */ /* 0x004fe80000000a00 */
[----:B---3--:R0:W-:Y:S02]  /*17b0*/  @!P2 STS.64 [R15], R28 ;  /* 0x0000001c0f00a388 */ /* 0x0081e40000000a00 */
[----:B0-----:R-:W0:Y:S02]  /*17c0*/  @!P3 LDC.64 R14, c[0x0][0x390] ;  /* 0x0000e400ff0ebb82 */ /* 0x001e240000000a00 */
[----:B0-----:R-:W-:-:S06]  /*17d0*/  @!P3 IMAD.WIDE.U32 R14, R21, 0x8, R14 ;  /* 0x00000008150eb825 */ /* 0x001fcc00078e000e */
[----:B------:R-:W2:Y:S01]  /*17e0*/  @!P3 LDG.E.64 R14, desc[UR8][R14.64] ;  /* 0x000000080e0eb981 */ /* 0x000ea2000c1e1b00 */
[----:B------:R-:W-:-:S05]  /*17f0*/  @!P4 IADD3 R26, PT, PT, R11, R4, RZ ;  /* 0x000000040b1ac210 */ /* 0x000fca0007ffe0ff */
[----:B------:R-:W-:-:S04]  /*1800*/  @!P4 IMAD R25, R3, 0x3, R26 ;  /* 0x000000030319c824 */ /* 0x000fc800078e021a */
[----:B------:R-:W-:Y:S01]  /*1810*/  @!P4 IMAD R27, R25, 0x8, R24 ;  /* 0x00000008191bc824 */ /* 0x000fe200078e0218 */
[----:B------:R-:W-:Y:S01]  /*1820*/  @!P3 LEA R25, R13, R24, 0x3 ;  /* 0x000000180d19b211 */ /* 0x000fe200078e18ff */
[----:B------:R-:W-:-:S05]  /*1830*/  VIADD R23, R23, 0x4 ;  /* 0x0000000417177836 */ /* 0x000fca0000000000 */
[----:B------:R-:W-:Y:S01]  /*1840*/  ISETP.NE.AND P1, PT, R23, RZ, PT ;  /* 0x000000ff1700720c */ /* 0x000fe20003f25270 */
[C---:B------:R-:W-:Y:S01]  /*1850*/  IMAD R10, R3.reuse, 0x4, R10 ;  /* 0x00000004030a7824 */ /* 0x040fe200078e020a */
[C---:B------:R-:W-:Y:S01]  /*1860*/  LEA R22, R3.reuse, R22, 0x2 ;  /* 0x0000001603167211 */ /* 0x040fe200078e10ff */
[C---:B------:R-:W-:Y:S01]  /*1870*/  IMAD R18, R3.reuse, 0x4, R18 ;  /* 0x0000000403127824 */ /* 0x040fe200078e0212 */
[C---:B------:R-:W-:Y:S01]  /*1880*/  LEA R12, R3.reuse, R12, 0x2 ;  /* 0x0000000c030c7211 */ /* 0x040fe200078e10ff */
[C---:B------:R-:W-:Y:S01]  /*1890*/  IMAD R8, R3.reuse, 0x4, R8 ;  /* 0x0000000403087824 */ /* 0x040fe200078e0208 */
[C---:B------:R-:W-:Y:S01]  /*18a0*/  LEA R20, R3.reuse, R20, 0x2 ;  /* 0x0000001403147211 */ /* 0x040fe200078e10ff */
[C---:B------:R-:W-:Y:S01]  /*18b0*/  IMAD R19, R3.reuse, 0x4, R19 ;  /* 0x0000000403137824 */ /* 0x040fe200078e0213 */
[C---:B------:R-:W-:Y:S02]  /*18c0*/  LEA R21, R3.reuse, R21, 0x2 ;  /* 0x0000001503157211 */ /* 0x040fe400078e10ff */
[----:B------:R-:W-:Y:S01]  /*18d0*/  LEA R24, R3, R24, 0x5 ;  /* 0x0000001803187211 */ /* 0x000fe200078e28ff */
[----:B--2---:R1:W-:Y:S04]  /*18e0*/  @!P3 STS.64 [R25], R14 ;  /* 0x0000000e1900b388 */ /* 0x0043e80000000a00 */
[----:B----4-:R1:W-:Y:S01]  /*18f0*/  @!P4 STS.64 [R27], R16 ;  /* 0x000000101b00c388 */ /* 0x0103e20000000a00 */
[----:B------:R-:W-:Y:S05]  /*1900*/  @P1 BRA `(.L_x_74) ;  /* 0xfffffffc005c1947 */ /* 0x000fea000383ffff */
.L_x_73:
[----:B------:R-:W-:Y:S05]  /*1910*/  @!P0 BRA `(.L_x_72) ;  /* 0x0000000000508947 */ /* 0x000fea0003800000 */
[----:B------:R-:W0:Y:S01]  /*1920*/  S2UR UR6, SR_CgaCtaId ;  /* 0x00000000000679c3 */ /* 0x000e220000008800 */
[----:B------:R-:W-:Y:S01]  /*1930*/  IMAD R6, R3, R6, R4 ;  /* 0x0000000603067224 */ /* 0x000fe200078e0204 */
[----:B------:R-:W-:Y:S01]  /*1940*/  UMOV UR5, 0x400 ;  /* 0x0000040000057882 */ /* 0x000fe20000000000 */
[----:B------:R-:W-:Y:S01]  /*1950*/  IMAD.MOV R8, RZ, RZ, -R2 ;  /* 0x000000ffff087224 */ /* 0x000fe200078e0a02 */
[----:B------:R-:W2:Y:S01]  /*1960*/  LDCU UR7, c[0x0][0x388] ;  /* 0x00007100ff0777ac */ /* 0x000ea20008000800 */
[--C-:B------:R-:W-:Y:S01]  /*1970*/  IMAD R2, R9, UR4, R6.reuse ;  /* 0x0000000409027c24 */ /* 0x100fe2000f8e0206 */
[----:B------:R-:W-:Y:S01]  /*1980*/  IADD3 R5, PT, PT, R5, R11, R6 ;  /* 0x0000000b05057210 */ /* 0x000fe20007ffe006 */
[----:B0-----:R-:W-:-:S06]  /*1990*/  ULEA UR5, UR6, UR5, 0x18 ;  /* 0x0000000506057291 */ /* 0x001fcc000f8ec0ff */
[----:B--2---:R-:W-:-:S07]  /*19a0*/  LEA R5, R5, UR5, 0x3 ;  /* 0x0000000505057c11 */ /* 0x004fce000f8e18ff */
.L_x_75:
[----:B------:R-:W-:-:S13]  /*19b0*/  ISETP.GE.U32.AND P0, PT, R6, UR7, PT ;  /* 0x0000000706007c0c */ /* 0x000fda000bf06070 */
[----:B------:R-:W0:Y:S02]  /*19c0*/  @!P0 LDC.64 R10, c[0x0][0x390] ;  /* 0x0000e400ff0a8b82 */ /* 0x000e240000000a00 */
[----:B0-----:R-:W-:-:S06]  /*19d0*/  @!P0 IMAD.WIDE.U32 R10, R2, 0x8, R10 ;  /* 0x00000008020a8825 */ /* 0x001fcc00078e000a */
[----:B------:R-:W2:Y:S01]  /*19e0*/  @!P0 LDG.E.64 R10, desc[UR8][R10.64] ;  /* 0x000000080a0a8981 */ /* 0x000ea2000c1e1b00 */
[----:B------:R-:W-:Y:S01]  /*19f0*/  IADD3 R8, PT, PT, R8, 0x1, RZ ;  /* 0x0000000108087810 */ /* 0x000fe20007ffe0ff */
[C---:B------:R-:W-:Y:S01]  /*1a00*/  IMAD.IADD R6, R3.reuse, 0x1, R6 ;  /* 0x0000000103067824 */ /* 0x040fe200078e0206 */
[C---:B------:R-:W-:Y:S01]  /*1a10*/  IADD3 R2, PT, PT, R3.reuse, R2, RZ ;  /* 0x0000000203027210 */ /* 0x040fe20007ffe0ff */
[----:B--2---:R0:W-:Y:S01]  /*1a20*/  @!P0 STS.64 [R5], R10 ;  /* 0x0000000a05008388 */ /* 0x0041e20000000a00 */
[----:B------:R-:W-:Y:S01]  /*1a30*/  ISETP.NE.AND P0, PT, R8, RZ, PT ;  /* 0x000000ff0800720c */ /* 0x000fe20003f05270 */
[----:B0-----:R-:W-:-:S12]  /*1a40*/  IMAD R5, R3, 0x8, R5 ;  /* 0x0000000803057824 */ /* 0x001fd800078e0205 */
[----:B------:R-:W-:Y:S05]  /*1a50*/  @P0 BRA `(.L_x_75) ;  /* 0xfffffffc00d40947 */ /* 0x000fea000383ffff */
.L_x_72:
[----:B------:R-:W-:Y:S05]  /*1a60*/  BSYNC.RECONVERGENT B0 ;  /* 0x0000000000007941 */ /* 0x000fea0003800200 */
.L_x_71:
[----:B------:R-:W2:Y:S01]  /*1a70*/  LDCU UR4, c[0x0][0x380] ;  /* 0x00007000ff0477ac */ /* 0x000ea20008000800 */
[----:B------:R-:W-:Y:S01]  /*1a80*/  BAR.SYNC.DEFER_BLOCKING 0x0 ;  /* 0x0000000000007b1d */ /* 0x000fe20000010000 */
[----:B--2---:R-:W-:-:S13]  /*1a90*/  ISETP.GE.AND P0, PT, R9, UR4, PT ;  /* 0x0000000409007c0c */ /* 0x004fda000bf06270 */
[----:B------:R-:W-:Y:S05]  /*1aa0*/  @P0 EXIT ;  /* 0x000000000000094d */ /* 0x000fea0003800000 */
[----:B------:R-:W2:Y:S01]  /*1ab0*/  LDCU UR7, c[0x0][0x388] ;  /* 0x00007100ff0777ac */ /* 0x000ea20008000800 */
[----:B------:R-:W-:Y:S01]  /*1ac0*/  IMAD R9, R4, UR4, R9 ;  /* 0x0000000404097c24 */ /* 0x000fe2000f8e0209 */
[----:B-1----:R-:W-:Y:S01]  /*1ad0*/  CS2R R16, SRZ ;  /* 0x0000000000107805 */ /* 0x002fe2000001ff00 */
[----:B--2---:R-:W-:-:S09]  /*1ae0*/  UISETP.GE.AND UP0, UPT, UR7, 0x1, UPT ;  /* 0x000000010700788c */ /* 0x004fd2000bf06270 */
[----:B------:R-:W-:Y:S05]  /*1af0*/  BRA.U !UP0, `(.L_x_76) ;  /* 0x0000000508a47547 */ /* 0x000fea000b800000 */
[----:B------:R-:W-:Y:S01]  /*1b00*/  UISETP.GE.U32.AND UP1, UPT, UR7, 0x8, UPT ;  /* 0x000000080700788c */ /* 0x000fe2000bf26070 */
[----:B------:R-:W-:Y:S01]  /*1b10*/  HFMA2 R3, -RZ, RZ, 0, 0 ;  /* 0x00000000ff037431 */ /* 0x000fe200000001ff */
[----:B------:R-:W-:Y:S02]  /*1b20*/  ULOP3.LUT UR4, UR7, 0x7, URZ, 0xc0, !UPT ;  /* 0x0000000707047892 */ /* 0x000fe4000f8ec0ff */
[----:B------:R-:W-:Y:S01]  /*1b30*/  IMAD R4, R4, UR7, RZ ;  /* 0x0000000704047c24 */ /* 0x000fe2000f8e02ff */
[----:B------:R-:W-:Y:S01]  /*1b40*/  CS2R R16, SRZ ;  /* 0x0000000000107805 */ /* 0x000fe2000001ff00 */
[----:B------:R-:W-:-:S03]  /*1b50*/  UISETP.NE.AND UP0, UPT, UR4, URZ, UPT ;  /* 0x000000ff0400728c */ /* 0x000fc6000bf05270 */
[----:B------:R-:W-:Y:S08]  /*1b60*/  BRA.U !UP1, `(.L_x_77) ;  /* 0x0000000109ac7547 */ /* 0x000ff0000b800000 */
[----:B------:R-:W1:Y:S01]  /*1b70*/  S2R R5, SR_CgaCtaId ;  /* 0x0000000000057919 */ /* 0x000e620000008800 */
[----:B------:R-:W2:Y:S01]  /*1b80*/  LDCU UR5, c[0x0][0x384] ;  /* 0x00007080ff0577ac */ /* 0x000ea20008000800 */
[----:B------:R-:W-:Y:S02]  /*1b90*/  MOV R2, 0x400 ;  /* 0x0000040000027802 */ /* 0x000fe40000000f00 */
[----:B------:R-:W-:Y:S01]  /*1ba0*/  CS2R R16, SRZ ;  /* 0x0000000000107805 */ /* 0x000fe2000001ff00 */
[----:B--2---:R-:W-:Y:S01]  /*1bb0*/  VIADD R3, R7, UR5 ;  /* 0x0000000507037c36 */ /* 0x004fe20008000000 */
[----:B------:R-:W-:-:S04]  /*1bc0*/  ULOP3.LUT UR5, UR7, 0x7ffffff8, URZ, 0xc0, !UPT ;  /* 0x7ffffff807057892 */ /* 0x000fc8000f8ec0ff */
[----:B------:R-:W-:Y:S01]  /*1bd0*/  SHF.L.U32 R3, R3, 0x3, RZ ;  /* 0x0000000303037819 */ /* 0x000fe200000006ff */
[----:B------:R-:W-:Y:S01]  /*1be0*/  UIADD3 UR6, UPT, UPT, -UR5, URZ, URZ ;  /* 0x000000ff05067290 */ /* 0x000fe2000fffe1ff */
[----:B-1----:R-:W-:-:S05]  /*1bf0*/  LEA R5, R5, R2, 0x18 ;  /* 0x0000000205057211 */ /* 0x002fca00078ec0ff */
[--C-:B------:R-:W-:Y:S02]  /*1c00*/  IMAD R2, R4, 0x8, R5.reuse ;  /* 0x0000000804027824 */ /* 0x100fe400078e0205 */
[----:B------:R-:W-:Y:S01]  /*1c10*/  IMAD R5, R3, UR7, R5 ;  /* 0x0000000703057c24 */ /* 0x000fe2000f8e0205 */
[----:B------:R-:W-:Y:S01]  /*1c20*/  MOV R3, UR5 ;  /* 0x0000000500037c02 */ /* 0x000fe20008000f00 */
[----:B------:R-:W-:-:S03]  /*1c30*/  VIADD R2, R2, 0x20 ;  /* 0x0000002002027836 */ /* 0x000fc60000000000 */
[----:B------:R-:W-:-:S07]  /*1c40*/  IADD3 R5, PT, PT, R5, 0x20, RZ ;  /* 0x0000002005057810 */ /* 0x000fce0007ffe0ff */
.L_x_78:
[----:B0-----:R-:W-:Y:S01]  /*1c50*/  LDS.64 R12, [R2+-0x20] ;  /* 0xffffe000020c7984 */ /* 0x001fe20000000a00 */
[----:B------:R-:W-:-:S03]  /*1c60*/  UIADD3 UR6, UPT, UPT, UR6, 0x8, URZ ;  /* 0x0000000806067890 */ /* 0x000fc6000fffe0ff */
[----:B------:R-:W0:Y:S01]  /*1c70*/  LDS.64 R10, [R5+-0x20] ;  /* 0xffffe000050a7984 */ /* 0x000e220000000a00 */
[----:B------:R-:W-:-:S03]  /*1c80*/  UISETP.NE.AND UP1, UPT, UR6, URZ, UPT ;  /* 0x000000ff0600728c */ /* 0x000fc6000bf25270 */
[----:B------:R-:W-:Y:S04]  /*1c90*/  LDS.64 R14, [R2+-0x18] ;  /* 0xffffe800020e7984 */ /* 0x000fe80000000a00 */
[----:B------:R-:W1:Y:S04]  /*1ca0*/  LDS.64 R20, [R5+-0x18] ;  /* 0xffffe80005147984 */ /* 0x000e680000000a00 */
[----:B------:R-:W-:Y:S04]  /*1cb0*/  LDS.64 R18, [R2+-0x10] ;  /* 0xfffff00002127984 */ /* 0x000fe80000000a00 */
[----:B------:R-:W2:Y:S04]  /*1cc0*/  LDS.64 R26, [R5+-0x10] ;  /* 0xfffff000051a7984 */ /* 0x000ea80000000a00 */
[----:B------:R-:W-:Y:S04]  /*1cd0*/  LDS.64 R22, [R2+-0x8] ;  /* 0xfffff80002167984 */ /* 0x000fe80000000a00 */
[----:B------:R-:W3:Y:S01]  /*1ce0*/  LDS.64 R24, [R5+-0x8] ;  /* 0xfffff80005187984 */ /* 0x000ee20000000a00 */
[----:B0-----:R-:W-:-:S03]  /*1cf0*/  DFMA R16, R12, R10, R16 ;  /* 0x0000000a0c10722b */ /* 0x001fc60000000010 */
[----:B------:R-:W-:Y:S04]  /*1d00*/  LDS.64 R10, [R2] ;  /* 0x00000000020a7984 */ /* 0x000fe80000000a00 */
[----:B------:R-:W0:Y:S01]  /*1d10*/  LDS.64 R12, [R5] ;  /* 0x00000000050c7984 */ /* 0x000e220000000a00 */
[----:B-1----:R-:W-:-:S03]  /*1d20*/  DFMA R20, R14, R20, R16 ;  /* 0x000000140e14722b */ /* 0x002fc60000000010 */
[----:B------:R-:W-:Y:S04]  /*1d30*/  LDS.64 R14, [R2+0x8] ;  /* 0x00000800020e7984 */ /* 0x000fe80000000a00 */
[----:B------:R-:W1:Y:S01]  /*1d40*/  LDS.64 R16, [R5+0x8] ;  /* 0x0000080005107984 */ /* 0x000e620000000a00 */
[----:B--2---:R-:W-:-:S03]  /*1d50*/  DFMA R26, R18, R26, R20 ;  /* 0x0000001a121a722b */ /* 0x004fc60000000014 */
[----:B------:R-:W-:Y:S04]  /*1d60*/  LDS.64 R18, [R2+0x10] ;  /* 0x0000100002127984 */ /* 0x000fe80000000a00 */
[----:B------:R-:W2:Y:S01]  /*1d70*/  LDS.64 R20, [R5+0x10] ;  /* 0x0000100005147984 */ /* 0x000ea20000000a00 */
[----:B---3--:R-:W-:-:S03]  /*1d80*/  DFMA R22, R22, R24, R26 ;  /* 0x000000181616722b */ /* 0x008fc6000000001a */
[----:B------:R3:W-:Y:S04]  /*1d90*/  LDS.64 R24, [R2+0x18] ;  /* 0x0000180002187984 */ /* 0x0007e80000000a00 */
[----:B------:R4:W5:Y:S01]  /*1da0*/  LDS.64 R26, [R5+0x18] ;  /* 0x00001800051a7984 */ /* 0x0009620000000a00 */
[----:B---3--:R-:W-:Y:S01]  /*1db0*/  VIADD R2, R2, 0x40 ;  /* 0x0000004002027836 */ /* 0x008fe20000000000 */
[----:B----4-:R-:W-:Y:S01]  /*1dc0*/  IADD3 R5, PT, PT, R5, 0x40, RZ ;  /* 0x0000004005057810 */ /* 0x010fe20007ffe0ff */
[----:B0-----:R-:W-:-:S08]  /*1dd0*/  DFMA R10, R10, R12, R22 ;  /* 0x0000000c0a0a722b */ /* 0x001fd00000000016 */
[----:B-1----:R-:W-:-:S08]  /*1de0*/  DFMA R10, R14, R16, R10 ;  /* 0x000000100e0a722b */ /* 0x002fd0000000000a */
[----:B--2---:R-:W-:-:S08]  /*1df0*/  DFMA R10, R18, R20, R10 ;  /* 0x00000014120a722b */ /* 0x004fd0000000000a */
[----:B-----5:R-:W-:Y:S01]  /*1e00*/  DFMA R16, R24, R26, R10 ;  /* 0x0000001a1810722b */ /* 0x020fe2000000000a */
[----:B------:R-:W-:Y:S10]  /*1e10*/  BRA.U UP1, `(.L_x_78) ;  /* 0xfffffffd018c7547 */ /* 0x000ff4000b83ffff */
.L_x_77:
[----:B------:R-:W-:Y:S05]  /*1e20*/  BRA.U !UP0, `(.L_x_76) ;  /* 0x0000000108d87547 */ /* 0x000fea000b800000 */
[----:B------:R-:W-:Y:S02]  /*1e30*/  UISETP.GE.U32.AND UP0, UPT, UR4, 0x4, UPT ;  /* 0x000000040400788c */ /* 0x000fe4000bf06070 */
[----:B------:R-:W-:-:S04]  /*1e40*/  ULOP3.LUT UR6, UR7, 0x3, URZ, 0xc0, !UPT ;  /* 0x0000000307067892 */ /* 0x000fc8000f8ec0ff */
[----:B------:R-:W-:-:S03]  /*1e50*/  UISETP.NE.AND UP1, UPT, UR6, URZ, UPT ;  /* 0x000000ff0600728c */ /* 0x000fc6000bf25270 */
[----:B------:R-:W-:Y:S08]  /*1e60*/  BRA.U !UP0, `(.L_x_79) ;  /* 0x0000000108507547 */ /* 0x000ff0000b800000 */
[----:B------:R-:W1:Y:S01]  /*1e70*/  S2UR UR5, SR_CgaCtaId ;  /* 0x00000000000579c3 */ /* 0x000e620000008800 */
[----:B------:R-:W-:Y:S01]  /*1e80*/  UMOV UR4, 0x400 ;  /* 0x0000040000047882 */ /* 0x000fe20000000000 */
[--C-:B------:R-:W-:Y:S02]  /*1e90*/  IMAD R5, R7, UR7, R3.reuse ;  /* 0x0000000707057c24 */ /* 0x100fe4000f8e0203 */
[----:B------:R-:W-:Y:S02]  /*1ea0*/  IMAD.IADD R2, R4, 0x1, R3 ;  /* 0x0000000104027824 */ /* 0x000fe400078e0203 */
[----:B------:R-:W-:Y:S01]  /*1eb0*/  VIADD R3, R3, 0x4 ;  /* 0x0000000403037836 */ /* 0x000fe20000000000 */
[----:B------:R-:W-:-:S05]  /*1ec0*/  LEA R5, R5, R0, 0x3 ;  /* 0x0000000005057211 */ /* 0x000fca00078e18ff */
[----:B------:R-:W-:Y:S04]  /*1ed0*/  LDS.64 R24, [R5] ;  /* 0x0000000005187984 */ /* 0x000fe80000000a00 */
[----:B------:R-:W-:Y:S04]  /*1ee0*/  LDS.64 R22, [R5+0x8] ;  /* 0x0000080005167984 */ /* 0x000fe80000000a00 */
[----:B------:R-:W-:Y:S01]  /*1ef0*/  LDS.64 R18, [R5+0x10] ;  /* 0x0000100005127984 */ /* 0x000fe20000000a00 */
[----:B-1----:R-:W-:-:S03]  /*1f00*/  ULEA UR4, UR5, UR4, 0x18 ;  /* 0x0000000405047291 */ /* 0x002fc6000f8ec0ff */
[----:B0-----:R-:W-:Y:S03]  /*1f10*/  LDS.64 R12, [R5+0x18] ;  /* 0x00001800050c7984 */ /* 0x001fe60000000a00 */
[----:B------:R-:W-:-:S05]  /*1f20*/  LEA R2, R2, UR4, 0x3 ;  /* 0x0000000402027c11 */ /* 0x000fca000f8e18ff */
[----:B------:R-:W0:Y:S04]  /*1f30*/  LDS.64 R26, [R2] ;  /* 0x00000000021a7984 */ /* 0x000e280000000a00 */
[----:B------:R-:W1:Y:S04]  /*1f40*/  LDS.64 R20, [R2+0x8] ;  /* 0x0000080002147984 */ /* 0x000e680000000a00 */
[----:B------:R-:W2:Y:S04]  /*1f50*/  LDS.64 R14, [R2+0x10] ;  /* 0x00001000020e7984 */ /* 0x000ea80000000a00 */
[----:B------:R-:W3:Y:S01]  /*1f60*/  LDS.64 R10, [R2+0x18] ;  /* 0x00001800020a7984 */ /* 0x000ee20000000a00 */
[----:B0-----:R-:W-:-:S08]  /*1f70*/  DFMA R24, R26, R24, R16 ;  /* 0x000000181a18722b */ /* 0x001fd00000000010 */
[----:B-1----:R-:W-:-:S08]  /*1f80*/  DFMA R20, R20, R22, R24 ;  /* 0x000000161414722b */ /* 0x002fd00000000018 */
[----:B--2---:R-:W-:-:S08]  /*1f90*/  DFMA R14, R14, R18, R20 ;  /* 0x000000120e0e722b */ /* 0x004fd00000000014 */
[----:B---3--:R-:W-:-:S11]  /*1fa0*/  DFMA R16, R10, R12, R14 ;  /* 0x0000000c0a10722b */ /* 0x008fd6000000000e */
.L_x_79:
[----:B------:R-:W-:Y:S05]  /*1fb0*/  BRA.U !UP1, `(.L_x_76) ;  /* 0x0000000109747547 */ /* 0x000fea000b800000 */
[----:B------:R-:W-:Y:S02]  /*1fc0*/  UISETP.NE.AND UP0, UPT, UR6, 0x1, UPT ;  /* 0x000000010600788c */ /* 0x000fe4000bf05270 */
[----:B------:R-:W-:-:S04]  /*1fd0*/  ULOP3.LUT UR4, UR7, 0x1, URZ, 0xc0, !UPT ;  /* 0x0000000107047892 */ /* 0x000fc8000f8ec0ff */
[----:B------:R-:W-:-:S03]  /*1fe0*/  UISETP.NE.U32.AND UP1, UPT, UR4, 0x1, UPT ;  /* 0x000000010400788c */ /* 0x000fc6000bf25070 */
[----:B------:R-:W-:Y:S08]  /*1ff0*/  BRA.U !UP0, `(.L_x_80) ;  /* 0x0000000108387547 */ /* 0x000ff0000b800000 */
[----:B------:R-:W1:Y:S01]  /*2000*/  S2UR UR5, SR_CgaCtaId ;  /* 0x00000000000579c3 */ /* 0x000e620000008800 */
[----:B------:R-:W-:Y:S01]  /*2010*/  UMOV UR4, 0x400 ;  /* 0x0000040000047882 */ /* 0x000fe20000000000 */
[----:B------:R-:W-:Y:S01]  /*2020*/  IMAD R5, R7, UR7, R3 ;  /* 0x0000000707057c24 */ /* 0x000fe2000f8e0203 */
[----:B------:R-:W-:Y:S02]  /*2030*/  IADD3 R2, PT, PT, R4, R3, RZ ;  /* 0x0000000304027210 */ /* 0x000fe40007ffe0ff */
[----:B------:R-:W-:Y:S01]  /*2040*/  IADD3 R3, PT, PT, R3, 0x2, RZ ;  /* 0x0000000203037810 */ /* 0x000fe20007ffe0ff */
[----:B------:R-:W-:-:S05]  /*2050*/  IMAD R5, R5, 0x8, R0 ;  /* 0x0000000805057824 */ /* 0x000fca00078e0200 */
[----:B0-----:R-:W-:Y:S04]  /*2060*/  LDS.64 R12, [R5] ;  /* 0x00000000050c7984 */ /* 0x001fe80000000a00 */
[----:B------:R-:W-:Y:S01]  /*2070*/  LDS.64 R18, [R5+0x8] ;  /* 0x0000080005127984 */ /* 0x000fe20000000a00 */
[----:B-1----:R-:W-:-:S06]  /*2080*/  ULEA UR4, UR5, UR4, 0x18 ;  /* 0x0000000405047291 */ /* 0x002fcc000f8ec0ff */
[----:B------:R-:W-:-:S05]  /*2090*/  LEA R2, R2, UR4, 0x3 ;  /* 0x0000000402027c11 */ /* 0x000fca000f8e18ff */
[----:B------:R-:W0:Y:S04]  /*20a0*/  LDS.64 R10, [R2] ;  /* 0x00000000020a7984 */ /* 0x000e280000000a00 */
[----:B------:R-:W1:Y:S01]  /*20b0*/  LDS.64 R14, [R2+0x8] ;  /* 0x00000800020e7984 */ /* 0x000e620000000a00 */
[----:B0-----:R-:W-:-:S08]  /*20c0*/  DFMA R10, R10, R12, R16 ;  /* 0x0000000c0a0a722b */ /* 0x001fd00000000010 */
[----:B-1----:R-:W-:-:S11]  /*20d0*/  DFMA R16, R14, R18, R10 ;  /* 0x000000120e10722b */ /* 0x002fd6000000000a */
.L_x_80:
[----:B------:R-:W-:Y:S05]  /*20e0*/  BRA.U UP1, `(.L_x_76) ;  /* 0x0000000101287547 */ /* 0x000fea000b800000 */
[----:B------:R-:W1:Y:S01]  /*20f0*/  S2UR UR5, SR_CgaCtaId ;  /* 0x00000000000579c3 */ /* 0x000e620000008800 */
[----:B------:R-:W-:Y:S01]  /*2100*/  UMOV UR4, 0x400 ;  /* 0x0000040000047882 */ /* 0x000fe20000000000 */
[--C-:B------:R-:W-:Y:S02]  /*2110*/  IMAD R7, R7, UR7, R3.reuse ;  /* 0x0000000707077c24 */ /* 0x100fe4000f8e0203 */
[----:B------:R-:W-:-:S03]  /*2120*/  IMAD.IADD R3, R4, 0x1, R3 ;  /* 0x0000000104037824 */ /* 0x000fc600078e0203 */
[----:B------:R-:W-:-:S06]  /*2130*/  LEA R4, R7, R0, 0x3 ;  /* 0x0000000007047211 */ /* 0x000fcc00078e18ff */
[----:B------:R-:W-:Y:S01]  /*2140*/  LDS.64 R4, [R4] ;  /* 0x0000000004047984 */ /* 0x000fe20000000a00 */
[----:B-1----:R-:W-:-:S06]  /*2150*/  ULEA UR4, UR5, UR4, 0x18 ;  /* 0x0000000405047291 */ /* 0x002fcc000f8ec0ff */
[----:B------:R-:W-:-:S06]  /*2160*/  LEA R3, R3, UR4, 0x3 ;  /* 0x0000000403037c11 */ /* 0x000fcc000f8e18ff */
[----:B------:R-:W1:Y:S02]  /*2170*/  LDS.64 R2, [R3] ;  /* 0x0000000003027984 */ /* 0x000e640000000a00 */
[----:B-1----:R-:W-:-:S11]  /*2180*/  DFMA R16, R2, R4, R16 ;  /* 0x000000040210722b */ /* 0x002fd60000000010 */
.L_x_76:
[----:B------:R-:W1:Y:S02]  /*2190*/  LDC.64 R2, c[0x0][0x3a0] ;  /* 0x0000e800ff027b82 */ /* 0x000e640000000a00 */
[----:B-1----:R-:W-:-:S05]  /*21a0*/  IMAD.WIDE R2, R9, 0x8, R2 ;  /* 0x0000000809027825 */ /* 0x002fca00078e0202 */
[----:B------:R-:W2:Y:S02]  /*21b0*/  LDG.E.64 R4, desc[UR8][R2.64] ;  /* 0x0000000802047981 */ /* 0x000ea4000c1e1b00 */
[----:B--2---:R-:W-:-:S07]  /*21c0*/  DADD R4, R4, R16 ;  /* 0x0000000004047229 */ /* 0x004fce0000000010 */
[----:B------:R-:W-:Y:S01]  /*21d0*/  STG.E.64 desc[UR8][R2.64], R4 ;  /* 0x0000000402007986 */ /* 0x000fe2000c101b08 */
[----:B------:R-:W-:Y:S05]  /*21e0*/  EXIT ;  /* 0x000000000000794d */ /* 0x000fea0003800000 */
.L_x_81:
        /* <DEDUP_REMOVED lines=9> */
.L_x_189:


//--------------------- .text._Z20kernel_share_add_cstiiPdS_ --------------------------
	.section	.text._Z20kernel_share_add_cstiiPdS_,"ax",@progbits
	.align	128
        .global         _Z20kernel_share_add_cstiiPdS_
        .type           _Z20kernel_share_add_cstiiPdS_,@function
        .size           _Z20kernel_share_add_cstiiPdS_,(.L_x_190 - _Z20kernel_share_add_cstiiPdS_)
        .other          _Z20kernel_share_add_cstiiPdS_,@"STO_CUDA_ENTRY STV_DEFAULT"
_Z20kernel_share_add_cstiiPdS_:
.text._Z20kernel_share_add_cstiiPdS_:
[----:B------:R-:W-:Y:S08]  /*0000*/  LDC R1, c[0x0][0x37c] ;  /* 0x0000df00ff017b82 */ /* 0x000ff00000000800 */
[----:B------:R-:W0:Y:S08]  /*0010*/  LDC R9, c[0x0][0x380] ;  /* 0x0000e000ff097b82 */ /* 0x000e300000000800 */
[----:B------:R-:W0:Y:S08]  /*0020*/  LDC R0, c[0x0][0x360] ;  /* 0x0000d800ff007b82 */ /* 0x000e300000000800 */
[----:B------:R-:W1:Y:S01]  /*0030*/  S2UR UR4, SR_CTAID.X ;  /* 0x00000000000479c3 */ /* 0x000e620000002500 */
[----:B0-----:R-:W-:-:S04]  /*0040*/  IADD3 R5, PT, PT, R0, -0x1, R9 ;  /* 0xffffffff00057810 */ /* 0x001fc80007ffe009 */
[----:B------:R-:W-:-:S13]  /*0050*/  ISETP.GT.U32.AND P0, PT, R0, R5, PT ;  /* 0x000000050000720c */ /* 0x000fda0003f04070 */
[----:B-1----:R-:W-:Y:S05]  /*0060*/  @P0 EXIT ;  /* 0x000000000000094d */ /* 0x002fea0003800000 */
[----:B------:R-:W0:Y:S01]  /*0070*/  I2F.U32.RP R4, R0 ;  /* 0x0000000000047306 */ /* 0x000e220000209000 */
[----:B------:R-:W-:-:S07]  /*0080*/  ISETP.NE.U32.AND P2, PT, R0, RZ, PT ;  /* 0x000000ff0000720c */ /* 0x000fce0003f45070 */
[----:B0-----:R-:W0:Y:S02]  /*0090*/  MUFU.RCP R4, R4 ;  /* 0x0000000400047308 */ /* 0x001e240000001000 */
[----:B0-----:R-:W-:Y:S02]  /*00a0*/  VIADD R2, R4, 0xffffffe ;  /* 0x0ffffffe04027836 */ /* 0x001fe40000000000 */
[----:B------:R-:W-:Y:S01]  /*00b0*/  IMAD R4, R9, UR4, RZ ;  /* 0x0000000409047c24 */ /* 0x000fe2000f8e02ff */
[----:B------:R-:W0:Y:S03]  /*00c0*/  LDCU.64 UR4, c[0x0][0x358] ;  /* 0x00006b00ff0477ac */ /* 0x000e260008000a00 */
[----:B------:R1:W2:Y:S02]  /*00d0*/  F2I.FTZ.U32.TRUNC.NTZ R3, R2 ;  /* 0x0000000200037305 */ /* 0x0002a4000021f000 */
[----:B-1----:R-:W-:-:S02]  /*00e0*/  IMAD.MOV.U32 R2, RZ, RZ, RZ ;  /* 0x000000ffff027224 */ /* 0x002fc400078e00ff */
[----:B--2---:R-:W-:-:S04]  /*00f0*/  IMAD.MOV R7, RZ, RZ, -R3 ;  /* 0x000000ffff077224 */ /* 0x004fc800078e0a03 */
[----:B------:R-:W-:-:S04]  /*0100*/  IMAD R7, R7, R0, RZ ;  /* 0x0000000007077224 */ /* 0x000fc800078e02ff */
[----:B------:R-:W-:-:S06]  /*0110*/  IMAD.HI.U32 R6, R3, R7, R2 ;  /* 0x0000000703067227 */ /* 0x000fcc00078e0002 */
[----:B------:R-:W-:-:S04]  /*0120*/  IMAD.HI.U32 R6, R6, R5, RZ ;  /* 0x0000000506067227 */ /* 0x000fc800078e00ff */
[----:B------:R-:W-:-:S04]  /*0130*/  IMAD.MOV R3, RZ, RZ, -R6 ;  /* 0x000000ffff037224 */ /* 0x000fc800078e0a06 */
[----:B------:R-:W-:Y:S02]  /*0140*/  IMAD R5, R0, R3, R5 ;  /* 0x0000000300057224 */ /* 0x000fe400078e0205 */
[----:B------:R-:W1:Y:S03]  /*0150*/  S2R R3, SR_TID.X ;  /* 0x0000000000037919 */ /* 0x000e660000002100 */
[----:B------:R-:W-:-:S13]  /*0160*/  ISETP.GE.U32.AND P0, PT, R5, R0, PT ;  /* 0x000000000500720c */ /* 0x000fda0003f06070 */
[----:B------:R-:W-:Y:S02]  /*0170*/  @P0 IMAD.IADD R5, R5, 0x1, -R0 ;  /* 0x0000000105050824 */ /* 0x000fe400078e0a00 */
[----:B------:R-:W-:-:S03]  /*0180*/  @P0 VIADD R6, R6, 0x1 ;  /* 0x0000000106060836 */ /* 0x000fc60000000000 */
[----:B------:R-:W-:Y:S01]  /*0190*/  ISETP.GE.U32.AND P1, PT, R5, R0, PT ;  /* 0x000000000500720c */ /* 0x000fe20003f26070 */
[----:B------:R-:W-:-:S12]  /*01a0*/  IMAD.MOV.U32 R5, RZ, RZ, RZ ;  /* 0x000000ffff057224 */ /* 0x000fd800078e00ff */
[----:B------:R-:W-:Y:S01]  /*01b0*/  @P1 VIADD R6, R6, 0x1 ;  /* 0x0000000106061836 */ /* 0x000fe20000000000 */
[----:B------:R-:W-:-:S04]  /*01c0*/  @!P2 LOP3.LUT R6, RZ, R0, RZ, 0x33, !PT ;  /* 0x00000000ff06a212 */ /* 0x000fc800078e33ff */
[C---:B------:R-:W-:Y:S02]  /*01d0*/  ISETP.GE.U32.AND P1, PT, R6.reuse, 0x4, PT ;  /* 0x000000040600780c */ /* 0x040fe40003f26070 */
[----:B------:R-:W-:-:S04]  /*01e0*/  VIMNMX.U32 R7, PT, PT, R6, 0x1, !PT ;  /* 0x0000000106077848 */ /* 0x000fc80007fe0000 */
[----:B------:R-:W-:-:S04]  /*01f0*/  LOP3.LUT R2, R7, 0x3, RZ, 0xc0, !PT ;  /* 0x0000000307027812 */ /* 0x000fc800078ec0ff */
[----:B------:R-:W-:-:S03]  /*0200*/  ISETP.NE.AND P0, PT, R2, RZ, PT ;  /* 0x000000ff0200720c */ /* 0x000fc60003f05270 */
[----:B01----:R-:W-:Y:S10]  /*0210*/  @!P1 BRA `(.L_x_82) ;  /* 0x0000000000f89947 */ /* 0x003ff40003800000 */
[----:B------:R-:W-:Y:S01]  /*0220*/  LOP3.LUT R5, R7, 0xfffffffc, RZ, 0xc0, !PT ;  /* 0xfffffffc07057812 */ /* 0x000fe200078ec0ff */
[C-C-:B------:R-:W-:Y:S01]  /*0230*/  IMAD R7, R0.reuse, 0x2, R3.reuse ;  /* 0x0000000200077824 */ /* 0x140fe200078e0203 */
[C---:B------:R-:W-:Y:S01]  /*0240*/  IADD3 R23, PT, PT, R0.reuse, R3, RZ ;  /* 0x0000000300177210 */ /* 0x040fe20007ffe0ff */
[--C-:B------:R-:W-:Y:S01]  /*0250*/  IMAD R9, R0, 0x3, R3.reuse ;  /* 0x0000000300097824 */ /* 0x100fe200078e0203 */
[----:B------:R-:W0:Y:S01]  /*0260*/  LDCU UR6, c[0x0][0x380] ;  /* 0x00007000ff0677ac */ /* 0x000e220008000800 */
[----:B------:R-:W-:Y:S02]  /*0270*/  IMAD.MOV.U32 R11, RZ, RZ, R3 ;  /* 0x000000ffff0b7224 */ /* 0x000fe400078e0003 */
[----:B------:R-:W-:-:S07]  /*0280*/  IMAD.MOV R6, RZ, RZ, -R5 ;  /* 0x000000ffff067224 */ /* 0x000fce00078e0a05 */
.L_x_83:
[----:B0-----:R-:W-:-:S13]  /*0290*/  ISETP.GE.U32.AND P1, PT, R11, UR6, PT ;  /* 0x000000060b007c0c */ /* 0x001fda000bf26070 */
[----:B------:R-:W0:Y:S01]  /*02a0*/  @!P1 LDC.64 R20, c[0x0][0x390] ;  /* 0x0000e400ff149b82 */ /* 0x000e220000000a00 */
[----:B------:R-:W-:-:S05]  /*02b0*/  @!P1 IADD3 R8, P2, PT, R4, R11, RZ ;  /* 0x0000000b04089210 */ /* 0x000fca0007f5e0ff */
[----:B------:R-:W-:Y:S02]  /*02c0*/  @!P1 IMAD.X R10, RZ, RZ, RZ, P2 ;  /* 0x000000ffff0a9224 */ /* 0x000fe400010e06ff */
[----:B-1----:R-:W1:Y:S01]  /*02d0*/  @!P1 LDC.64 R12, c[0x0][0x388] ;  /* 0x0000e200ff0c9b82 */ /* 0x002e620000000a00 */
[----:B0-----:R-:W-:-:S04]  /*02e0*/  @!P1 LEA R20, P2, R8, R20, 0x3 ;  /* 0x0000001408149211 */ /* 0x001fc800078418ff */
[----:B------:R-:W-:Y:S01]  /*02f0*/  @!P1 LEA.HI.X R21, R8, R21, R10, 0x3, P2 ;  /* 0x0000001508159211 */ /* 0x000fe200010f1c0a */
[----:B-1----:R-:W-:-:S04]  /*0300*/  @!P1 IMAD.WIDE.U32 R16, R11, 0x8, R12 ;  /* 0x000000080b109825 */ /* 0x002fc800078e000c */
[----:B------:R-:W2:Y:S04]  /*0310*/  @!P1 LDG.E.64 R12, desc[UR4][R20.64] ;  /* 0x00000004140c9981 */ /* 0x000ea8000c1e1b00 */
[----:B------:R-:W2:Y:S01]  /*0320*/  @!P1 LDG.E.64 R16, desc[UR4][R16.64] ;  /* 0x0000000410109981 */ /* 0x000ea2000c1e1b00 */
[----:B------:R-:W-:-:S13]  /*0330*/  ISETP.GE.U32.AND P2, PT, R23, UR6, PT ;  /* 0x0000000617007c0c */ /* 0x000fda000bf46070 */
[----:B------:R-:W0:Y:S08]  /*0340*/  @!P2 LDC.64 R24, c[0x0][0x390] ;  /* 0x0000e400ff18ab82 */ /* 0x000e300000000a00 */
[----:B------:R-:W1:Y:S01]  /*0350*/  @!P2 LDC.64 R14, c[0x0][0x388] ;  /* 0x0000e200ff0eab82 */ /* 0x000e620000000a00 */
[----:B------:R-:W-:-:S05]  /*0360*/  @!P2 IADD3 R8, P3, PT, R4, R23, RZ ;  /* 0x000000170408a210 */ /* 0x000fca0007f7e0ff */
[----:B------:R-:W-:Y:S01]  /*0370*/  @!P2 IMAD.X R10, RZ, RZ, RZ, P3 ;  /* 0x000000ffff0aa224 */ /* 0x000fe200018e06ff */
[----:B0-----:R-:W-:-:S04]  /*0380*/  @!P2 LEA R24, P3, R8, R24, 0x3 ;  /* 0x000000180818a211 */ /* 0x001fc800078618ff */
[----:B------:R-:W-:Y:S01]  /*0390*/  @!P2 LEA.HI.X R25, R8, R25, R10, 0x3, P3 ;  /* 0x000000190819a211 */ /* 0x000fe200018f1c0a */
[----:B-1----:R-:W-:Y:S01]  /*03a0*/  @!P2 IMAD.WIDE.U32 R18, R23, 0x8, R14 ;  /* 0x000000081712a825 */ /* 0x002fe200078e000e */
[----:B--2---:R-:W-:-:S07]  /*03b0*/  @!P1 DADD R28, -R16, R12 ;  /* 0x00000000101c9229 */ /* 0x004fce000000010c */
[----:B------:R0:W-:Y:S04]  /*03c0*/  @!P1 STG.E.64 desc[UR4][R20.64], R28 ;  /* 0x0000001c14009986 */ /* 0x0001e8000c101b04 */
[----:B------:R-:W2:Y:S04]  /*03d0*/  @!P2 LDG.E.64 R14, desc[UR4][R24.64] ;  /* 0x00000004180ea981 */ /* 0x000ea8000c1e1b00 */
[----:B------:R-:W2:Y:S01]  /*03e0*/  @!P2 LDG.E.64 R18, desc[UR4][R18.64] ;  /* 0x000000041212a981 */ /* 0x000ea2000c1e1b00 */
[----:B------:R-:W-:-:S13]  /*03f0*/  ISETP.GE.U32.AND P1, PT, R7, UR6, PT ;  /* 0x0000000607007c0c */ /* 0x000fda000bf26070 */
[----:B------:R-:W1:Y:S08]  /*0400*/  @!P1 LDC.64 R12, c[0x0][0x390] ;  /* 0x0000e400ff0c9b82 */ /* 0x000e700000000a00 */
[----:B------:R-:W3:Y:S01]  /*0410*/  @!P1 LDC.64 R16, c[0x0][0x388] ;  /* 0x0000e200ff109b82 */ /* 0x000ee20000000a00 */
[----:B------:R-:W-:-:S04]  /*0420*/  @!P1 IADD3 R8, P3, PT, R4, R7, RZ ;  /* 0x0000000704089210 */ /* 0x000fc80007f7e0ff */
[----:B------:R-:W-:Y:S02]  /*0430*/  @!P1 IADD3.X R10, PT, PT, RZ, RZ, RZ, P3, !PT ;  /* 0x000000ffff0a9210 */ /* 0x000fe40001ffe4ff */
[----:B-1----:R-:W-:-:S04]  /*0440*/  @!P1 LEA R12, P3, R8, R12, 0x3 ;  /* 0x0000000c080c9211 */ /* 0x002fc800078618ff */
[----:B------:R-:W-:Y:S01]  /*0450*/  @!P1 LEA.HI.X R13, R8, R13, R10, 0x3, P3 ;  /* 0x0000000d080d9211 */ /* 0x000fe200018f1c0a */
[----:B---3--:R-:W-:Y:S01]  /*0460*/  @!P1 IMAD.WIDE.U32 R16, R7, 0x8, R16 ;  /* 0x0000000807109825 */ /* 0x008fe200078e0010 */
[----:B--2---:R-:W-:-:S07]  /*0470*/  @!P2 DADD R26, -R18, R14 ;  /* 0x00000000121aa229 */ /* 0x004fce000000010e */
[----:B------:R1:W-:Y:S04]  /*0480*/  @!P2 STG.E.64 desc[UR4][R24.64], R26 ;  /* 0x0000001a1800a986 */ /* 0x0003e8000c101b04 */
[----:B------:R-:W2:Y:S04]  /*0490*/  @!P1 LDG.E.64 R14, desc[UR4][R12.64] ;  /* 0x000000040c0e9981 */ /* 0x000ea8000c1e1b00 */
[----:B------:R-:W2:Y:S01]  /*04a0*/  @!P1 LDG.E.64 R16, desc[UR4][R16.64] ;  /* 0x0000000410109981 */ /* 0x000ea2000c1e1b00 */
[----:B------:R-:W-:-:S13]  /*04b0*/  ISETP.GE.U32.AND P2, PT, R9, UR6, PT ;  /* 0x0000000609007c0c */ /* 0x000fda000bf46070 */
[----:B------:R-:W3:Y:S08]  /*04c0*/  @!P2 LDC.64 R18, c[0x0][0x390] ;  /* 0x0000e400ff12ab82 */ /* 0x000ef00000000a00 */
[----:B0-----:R-:W0:Y:S01]  /*04d0*/  @!P2 LDC.64 R20, c[0x0][0x388] ;  /* 0x0000e200ff14ab82 */ /* 0x001e220000000a00 */
[----:B------:R-:W-:-:S05]  /*04e0*/  @!P2 IADD3 R8, P3, PT, R4, R9, RZ ;  /* 0x000000090408a210 */ /* 0x000fca0007f7e0ff */
[----:B------:R-:W-:Y:S01]  /*04f0*/  @!P2 IMAD.X R10, RZ, RZ, RZ, P3 ;  /* 0x000000ffff0aa224 */ /* 0x000fe200018e06ff */
[----:B---3--:R-:W-:-:S04]  /*0500*/  @!P2 LEA R18, P3, R8, R18, 0x3 ;  /* 0x000000120812a211 */ /* 0x008fc800078618ff */
[----:B------:R-:W-:Y:S01]  /*0510*/  @!P2 LEA.HI.X R19, R8, R19, R10, 0x3, P3 ;  /* 0x000000130813a211 */ /* 0x000fe200018f1c0a */
[----:B0-----:R-:W-:Y:S01]  /*0520*/  @!P2 IMAD.WIDE.U32 R20, R9, 0x8, R20 ;  /* 0x000000080914a825 */ /* 0x001fe200078e0014 */
[----:B--2---:R-:W-:-:S07]  /*0530*/  @!P1 DADD R14, -R16, R14 ;  /* 0x00000000100e9229 */ /* 0x004fce000000010e */
[----:B------:R1:W-:Y:S04]  /*0540*/  @!P1 STG.E.64 desc[UR4][R12.64], R14 ;  /* 0x0000000e0c009986 */ /* 0x0003e8000c101b04 */
[----:B------:R-:W2:Y:S04]  /*0550*/  @!P2 LDG.E.64 R16, desc[UR4][R18.64] ;  /* 0x000000041210a981 */ /* 0x000ea8000c1e1b00 */
[----:B------:R-:W2:Y:S01]  /*0560*/  @!P2 LDG.E.64 R20, desc[UR4][R20.64] ;  /* 0x000000041414a981 */ /* 0x000ea2000c1e1b00 */
[----:B------:R-:W-:-:S05]  /*0570*/  VIADD R6, R6, 0x4 ;  /* 0x0000000406067836 */ /* 0x000fca0000000000 */
[----:B------:R-:W-:Y:S01]  /*0580*/  ISETP.NE.AND P1, PT, R6, RZ, PT ;  /* 0x000000ff0600720c */ /* 0x000fe20003f25270 */
[C---:B------:R-:W-:Y:S01]  /*0590*/  IMAD R11, R0.reuse, 0x4, R11 ;  /* 0x00000004000b7824 */ /* 0x040fe200078e020b */
[C---:B------:R-:W-:Y:S01]  /*05a0*/  LEA R9, R0.reuse, R9, 0x2 ;  /* 0x0000000900097211 */ /* 0x040fe200078e10ff */
[C---:B------:R-:W-:Y:S02]  /*05b0*/  IMAD R23, R0.reuse, 0x4, R23 ;  /* 0x0000000400177824 */ /* 0x040fe400078e0217 */
[----:B------:R-:W-:Y:S01]  /*05c0*/  IMAD R7, R0, 0x4, R7 ;  /* 0x0000000400077824 */ /* 0x000fe200078e0207 */
[----:B--2---:R-:W-:-:S07]  /*05d0*/  @!P2 DADD R16, -R20, R16 ;  /* 0x000000001410a229 */ /* 0x004fce0000000110 */
[----:B------:R1:W-:Y:S01]  /*05e0*/  @!P2 STG.E.64 desc[UR4][R18.64], R16 ;  /* 0x000000101200a986 */ /* 0x0003e2000c101b04 */
[----:B------:R-:W-:Y:S05]  /*05f0*/  @P1 BRA `(.L_x_83) ;  /* 0xfffffffc00241947 */ /* 0x000fea000383ffff */
.L_x_82:
[----:B------:R-:W-:Y:S05]  /*0600*/  @!P0 EXIT ;  /* 0x000000000000894d */ /* 0x000fea0003800000 */
[----:B------:R-:W-:Y:S01]  /*0610*/  IMAD R5, R0, R5, R3 ;  /* 0x0000000500057224 */ /* 0x000fe200078e0203 */
[----:B------:R-:W0:Y:S01]  /*0620*/  LDCU UR6, c[0x0][0x380] ;  /* 0x00007000ff0677ac */ /* 0x000e220008000800 */
[----:B------:R-:W-:-:S07]  /*0630*/  IMAD.MOV R10, RZ, RZ, -R2 ;  /* 0x000000ffff0a7224 */ /* 0x000fce00078e0a02 */
.L_x_84:
[----:B0-----:R-:W-:-:S13]  /*0640*/  ISETP.GE.U32.AND P0, PT, R5, UR6, PT ;  /* 0x0000000605007c0c */ /* 0x001fda000bf06070 */
[----:B-1----:R-:W0:Y:S01]  /*0650*/  @!P0 LDC.64 R12, c[0x0][0x390] ;  /* 0x0000e400ff0c8b82 */ /* 0x002e220000000a00 */
[----:B------:R-:W-:-:S05]  /*0660*/  @!P0 IADD3 R7, P1, PT, R4, R5, RZ ;  /* 0x0000000504078210 */ /* 0x000fca0007f3e0ff */
[----:B------:R-:W-:Y:S02]  /*0670*/  @!P0 IMAD.X R8, RZ, RZ, RZ, P1 ;  /* 0x000000ffff088224 */ /* 0x000fe400008e06ff */
[----:B------:R-:W1:Y:S01]  /*0680*/  @!P0 LDC.64 R2, c[0x0][0x388] ;  /* 0x0000e200ff028b82 */ /* 0x000e620000000a00 */
[----:B0-----:R-:W-:-:S04]  /*0690*/  @!P0 LEA R6, P1, R7, R12, 0x3 ;  /* 0x0000000c07068211 */ /* 0x001fc800078218ff */
[----:B------:R-:W-:Y:S01]  /*06a0*/  @!P0 LEA.HI.X R7, R7, R13, R8, 0x3, P1 ;  /* 0x0000000d07078211 */ /* 0x000fe200008f1c08 */
[----:B-1----:R-:W-:-:S04]  /*06b0*/  @!P0 IMAD.WIDE.U32 R2, R5, 0x8, R2 ;  /* 0x0000000805028825 */ /* 0x002fc800078e0002 */
[----:B------:R-:W2:Y:S04]  /*06c0*/  @!P0 LDG.E.64 R8, desc[UR4][R6.64] ;  /* 0x0000000406088981 */ /* 0x000ea8000c1e1b00 */
[----:B------:R-:W2:Y:S01]  /*06d0*/  @!P0 LDG.E.64 R2, desc[UR4][R2.64] ;  /* 0x0000000402028981 */ /* 0x000ea2000c1e1b00 */
[----:B------:R-:W-:Y:S02]  /*06e0*/  VIADD R10, R10, 0x1 ;  /* 0x000000010a0a7836 */ /* 0x000fe40000000000 */
[----:B------:R-:W-:Y:S01]  /*06f0*/  IMAD.IADD R5, R0, 0x1, R5 ;  /* 0x0000000100057824 */ /* 0x000fe200078e0205 */
[----:B--2---:R-:W-:-:S07]  /*0700*/  @!P0 DADD R8, -R2, R8 ;  /* 0x0000000002088229 */ /* 0x004fce0000000108 */
[----:B------:R2:W-:Y:S01]  /*0710*/  @!P0 STG.E.64 desc[UR4][R6.64], R8 ;  /* 0x0000000806008986 */ /* 0x0005e2000c101b04 */
[----:B------:R-:W-:-:S13]  /*0720*/  ISETP.NE.AND P0, PT, R10, RZ, PT ;  /* 0x000000ff0a00720c */ /* 0x000fda0003f05270 */
[----:B--2---:R-:W-:Y:S05]  /*0730*/  @P0 BRA `(.L_x_84) ;  /* 0xfffffffc00c00947 */ /* 0x004fea000383ffff */
[----:B------:R-:W-:Y:S05]  /*0740*/  EXIT ;  /* 0x000000000000794d */ /* 0x000fea0003800000 */
.L_x_85:
        /* <DEDUP_REMOVED lines=11> */
.L_x_190:


//--------------------- .text._Z16kernel_mvn_shareiiiPdS_iS_ --------------------------
	.section	.text._Z16kernel_mvn_shareiiiPdS_iS_,"ax",@progbits
	.align	128
        .global         _Z16kernel_mvn_shareiiiPdS_iS_
        .type           _Z16kernel_mvn_shareiiiPdS_iS_,@function
        .size           _Z16kernel_mvn_shareiiiPdS_iS_,(.L_x_191 - _Z16kernel_mvn_shareiiiPdS_iS_)
        .other          _Z16kernel_mvn_shareiiiPdS_iS_,@"STO_CUDA_ENTRY STV_DEFAULT"
_Z16kernel_mvn_shareiiiPdS_iS_:
.text._Z16kernel_mvn_shareiiiPdS_iS_:
[----:B------:R-:W-:Y:S01]  /*0000*/  LDC R1, c[0x0][0x37c] ;  /* 0x0000df00ff017b82 */ /* 0x000fe20000000800 */
[----:B------:R-:W0:Y:S07]  /*0010*/  S2R R0, SR_TID.Y ;  /* 0x0000000000007919 */ /* 0x000e2e0000002200 */
[----:B------:R-:W0:Y:S01]  /*0020*/  S2UR UR4, SR_CTAID.X ;  /* 0x00000000000479c3 */ /* 0x000e220000002500 */
[----:B------:R-:W1:Y:S01]  /*0030*/  LDCU UR5, c[0x0][0x3a0] ;  /* 0x00007400ff0577ac */ /* 0x000e620008000800 */
[----:B------:R-:W-:Y:S01]  /*0040*/  BSSY.RECONVERGENT B0, `(.L_x_86) ;  /* 0x0000074000007945 */ /* 0x000fe20003800200 */
[----:B------:R-:W2:Y:S01]  /*0050*/  S2R R3, SR_TID.X ;  /* 0x0000000000037919 */ /* 0x000ea20000002100 */
[----:B------:R-:W3:Y:S04]  /*0060*/  LDCU.64 UR10, c[0x0][0x358] ;  /* 0x00006b00ff0a77ac */ /* 0x000ee80008000a00 */
[----:B------:R-:W0:Y:S08]  /*0070*/  LDC R9, c[0x0][0x364] ;  /* 0x0000d900ff097b82 */ /* 0x000e300000000800 */
[----:B------:R-:W4:Y:S08]  /*0080*/  LDC.64 R6, c[0x0][0x380] ;  /* 0x0000e000ff067b82 */ /* 0x000f300000000a00 */
[----:B------:R-:W5:Y:S01]  /*0090*/  LDC R8, c[0x0][0x360] ;  /* 0x0000d800ff087b82 */ /* 0x000f620000000800 */
[----:B0-----:R-:W-:-:S05]  /*00a0*/  IMAD R2, R9, UR4, R0 ;  /* 0x0000000409027c24 */ /* 0x001fca000f8e0200 */
[----:B----4-:R-:W-:Y:S01]  /*00b0*/  ISETP.GE.AND P0, PT, R2, R6, PT ;  /* 0x000000060200720c */ /* 0x010fe20003f06270 */
[----:B------:R-:W-:-:S05]  /*00c0*/  IMAD R4, R7, R7, R7 ;  /* 0x0000000707047224 */ /* 0x000fca00078e0207 */
[----:B------:R-:W-:Y:S01]  /*00d0*/  LEA.HI R5, R4, R4, RZ, 0x1 ;  /* 0x0000000404057211 */ /* 0x000fe200078f08ff */
[----:B-1----:R-:W-:Y:S02]  /*00e0*/  IMAD R4, R7, UR5, RZ ;  /* 0x0000000507047c24 */ /* 0x002fe4000f8e02ff */
[-C--:B-----5:R-:W-:Y:S01]  /*00f0*/  IMAD R7, R9, R8.reuse, RZ ;  /* 0x0000000809077224 */ /* 0x0a0fe200078e02ff */
[----:B------:R-:W-:Y:S01]  /*0100*/  SHF.R.S32.HI R5, RZ, 0x1, R5 ;  /* 0x00000001ff057819 */ /* 0x000fe20000011405 */
[----:B--2---:R-:W-:-:S04]  /*0110*/  IMAD R6, R0, R8, R3 ;  /* 0x0000000800067224 */ /* 0x004fc800078e0203 */
[----:B------:R-:W-:Y:S01]  /*0120*/  IMAD R9, R5, R9, RZ ;  /* 0x0000000905097224 */ /* 0x000fe200078e02ff */
[----:B---3--:R-:W-:Y:S06]  /*0130*/  @P0 BRA `(.L_x_87) ;  /* 0x0000000400900947 */ /* 0x008fec0003800000 */
[----:B------:R-:W-:-:S04]  /*0140*/  IADD3 R13, PT, PT, R8, -0x1, R5 ;  /* 0xffffffff080d7810 */ /* 0x000fc80007ffe005 */
[----:B------:R-:W-:-:S13]  /*0150*/  ISETP.GT.U32.AND P0, PT, R8, R13, PT ;  /* 0x0000000d0800720c */ /* 0x000fda0003f04070 */
[----:B------:R-:W-:Y:S05]  /*0160*/  @P0 BRA `(.L_x_87) ;  /* 0x0000000400840947 */ /* 0x000fea0003800000 */
[----:B------:R-:W0:Y:S01]  /*0170*/  I2F.U32.RP R12, R8 ;  /* 0x00000008000c7306 */ /* 0x000e220000209000 */
[----:B------:R-:W-:Y:S01]  /*0180*/  ISETP.NE.U32.AND P2, PT, R8, RZ, PT ;  /* 0x000000ff0800720c */ /* 0x000fe20003f45070 */
[----:B------:R-:W-:Y:S02]  /*0190*/  IMAD R20, R5, R0, RZ ;  /* 0x0000000005147224 */ /* 0x000fe400078e02ff */
[----:B------:R-:W-:-:S04]  /*01a0*/  IMAD.MOV.U32 R21, RZ, RZ, RZ ;  /* 0x000000ffff157224 */ /* 0x000fc800078e00ff */
[----:B0-----:R-:W0:Y:S02]  /*01b0*/  MUFU.RCP R12, R12 ;  /* 0x0000000c000c7308 */ /* 0x001e240000001000 */
[----:B0-----:R-:W-:-:S06]  /*01c0*/  VIADD R10, R12, 0xffffffe ;  /* 0x0ffffffe0c0a7836 */ /* 0x001fcc0000000000 */
[----:B------:R0:W1:Y:S02]  /*01d0*/  F2I.FTZ.U32.TRUNC.NTZ R11, R10 ;  /* 0x0000000a000b7305 */ /* 0x000064000021f000 */
[----:B0-----:R-:W-:Y:S02]  /*01e0*/  HFMA2 R10, -RZ, RZ, 0, 0 ;  /* 0x00000000ff0a7431 */ /* 0x001fe400000001ff */
[----:B-1----:R-:W-:-:S04]  /*01f0*/  IMAD.MOV R15, RZ, RZ, -R11 ;  /* 0x000000ffff0f7224 */ /* 0x002fc800078e0a0b */
[----:B------:R-:W-:-:S04]  /*0200*/  IMAD R15, R15, R8, RZ ;  /* 0x000000080f0f7224 */ /* 0x000fc800078e02ff */
[----:B------:R-:W-:-:S06]  /*0210*/  IMAD.HI.U32 R14, R11, R15, R10 ;  /* 0x0000000f0b0e7227 */ /* 0x000fcc00078e000a */
[----:B------:R-:W-:-:S04]  /*0220*/  IMAD.HI.U32 R14, R14, R13, RZ ;  /* 0x0000000d0e0e7227 */ /* 0x000fc800078e00ff */
[----:B------:R-:W-:-:S04]  /*0230*/  IMAD.MOV R11, RZ, RZ, -R14 ;  /* 0x000000ffff0b7224 */ /* 0x000fc800078e0a0e */
[----:B------:R-:W-:Y:S02]  /*0240*/  IMAD R13, R8, R11, R13 ;  /* 0x0000000b080d7224 */ /* 0x000fe400078e020d */
[----:B------:R-:W-:-:S03]  /*0250*/  IMAD R11, R5, R2, RZ ;  /* 0x00000002050b7224 */ /* 0x000fc600078e02ff */
        /* <DEDUP_REMOVED lines=8> */
[----:B------:R-:W-:-:S04]  /*02e0*/  LOP3.LUT R10, R12, 0x3, RZ, 0xc0, !PT ;  /* 0x000000030c0a7812 */ /* 0x000fc800078ec0ff */
[----:B------:R-:W-:-:S03]  /*02f0*/  ISETP.NE.AND P4, PT, R10, RZ, PT ;  /* 0x000000ff0a00720c */ /* 0x000fc60003f85270 */
[----:B------:R-:W-:Y:S10]  /*0300*/  @!P0 BRA `(.L_x_88) ;  /* 0x0000000000d48947 */ /* 0x000ff40003800000 */
[----:B------:R-:W-:Y:S01]  /*0310*/  LOP3.LUT R21, R12, 0xfffffffc, RZ, 0xc0, !PT ;  /* 0xfffffffc0c157812 */ /* 0x000fe200078ec0ff */
[----:B------:R-:W-:-:S06]  /*0320*/  UMOV UR4, URZ ;  /* 0x000000ff00047c82 */ /* 0x000fcc0008000000 */
.L_x_89:
[----:B0-----:R-:W-:-:S05]  /*0330*/  IMAD R14, R8, UR4, R3 ;  /* 0x00000004080e7c24 */ /* 0x001fca000f8e0203 */
[C---:B------:R-:W-:Y:S02]  /*0340*/  IADD3 R22, PT, PT, R14.reuse, R8, RZ ;  /* 0x000000080e167210 */ /* 0x040fe40007ffe0ff */
[-C--:B------:R-:W-:Y:S02]  /*0350*/  ISETP.GE.U32.AND P0, PT, R14, R5.reuse, PT ;  /* 0x000000050e00720c */ /* 0x080fe40003f06070 */
[C---:B------:R-:W-:Y:S01]  /*0360*/  ISETP.GE.U32.AND P1, PT, R22.reuse, R5, PT ;  /* 0x000000051600720c */ /* 0x040fe20003f26070 */
[----:B------:R-:W-:-:S04]  /*0370*/  IMAD.IADD R18, R22, 0x1, R8 ;  /* 0x0000000116127824 */ /* 0x000fc800078e0208 */
[C---:B------:R-:W-:Y:S01]  /*0380*/  IMAD.IADD R26, R18.reuse, 0x1, R8 ;  /* 0x00000001121a7824 */ /* 0x040fe200078e0208 */
[----:B------:R-:W-:-:S04]  /*0390*/  ISETP.GE.U32.AND P2, PT, R18, R5, PT ;  /* 0x000000051200720c */ /* 0x000fc80003f46070 */
[----:B------:R-:W-:Y:S01]  /*03a0*/  ISETP.GE.U32.AND P3, PT, R26, R5, PT ;  /* 0x000000051a00720c */ /* 0x000fe20003f66070 */
[----:B------:R-:W0:Y:S01]  /*03b0*/  @!P0 S2R R17, SR_CgaCtaId ;  /* 0x0000000000118919 */ /* 0x000e220000008800 */
[----:B------:R-:W1:Y:S01]  /*03c0*/  @!P0 LDC.64 R12, c[0x0][0x390] ;  /* 0x0000e400ff0c8b82 */ /* 0x000e620000000a00 */
[----:B------:R-:W-:Y:S01]  /*03d0*/  @!P1 MOV R19, 0x400 ;  /* 0x0000040000139802 */ /* 0x000fe20000000f00 */
[C---:B------:R-:W-:Y:S01]  /*03e0*/  @!P1 IMAD.IADD R25, R20.reuse, 0x1, R22 ;  /* 0x0000000114199824 */ /* 0x040fe200078e0216 */
[----:B------:R-:W2:Y:S01]  /*03f0*/  @!P1 S2R R24, SR_CgaCtaId ;  /* 0x0000000000189919 */ /* 0x000ea20000008800 */
[----:B------:R-:W-:Y:S02]  /*0400*/  @!P0 MOV R16, 0x400 ;  /* 0x0000040000108802 */ /* 0x000fe40000000f00 */
[----:B------:R-:W-:Y:S01]  /*0410*/  @!P0 IADD3 R23, PT, PT, R20, R14, RZ ;  /* 0x0000000e14178210 */ /* 0x000fe20007ffe0ff */
[----:B------:R-:W3:Y:S01]  /*0420*/  @!P2 S2R R15, SR_CgaCtaId ;  /* 0x00000000000fa919 */ /* 0x000ee20000008800 */
[----:B0-----:R-:W-:-:S02]  /*0430*/  @!P0 LEA R16, R17, R16, 0x18 ;  /* 0x0000001011108211 */ /* 0x001fc400078ec0ff */
[----:B--2---:R-:W-:-:S03]  /*0440*/  @!P1 LEA R24, R24, R19, 0x18 ;  /* 0x0000001318189211 */ /* 0x004fc600078ec0ff */
[----:B------:R-:W-:Y:S01]  /*0450*/  @!P0 IMAD R23, R23, 0x8, R16 ;  /* 0x0000000817178824 */ /* 0x000fe200078e0210 */
[----:B------:R-:W0:Y:S01]  /*0460*/  @!P3 S2R R19, SR_CgaCtaId ;  /* 0x000000000013b919 */ /* 0x000e220000008800 */
[----:B------:R-:W2:Y:S01]  /*0470*/  @!P1 LDC.64 R16, c[0x0][0x390] ;  /* 0x0000e400ff109b82 */ /* 0x000ea20000000a00 */
[----:B------:R-:W-:Y:S02]  /*0480*/  @!P1 LEA R25, R25, R24, 0x3 ;  /* 0x0000001819199211 */ /* 0x000fe400078e18ff */
[----:B------:R-:W-:-:S04]  /*0490*/  @!P2 MOV R24, 0x400 ;  /* 0x000004000018a802 */ /* 0x000fc80000000f00 */
[----:B---3--:R-:W-:Y:S01]  /*04a0*/  @!P2 LEA R27, R15, R24, 0x18 ;  /* 0x000000180f1ba211 */ /* 0x008fe200078ec0ff */
[----:B------:R-:W-:Y:S02]  /*04b0*/  @!P0 IMAD.IADD R15, R11, 0x1, R14 ;  /* 0x000000010b0f8824 */ /* 0x000fe400078e020e */
[----:B------:R-:W-:Y:S02]  /*04c0*/  @!P2 IMAD.IADD R24, R20, 0x1, R18 ;  /* 0x000000011418a824 */ /* 0x000fe400078e0212 */
[----:B-1----:R-:W-:Y:S02]  /*04d0*/  @!P0 IMAD.WIDE.U32 R12, R15, 0x8, R12 ;  /* 0x000000080f0c8825 */ /* 0x002fe400078e000c */
[----:B------:R-:W1:Y:S01]  /*04e0*/  @!P2 LDC.64 R14, c[0x0][0x390] ;  /* 0x0000e400ff0eab82 */ /* 0x000e620000000a00 */
[----:B------:R-:W-:Y:S01]  /*04f0*/  @!P2 LEA R24, R24, R27, 0x3 ;  /* 0x0000001b1818a211 */ /* 0x000fe200078e18ff */
[----:B------:R-:W-:Y:S01]  /*0500*/  @!P1 IMAD.IADD R27, R11, 0x1, R22 ;  /* 0x000000010b1b9824 */ /* 0x000fe200078e0216 */
[----:B------:R-:W-:Y:S01]  /*0510*/  @!P3 MOV R22, 0x400 ;  /* 0x000004000016b802 */ /* 0x000fe20000000f00 */
[----:B------:R-:W3:Y:S02]  /*0520*/  @!P0 LDG.E.64 R12, desc[UR10][R12.64] ;  /* 0x0000000a0c0c8981 */ /* 0x000ee4000c1e1b00 */
[----:B--2---:R-:W-:-:S06]  /*0530*/  @!P1 IMAD.WIDE.U32 R16, R27, 0x8, R16 ;  /* 0x000000081b109825 */ /* 0x004fcc00078e0010 */
[----:B------:R-:W2:Y:S01]  /*0540*/  @!P1 LDG.E.64 R16, desc[UR10][R16.64] ;  /* 0x0000000a10109981 */ /* 0x000ea2000c1e1b00 */
[----:B0-----:R-:W-:Y:S01]  /*0550*/  @!P3 LEA R27, R19, R22, 0x18 ;  /* 0x00000016131bb211 */ /* 0x001fe200078ec0ff */
[----:B------:R-:W-:Y:S01]  /*0560*/  @!P2 IMAD.IADD R19, R11, 0x1, R18 ;  /* 0x000000010b13a824 */ /* 0x000fe200078e0212 */
[----:B------:R-:W-:-:S03]  /*0570*/  @!P3 IADD3 R22, PT, PT, R20, R26, RZ ;  /* 0x0000001a1416b210 */ /* 0x000fc60007ffe0ff */
[----:B-1----:R-:W-:Y:S02]  /*0580*/  @!P2 IMAD.WIDE.U32 R14, R19, 0x8, R14 ;  /* 0x00000008130ea825 */ /* 0x002fe400078e000e */
[----:B------:R-:W0:Y:S02]  /*0590*/  @!P3 LDC.64 R18, c[0x0][0x390] ;  /* 0x0000e400ff12bb82 */ /* 0x000e240000000a00 */
[----:B------:R-:W-:Y:S02]  /*05a0*/  @!P3 IMAD R22, R22, 0x8, R27 ;  /* 0x000000081616b824 */ /* 0x000fe400078e021b */
[----:B------:R-:W-:Y:S01]  /*05b0*/  @!P3 IMAD.IADD R27, R11, 0x1, R26 ;  /* 0x000000010b1bb824 */ /* 0x000fe200078e021a */
[----:B------:R-:W4:Y:S03]  /*05c0*/  @!P2 LDG.E.64 R14, desc[UR10][R14.64] ;  /* 0x0000000a0e0ea981 */ /* 0x000f26000c1e1b00 */
[----:B0-----:R-:W-:-:S06]  /*05d0*/  @!P3 IMAD.WIDE.U32 R18, R27, 0x8, R18 ;  /* 0x000000081b12b825 */ /* 0x001fcc00078e0012 */
[----:B------:R-:W5:Y:S01]  /*05e0*/  @!P3 LDG.E.64 R18, desc[UR10][R18.64] ;  /* 0x0000000a1212b981 */ /* 0x000f62000c1e1b00 */
[----:B------:R-:W-:-:S03]  /*05f0*/  UIADD3 UR4, UPT, UPT, UR4, 0x4, URZ ;  /* 0x0000000404047890 */ /* 0x000fc6000fffe0ff */
[----:B---3--:R0:W-:Y:S03]  /*0600*/  @!P0 STS.64 [R23], R12 ;  /* 0x0000000c17008388 */ /* 0x0081e60000000a00 */
[----:B------:R-:W-:Y:S01]  /*0610*/  ISETP.NE.AND P0, PT, R21, UR4, PT ;  /* 0x0000000415007c0c */ /* 0x000fe2000bf05270 */
[----:B--2---:R0:W-:Y:S04]  /*0620*/  @!P1 STS.64 [R25], R16 ;  /* 0x0000001019009388 */ /* 0x0041e80000000a00 */
[----:B----4-:R0:W-:Y:S04]  /*0630*/  @!P2 STS.64 [R24], R14 ;  /* 0x0000000e1800a388 */ /* 0x0101e80000000a00 */
[----:B-----5:R0:W-:Y:S04]  /*0640*/  @!P3 STS.64 [R22], R18 ;  /* 0x000000121600b388 */ /* 0x0201e80000000a00 */
[----:B------:R-:W-:Y:S05]  /*0650*/  @P0 BRA `(.L_x_89) ;  /* 0xfffffffc00340947 */ /* 0x000fea000383ffff */
.L_x_88:
[----:B------:R-:W-:Y:S05]  /*0660*/  @!P4 BRA `(.L_x_87) ;  /* 0x000000000044c947 */ /* 0x000fea0003800000 */
[----:B------:R-:W-:-:S05]  /*0670*/  UMOV UR4, URZ ;  /* 0x000000ff00047c82 */ /* 0x000fca0008000000 */
.L_x_90:
[----:B0-----:R-:W-:-:S05]  /*0680*/  IMAD R14, R8, R21, R3 ;  /* 0x00000015080e7224 */ /* 0x001fca00078e0203 */
[----:B------:R-:W-:-:S13]  /*0690*/  ISETP.GE.U32.AND P0, PT, R14, R5, PT ;  /* 0x000000050e00720c */ /* 0x000fda0003f06070 */
        /* <DEDUP_REMOVED lines=8> */
[----:B------:R-:W-:Y:S02]  /*0720*/  IADD3 R21, PT, PT, R21, 0x1, RZ ;  /* 0x0000000115157810 */ /* 0x000fe40007ffe0ff */
[----:B0-----:R-:W-:-:S05]  /*0730*/  @!P0 LEA R15, R16, R15, 0x18 ;  /* 0x0000000f100f8211 */ /* 0x001fca00078ec0ff */
[----:B------:R-:W-:-:S05]  /*0740*/  @!P0 IMAD R15, R14, 0x8, R15 ;  /* 0x000000080e0f8824 */ /* 0x000fca00078e020f */
[----:B--2---:R1:W-:Y:S01]  /*0750*/  @!P0 STS.64 [R15], R12 ;  /* 0x0000000c0f008388 */ /* 0x0043e20000000a00 */
[----:B------:R-:W-:-:S13]  /*0760*/  ISETP.NE.AND P0, PT, R10, UR4, PT ;  /* 0x000000040a007c0c */ /* 0x000fda000bf05270 */
[----:B-1----:R-:W-:Y:S05]  /*0770*/  @P0 BRA `(.L_x_90) ;  /* 0xfffffffc00c00947 */ /* 0x002fea000383ffff */
.L_x_87:
[----:B------:R-:W-:Y:S05]  /*0780*/  BSYNC.RECONVERGENT B0 ;  /* 0x0000000000007941 */ /* 0x000fea0003800200 */
.L_x_86:
[-C--:B0-----:R-:W-:Y:S02]  /*0790*/  IABS R13, R7.reuse ;  /* 0x00000007000d7213 */ /* 0x081fe40000000000 */
[----:B------:R-:W-:Y:S02]  /*07a0*/  IADD3 R8, PT, PT, R7, -0x1, R4 ;  /* 0xffffffff07087810 */ /* 0x000fe40007ffe004 */
[----:B------:R-:W0:Y:S01]  /*07b0*/  I2F.RP R12, R13 ;  /* 0x0000000d000c7306 */ /* 0x000e220000209400 */
[----:B------:R-:W-:-:S04]  /*07c0*/  IABS R16, R7 ;  /* 0x0000000700107213 */ /* 0x000fc80000000000 */
[----:B------:R-:W-:-:S03]  /*07d0*/  IADD3 R16, PT, PT, RZ, -R16, RZ ;  /* 0x80000010ff107210 */ /* 0x000fc60007ffe0ff */
[----:B0-----:R-:W0:Y:S02]  /*07e0*/  MUFU.RCP R12, R12 ;  /* 0x0000000c000c7308 */ /* 0x001e240000001000 */
[----:B0-----:R-:W-:Y:S01]  /*07f0*/  VIADD R10, R12, 0xffffffe ;  /* 0x0ffffffe0c0a7836 */ /* 0x001fe20000000000 */
[----:B------:R-:W-:Y:S02]  /*0800*/  IABS R12, R8 ;  /* 0x00000008000c7213 */ /* 0x000fe40000000000 */
[----:B------:R-:W-:-:S03]  /*0810*/  LOP3.LUT R8, R8, R7, RZ, 0x3c, !PT ;  /* 0x0000000708087212 */ /* 0x000fc600078e3cff */
[----:B------:R0:W1:Y:S01]  /*0820*/  F2I.FTZ.U32.TRUNC.NTZ R11, R10 ;  /* 0x0000000a000b7305 */ /* 0x000062000021f000 */
[----:B------:R-:W-:Y:S01]  /*0830*/  ISETP.GE.AND P2, PT, R8, RZ, PT ;  /* 0x000000ff0800720c */ /* 0x000fe20003f46270 */
[----:B------:R-:W-:Y:S02]  /*0840*/  IMAD.SHL.U32 R8, R9, 0x8, RZ ;  /* 0x0000000809087824 */ /* 0x000fe400078e00ff */
[----:B0-----:R-:W-:Y:S02]  /*0850*/  IMAD.MOV.U32 R10, RZ, RZ, RZ ;  /* 0x000000ffff0a7224 */ /* 0x001fe400078e00ff */
[----:B-1----:R-:W-:-:S04]  /*0860*/  IMAD.MOV R14, RZ, RZ, -R11 ;  /* 0x000000ffff0e7224 */ /* 0x002fc800078e0a0b */
[----:B------:R-:W-:-:S04]  /*0870*/  IMAD R15, R14, R13, RZ ;  /* 0x0000000d0e0f7224 */ /* 0x000fc800078e02ff */
[----:B------:R-:W-:Y:S02]  /*0880*/  IMAD.HI.U32 R11, R11, R15, R10 ;  /* 0x0000000f0b0b7227 */ /* 0x000fe400078e000a */
[----:B------:R-:W0:Y:S02]  /*0890*/  S2R R15, SR_CgaCtaId ;  /* 0x00000000000f7919 */ /* 0x000e240000008800 */
[----:B------:R-:W-:Y:S02]  /*08a0*/  IMAD.MOV.U32 R10, RZ, RZ, R16 ;  /* 0x000000ffff0a7224 */ /* 0x000fe400078e0010 */
[----:B------:R-:W-:-:S04]  /*08b0*/  IMAD.HI.U32 R11, R11, R12, RZ ;  /* 0x0000000c0b0b7227 */ /* 0x000fc800078e00ff */
[----:B------:R-:W-:-:S05]  /*08c0*/  IMAD R10, R11, R10, R12 ;  /* 0x0000000a0b0a7224 */ /* 0x000fca00078e020c */
[----:B------:R-:W-:-:S13]  /*08d0*/  ISETP.GT.U32.AND P1, PT, R13, R10, PT ;  /* 0x0000000a0d00720c */ /* 0x000fda0003f24070 */
[-C--:B------:R-:W-:Y:S01]  /*08e0*/  @!P1 IADD3 R10, PT, PT, R10, -R13.reuse, RZ ;  /* 0x8000000d0a0a9210 */ /* 0x080fe20007ffe0ff */
[----:B------:R-:W-:Y:S01]  /*08f0*/  @!P1 VIADD R11, R11, 0x1 ;  /* 0x000000010b0b9836 */ /* 0x000fe20000000000 */
[----:B------:R-:W-:Y:S02]  /*0900*/  ISETP.NE.AND P1, PT, R7, RZ, PT ;  /* 0x000000ff0700720c */ /* 0x000fe40003f25270 */
[----:B------:R-:W-:Y:S02]  /*0910*/  ISETP.GE.U32.AND P0, PT, R10, R13, PT ;  /* 0x0000000d0a00720c */ /* 0x000fe40003f06070 */
[----:B------:R-:W-:-:S04]  /*0920*/  MOV R10, 0x400 ;  /* 0x00000400000a7802 */ /* 0x000fc80000000f00 */
[----:B0-----:R-:W-:-:S04]  /*0930*/  LEA R9, R15, R10, 0x18 ;  /* 0x0000000a0f097211 */ /* 0x001fc800078ec0ff */
[----:B------:R-:W-:-:S03]  /*0940*/  IADD3 R10, PT, PT, R9, R8, RZ ;  /* 0x00000008090a7210 */ /* 0x000fc60007ffe0ff */
[----:B------:R-:W-:-:S05]  /*0950*/  @P0 VIADD R11, R11, 0x1 ;  /* 0x000000010b0b0836 */ /* 0x000fca0000000000 */
[----:B------:R-:W-:-:S05]  /*0960*/  MOV R12, R11 ;  /* 0x0000000b000c7202 */ /* 0x000fca0000000f00 */
        /* <DEDUP_REMOVED lines=12> */
[----:B------:R-:W-:Y:S01]  /*0a30*/  VIADD R12, R20, -UR4 ;  /* 0x80000004140c7c36 */ /* 0x000fe20008000000 */
[----:B------:R-:W-:-:S04]  /*0a40*/  PLOP3.LUT P0, PT, PT, PT, PT, 0x80, 0x8 ;  /* 0x000000000008781c */ /* 0x000fc80003f0f070 */
[----:B------:R-:W-:-:S13]  /*0a50*/  ISETP.GT.AND P1, PT, R12, 0xc, PT ;  /* 0x0000000c0c00780c */ /* 0x000fda0003f24270 */
[----:B------:R-:W-:Y:S05]  /*0a60*/  @!P1 BRA `(.L_x_94) ;  /* 0x0000000400e09947 */ /* 0x000fea0003800000 */
[----:B------:R-:W-:Y:S02]  /*0a70*/  PLOP3.LUT P0, PT, PT, PT, PT, 0x8, 0x80 ;  /* 0x000000000080781c */ /* 0x000fe40003f0e170 */
[----:B------:R-:W-:-:S11]  /*0a80*/  IADD3 R21, PT, PT, R20, -0xc, RZ ;  /* 0xfffffff414157810 */ /* 0x000fd60007ffe0ff */
.L_x_95:
[----:B0-----:R-:W-:-:S04]  /*0a90*/  IMAD R18, R7, UR4, R6 ;  /* 0x0000000407127c24 */ /* 0x001fc8000f8e0206 */
[----:B------:R-:W-:Y:S01]  /*0aa0*/  IMAD.IADD R19, R7, 0x1, R18 ;  /* 0x0000000107137824 */ /* 0x000fe200078e0212 */
[----:B------:R-:W-:-:S03]  /*0ab0*/  ISETP.GE.AND P1, PT, R18, R4, PT ;  /* 0x000000041200720c */ /* 0x000fc60003f26270 */
[----:B------:R-:W-:Y:S01]  /*0ac0*/  IMAD.IADD R23, R7, 0x1, R19 ;  /* 0x0000000107177824 */ /* 0x000fe200078e0213 */
[----:B------:R-:W-:-:S04]  /*0ad0*/  ISETP.GE.AND P2, PT, R19, R4, PT ;  /* 0x000000041300720c */ /* 0x000fc80003f46270 */
[----:B------:R-:W-:Y:S02]  /*0ae0*/  ISETP.GE.AND P3, PT, R23, R4, PT ;  /* 0x000000041700720c */ /* 0x000fe40003f66270 */
[----:B------:R-:W-:-:S03]  /*0af0*/  IADD3 R29, PT, PT, R7, R23, RZ ;  /* 0x00000017071d7210 */ /* 0x000fc60007ffe0ff */
[----:B------:R-:W0:Y:S01]  /*0b00*/  @!P1 LDC.64 R24, c[0x0][0x398] ;  /* 0x0000e600ff189b82 */ /* 0x000e220000000a00 */
[----:B------:R-:W-:-:S07]  /*0b10*/  ISETP.GE.AND P4, PT, R29, R4, PT ;  /* 0x000000041d00720c */ /* 0x000fce0003f86270 */
[----:B------:R-:W1:Y:S08]  /*0b20*/  @!P2 LDC.64 R12, c[0x0][0x398] ;  /* 0x0000e600ff0cab82 */ /* 0x000e700000000a00 */
[----:B------:R-:W2:Y:S01]  /*0b30*/  @!P3 LDC.64 R14, c[0x0][0x398] ;  /* 0x0000e600ff0ebb82 */ /* 0x000ea20000000a00 */
[----:B0-----:R-:W-:-:S07]  /*0b40*/  @!P1 IMAD.WIDE.U32 R24, R18, 0x8, R24 ;  /* 0x0000000812189825 */ /* 0x001fce00078e0018 */
[----:B------:R-:W0:Y:S01]  /*0b50*/  @!P4 LDC.64 R16, c[0x0][0x398] ;  /* 0x0000e600ff10cb82 */ /* 0x000e220000000a00 */
[----:B------:R-:W3:Y:S01]  /*0b60*/  @!P1 LDG.E.64 R24, desc[UR10][R24.64] ;  /* 0x0000000a18189981 */ /* 0x000ee2000c1e1b00 */
[----:B-1----:R-:W-:-:S06]  /*0b70*/  @!P2 IMAD.WIDE.U32 R12, R19, 0x8, R12 ;  /* 0x00000008130ca825 */ /* 0x002fcc00078e000c */
[----:B------:R-:W4:Y:S01]  /*0b80*/  @!P2 LDG.E.64 R12, desc[UR10][R12.64] ;  /* 0x0000000a0c0ca981 */ /* 0x000f22000c1e1b00 */
[----:B--2---:R-:W-:-:S06]  /*0b90*/  @!P3 IMAD.WIDE.U32 R14, R23, 0x8, R14 ;  /* 0x00000008170eb825 */ /* 0x004fcc00078e000e */
[----:B------:R-:W2:Y:S01]  /*0ba0*/  @!P3 LDG.E.64 R14, desc[UR10][R14.64] ;  /* 0x0000000a0e0eb981 */ /* 0x000ea2000c1e1b00 */
[----:B------:R-:W-:Y:S01]  /*0bb0*/  UIADD3 UR5, UPT, UPT, UR4, 0x4, URZ ;  /* 0x0000000404057890 */ /* 0x000fe2000fffe0ff */
[--C-:B------:R-:W-:Y:S02]  /*0bc0*/  @!P2 IMAD R28, R19, 0x8, R10.reuse ;  /* 0x00000008131ca824 */ /* 0x100fe400078e020a */
[----:B------:R-:W-:Y:S02]  /*0bd0*/  @!P1 IMAD R26, R18, 0x8, R10 ;  /* 0x00000008121a9824 */ /* 0x000fe400078e020a */
[----:B0-----:R-:W-:-:S04]  /*0be0*/  @!P4 IMAD.WIDE.U32 R16, R29, 0x8, R16 ;  /* 0x000000081d10c825 */ /* 0x001fc800078e0010 */
[----:B------:R-:W-:Y:S02]  /*0bf0*/  IMAD R27, R7, UR5, R6 ;  /* 0x00000005071b7c24 */ /* 0x000fe4000f8e0206 */
[----:B------:R-:W5:Y:S03]  /*0c00*/  @!P4 LDG.E.64 R16, desc[UR10][R16.64] ;  /* 0x0000000a1010c981 */ /* 0x000f66000c1e1b00 */
[----:B------:R-:W-:Y:S02]  /*0c10*/  ISETP.GE.AND P5, PT, R27, R4, PT ;  /* 0x000000041b00720c */ /* 0x000fe40003fa6270 */
[----:B------:R-:W-:-:S05]  /*0c20*/  IADD3 R19, PT, PT, R7, R27, RZ ;  /* 0x0000001b07137210 */ /* 0x000fca0007ffe0ff */
[----:B------:R-:W-:Y:S01]  /*0c30*/  IMAD.IADD R18, R7, 0x1, R19 ;  /* 0x0000000107127824 */ /* 0x000fe200078e0213 */
[----:B---3--:R0:W-:Y:S01]  /*0c40*/  @!P1 STS.64 [R26], R24 ;  /* 0x000000181a009388 */ /* 0x0081e20000000a00 */
[----:B------:R-:W-:-:S03]  /*0c50*/  ISETP.GE.AND P1, PT, R19, R4, PT ;  /* 0x000000041300720c */ /* 0x000fc60003f26270 */
[----:B----4-:R1:W-:Y:S01]  /*0c60*/  @!P2 STS.64 [R28], R12 ;  /* 0x0000000c1c00a388 */ /* 0x0103e20000000a00 */
[----:B------:R-:W-:Y:S01]  /*0c70*/  ISETP.GE.AND P2, PT, R18, R4, PT ;  /* 0x000000041200720c */ /* 0x000fe20003f46270 */
[----:B0-----:R-:W-:Y:S01]  /*0c80*/  @!P3 IMAD R24, R23, 0x8, R10 ;  /* 0x000000081718b824 */ /* 0x001fe200078e020a */
[----:B------:R-:W-:-:S07]  /*0c90*/  IADD3 R25, PT, PT, R7, R18, RZ ;  /* 0x0000001207197210 */ /* 0x000fce0007ffe0ff */
[----:B------:R-:W0:Y:S01]  /*0ca0*/  @!P1 LDC.64 R22, c[0x0][0x398] ;  /* 0x0000e600ff169b82 */ /* 0x000e220000000a00 */
[----:B------:R-:W-:Y:S01]  /*0cb0*/  @!P4 IMAD R26, R29, 0x8, R10 ;  /* 0x000000081d1ac824 */ /* 0x000fe200078e020a */
[----:B--2---:R2:W-:Y:S01]  /*0cc0*/  @!P3 STS.64 [R24], R14 ;  /* 0x0000000e1800b388 */ /* 0x0045e20000000a00 */
[----:B------:R-:W-:-:S05]  /*0cd0*/  ISETP.GE.AND P3, PT, R25, R4, PT ;  /* 0x000000041900720c */ /* 0x000fca0003f66270 */
[----:B-1----:R-:W1:Y:S08]  /*0ce0*/  @!P5 LDC.64 R12, c[0x0][0x398] ;  /* 0x0000e600ff0cdb82 */ /* 0x002e700000000a00 */
[----:B--2---:R-:W2:Y:S01]  /*0cf0*/  @!P2 LDC.64 R14, c[0x0][0x398] ;  /* 0x0000e600ff0eab82 */ /* 0x004ea20000000a00 */
[----:B-1----:R-:W-:-:S06]  /*0d00*/  @!P5 IMAD.WIDE.U32 R12, R27, 0x8, R12 ;  /* 0x000000081b0cd825 */ /* 0x002fcc00078e000c */
[----:B------:R-:W3:Y:S01]  /*0d10*/  @!P5 LDG.E.64 R12, desc[UR10][R12.64] ;  /* 0x0000000a0c0cd981 */ /* 0x000ee2000c1e1b00 */
[----:B0-----:R-:W-:-:S03]  /*0d20*/  @!P1 IMAD.WIDE.U32 R22, R19, 0x8, R22 ;  /* 0x0000000813169825 */ /* 0x001fc600078e0016 */
[----:B-----5:R0:W-:Y:S01]  /*0d30*/  @!P4 STS.64 [R26], R16 ;  /* 0x000000101a00c388 */ /* 0x0201e20000000a00 */
[----:B--2---:R-:W-:-:S03]  /*0d40*/  @!P2 IMAD.WIDE.U32 R14, R18, 0x8, R14 ;  /* 0x00000008120ea825 */ /* 0x004fc600078e000e */
[----:B------:R-:W2:Y:S04]  /*0d50*/  @!P1 LDG.E.64 R22, desc[UR10][R22.64] ;  /* 0x0000000a16169981 */ /* 0x000ea8000c1e1b00 */
[----:B------:R-:W4:Y:S01]  /*0d60*/  @!P2 LDG.E.64 R14, desc[UR10][R14.64] ;  /* 0x0000000a0e0ea981 */ /* 0x000f22000c1e1b00 */
[----:B0-----:R-:W0:Y:S01]  /*0d70*/  @!P3 LDC.64 R16, c[0x0][0x398] ;  /* 0x0000e600ff10bb82 */ /* 0x001e220000000a00 */
[----:B------:R-:W-:Y:S01]  /*0d80*/  UIADD3 UR5, UPT, UPT, UR4, 0x8, URZ ;  /* 0x0000000804057890 */ /* 0x000fe2000fffe0ff */
[----:B------:R-:W-:-:S05]  /*0d90*/  @!P5 IMAD R24, R27, 0x8, R10 ;  /* 0x000000081b18d824 */ /* 0x000fca00078e020a */
[----:B------:R-:W-:Y:S02]  /*0da0*/  IMAD R27, R7, UR5, R6 ;  /* 0x00000005071b7c24 */ /* 0x000fe4000f8e0206 */
[--C-:B------:R-:W-:Y:S02]  /*0db0*/  @!P1 IMAD R26, R19, 0x8, R10.reuse ;  /* 0x00000008131a9824 */ /* 0x100fe400078e020a */
[----:B------:R-:W-:Y:S02]  /*0dc0*/  @!P2 IMAD R18, R18, 0x8, R10 ;  /* 0x000000081212a824 */ /* 0x000fe400078e020a */
[----:B0-----:R-:W-:Y:S01]  /*0dd0*/  @!P3 IMAD.WIDE.U32 R28, R25, 0x8, R16 ;  /* 0x00000008191cb825 */ /* 0x001fe200078e0010 */
[----:B------:R-:W-:-:S04]  /*0de0*/  IADD3 R16, PT, PT, R7, R27, RZ ;  /* 0x0000001b07107210 */ /* 0x000fc80007ffe0ff */
[----:B------:R-:W-:Y:S01]  /*0df0*/  ISETP.GE.AND P4, PT, R16, R4, PT ;  /* 0x000000041000720c */ /* 0x000fe20003f86270 */
[----:B------:R-:W5:Y:S01]  /*0e00*/  @!P3 LDG.E.64 R28, desc[UR10][R28.64] ;  /* 0x0000000a1c1cb981 */ /* 0x000f62000c1e1b00 */
[----:B------:R-:W-:-:S05]  /*0e10*/  IADD3 R17, PT, PT, R7, R16, RZ ;  /* 0x0000001007117210 */ /* 0x000fca0007ffe0ff */
[----:B------:R-:W-:Y:S01]  /*0e20*/  IMAD.IADD R19, R7, 0x1, R17 ;  /* 0x0000000107137824 */ /* 0x000fe200078e0211 */
[----:B---3--:R0:W-:Y:S01]  /*0e30*/  @!P5 STS.64 [R24], R12 ;  /* 0x0000000c1800d388 */ /* 0x0081e20000000a00 */
[----:B------:R-:W-:-:S03]  /*0e40*/  ISETP.GE.AND P5, PT, R27, R4, PT ;  /* 0x000000041b00720c */ /* 0x000fc60003fa6270 */
[----:B--2---:R1:W-:Y:S01]  /*0e50*/  @!P1 STS.64 [R26], R22 ;  /* 0x000000161a009388 */ /* 0x0043e20000000a00 */
[----:B------:R-:W-:-:S03]  /*0e60*/  ISETP.GE.AND P1, PT, R17, R4, PT ;  /* 0x000000041100720c */ /* 0x000fc60003f26270 */
[----:B----4-:R2:W-:Y:S06]  /*0e70*/  @!P2 STS.64 [R18], R14 ;  /* 0x0000000e1200a388 */ /* 0x0105ec0000000a00 */
[----:B0-----:R-:W0:Y:S01]  /*0e80*/  @!P5 LDC.64 R12, c[0x0][0x398] ;  /* 0x0000e600ff0cdb82 */ /* 0x001e220000000a00 */
[----:B------:R-:W-:-:S07]  /*0e90*/  ISETP.GE.AND P2, PT, R19, R4, PT ;  /* 0x000000041300720c */ /* 0x000fce0003f46270 */
[----:B-1----:R-:W1:Y:S08]  /*0ea0*/  @!P1 LDC.64 R22, c[0x0][0x398] ;  /* 0x0000e600ff169b82 */ /* 0x002e700000000a00 */
[----:B--2---:R-:W2:Y:S01]  /*0eb0*/  @!P4 LDC.64 R14, c[0x0][0x398] ;  /* 0x0000e600ff0ecb82 */ /* 0x004ea20000000a00 */
[----:B------:R-:W-:-:S07]  /*0ec0*/  @!P3 IMAD R18, R25, 0x8, R10 ;  /* 0x000000081912b824 */ /* 0x000fce00078e020a */
[----:B------:R-:W3:Y:S01]  /*0ed0*/  @!P2 LDC.64 R24, c[0x0][0x398] ;  /* 0x0000e600ff18ab82 */ /* 0x000ee20000000a00 */
[----:B0-----:R-:W-:-:S06]  /*0ee0*/  @!P5 IMAD.WIDE.U32 R12, R27, 0x8, R12 ;  /* 0x000000081b0cd825 */ /* 0x001fcc00078e000c */
[----:B------:R-:W4:Y:S01]  /*0ef0*/  @!P5 LDG.E.64 R12, desc[UR10][R12.64] ;  /* 0x0000000a0c0cd981 */ /* 0x000f22000c1e1b00 */
[----:B--2---:R-:W-:-:S06]  /*0f00*/  @!P4 IMAD.WIDE.U32 R14, R16, 0x8, R14 ;  /* 0x00000008100ec825 */ /* 0x004fcc00078e000e */
[----:B------:R-:W2:Y:S01]  /*0f10*/  @!P4 LDG.E.64 R14, desc[UR10][R14.64] ;  /* 0x0000000a0e0ec981 */ /* 0x000ea2000c1e1b00 */
[----:B-1----:R-:W-:-:S04]  /*0f20*/  @!P1 IMAD.WIDE.U32 R22, R17, 0x8, R22 ;  /* 0x0000000811169825 */ /* 0x002fc800078e0016 */
[----:B---3--:R-:W-:Y:S02]  /*0f30*/  @!P2 IMAD.WIDE.U32 R24, R19, 0x8, R24 ;  /* 0x000000081318a825 */ /* 0x008fe400078e0018 */
[----:B------:R-:W3:Y:S04]  /*0f40*/  @!P1 LDG.E.64 R22, desc[UR10][R22.64] ;  /* 0x0000000a16169981 */ /* 0x000ee8000c1e1b00 */
[----:B------:R-:W3:Y:S01]  /*0f50*/  @!P2 LDG.E.64 R24, desc[UR10][R24.64] ;  /* 0x0000000a1818a981 */ /* 0x000ee2000c1e1b00 */
[----:B------:R-:W-:-:S03]  /*0f60*/  UIADD3 UR5, UPT, UPT, UR4, 0xc, URZ ;  /* 0x0000000c04057890 */ /* 0x000fc6000fffe0ff */
[----:B-----5:R0:W-:Y:S02]  /*0f70*/  @!P3 STS.64 [R18], R28 ;  /* 0x0000001c1200b388 */ /* 0x0201e40000000a00 */
[----:B0-----:R-:W-:Y:S01]  /*0f80*/  @!P5 LEA R18, R27, R10, 0x3 ;  /* 0x0000000a1b12d211 */ /* 0x001fe200078e18ff */
[----:B------:R-:W-:-:S04]  /*0f90*/  IMAD R27, R7, UR5, R6 ;  /* 0x00000005071b7c24 */ /* 0x000fc8000f8e0206 */
[----:B------:R-:W-:Y:S02]  /*0fa0*/  IMAD.IADD R29, R7, 0x1, R27 ;  /* 0x00000001071d7824 */ /* 0x000fe400078e021b */
[----:B------:R-:W-:-:S03]  /*0fb0*/  @!P4 IMAD R16, R16, 0x8, R10 ;  /* 0x000000081010c824 */ /* 0x000fc600078e020a */
[----:B------:R-:W-:Y:S02]  /*0fc0*/  IADD3 R26, PT, PT, R7, R29, RZ ;  /* 0x0000001d071a7210 */ /* 0x000fe40007ffe0ff */
[----:B------:R-:W-:-:S03]  /*0fd0*/  ISETP.GE.AND P3, PT, R27, R4, PT ;  /* 0x000000041b00720c */ /* 0x000fc60003f66270 */
[----:B------:R-:W-:-:S05]  /*0fe0*/  IMAD.IADD R28, R7, 0x1, R26 ;  /* 0x00000001071c7824 */ /* 0x000fca00078e021a */
[----:B------:R-:W-:Y:S01]  /*0ff0*/  ISETP.GE.AND P6, PT, R28, R4, PT ;  /* 0x000000041c00720c */ /* 0x000fe20003fc6270 */
[----:B------:R-:W-:Y:S01]  /*1000*/  @!P1 IMAD R17, R17, 0x8, R10 ;  /* 0x0000000811119824 */ /* 0x000fe200078e020a */
[----:B------:R-:W-:Y:S01]  /*1010*/  @!P2 LEA R19, R19, R10, 0x3 ;  /* 0x0000000a1313a211 */ /* 0x000fe200078e18ff */
[----:B----4-:R0:W-:Y:S01]  /*1020*/  @!P5 STS.64 [R18], R12 ;  /* 0x0000000c1200d388 */ /* 0x0101e20000000a00 */
[-C--:B------:R-:W-:Y:S01]  /*1030*/  ISETP.GE.AND P5, PT, R26, R4.reuse, PT ;  /* 0x000000041a00720c */ /* 0x080fe20003fa6270 */
[----:B0-----:R-:W0:Y:S02]  /*1040*/  @!P3 LDC.64 R12, c[0x0][0x398] ;  /* 0x0000e600ff0cbb82 */ /* 0x001e240000000a00 */
[----:B--2---:R1:W-:Y:S01]  /*1050*/  @!P4 STS.64 [R16], R14 ;  /* 0x0000000e1000c388 */ /* 0x0043e20000000a00 */
[----:B------:R-:W-:-:S03]  /*1060*/  ISETP.GE.AND P4, PT, R29, R4, PT ;  /* 0x000000041d00720c */ /* 0x000fc60003f86270 */
[----:B---3--:R2:W-:Y:S04]  /*1070*/  @!P1 STS.64 [R17], R22 ;  /* 0x0000001611009388 */ /* 0x0085e80000000a00 */
[----:B------:R3:W-:Y:S06]  /*1080*/  @!P2 STS.64 [R19], R24 ;  /* 0x000000181300a388 */ /* 0x0007ec0000000a00 */
[----:B-1----:R-:W1:Y:S08]  /*1090*/  @!P4 LDC.64 R14, c[0x0][0x398] ;  /* 0x0000e600ff0ecb82 */ /* 0x002e700000000a00 */
        /* <DEDUP_REMOVED lines=11> */
[----:B------:R-:W-:Y:S01]  /*1150*/  @!P5 LEA R23, R26, R10, 0x3 ;  /* 0x0000000a1a17d211 */ /* 0x000fe200078e18ff */
[--C-:B------:R-:W-:Y:S02]  /*1160*/  @!P4 IMAD R29, R29, 0x8, R10.reuse ;  /* 0x000000081d1dc824 */ /* 0x100fe400078e020a */
        /* <DEDUP_REMOVED lines=8> */
.L_x_94:
[----:B0-----:R-:W-:-:S05]  /*11f0*/  VIADD R12, R20, -UR4 ;  /* 0x80000004140c7c36 */ /* 0x001fca0008000000 */
[----:B------:R-:W-:-:S13]  /*1200*/  ISETP.GT.AND P1, PT, R12, 0x4, PT ;  /* 0x000000040c00780c */ /* 0x000fda0003f24270 */
[----:B------:R-:W-:Y:S05]  /*1210*/  @!P1 BRA `(.L_x_96) ;  /* 0x0000000000ec9947 */ /* 0x000fea0003800000 */
[----:B------:R-:W-:-:S05]  /*1220*/  IMAD R21, R7, UR4, R6 ;  /* 0x0000000407157c24 */ /* 0x000fca000f8e0206 */
[----:B------:R-:W-:Y:S02]  /*1230*/  ISETP.GE.AND P3, PT, R21, R4, PT ;  /* 0x000000041500720c */ /* 0x000fe40003f66270 */
[----:B------:R-:W-:-:S04]  /*1240*/  IADD3 R19, PT, PT, R7, R21, RZ ;  /* 0x0000001507137210 */ /* 0x000fc80007ffe0ff */
[----:B------:R-:W-:Y:S01]  /*1250*/  ISETP.GE.AND P2, PT, R19, R4, PT ;  /* 0x000000041300720c */ /* 0x000fe20003f46270 */
[----:B------:R-:W-:-:S04]  /*1260*/  IMAD.IADD R16, R7, 0x1, R19 ;  /* 0x0000000107107824 */ /* 0x000fc800078e0213 */
[----:B------:R-:W-:Y:S01]  /*1270*/  IMAD.IADD R17, R7, 0x1, R16 ;  /* 0x0000000107117824 */ /* 0x000fe200078e0210 */
[-C--:B------:R-:W-:Y:S01]  /*1280*/  ISETP.GE.AND P1, PT, R16, R4.reuse, PT ;  /* 0x000000041000720c */ /* 0x080fe20003f26270 */
[----:B------:R-:W0:Y:S03]  /*1290*/  @!P3 LDC.64 R14, c[0x0][0x398] ;  /* 0x0000e600ff0ebb82 */ /* 0x000e260000000a00 */
[----:B------:R-:W-:-:S05]  /*12a0*/  ISETP.GE.AND P0, PT, R17, R4, PT ;  /* 0x000000041100720c */ /* 0x000fca0003f06270 */
        /* <DEDUP_REMOVED lines=14> */
[----:B------:R-:W-:-:S04]  /*1390*/  IMAD.IADD R27, R7, 0x1, R21 ;  /* 0x00000001071b7824 */ /* 0x000fc800078e0215 */
[----:B------:R-:W-:Y:S01]  /*13a0*/  IMAD.IADD R29, R7, 0x1, R27 ;  /* 0x00000001071d7824 */ /* 0x000fe200078e021b */
[----:B------:R-:W-:-:S04]  /*13b0*/  ISETP.GE.AND P4, PT, R27, R4, PT ;  /* 0x000000041b00720c */ /* 0x000fc80003f86270 */
[----:B------:R-:W-:Y:S02]  /*13c0*/  IADD3 R26, PT, PT, R7, R29, RZ ;  /* 0x0000001d071a7210 */ /* 0x000fe40007ffe0ff */
[-C--:B------:R-:W-:Y:S02]  /*13d0*/  ISETP.GE.AND P5, PT, R29, R4.reuse, PT ;  /* 0x000000041d00720c */ /* 0x080fe40003fa6270 */
[----:B------:R-:W-:Y:S01]  /*13e0*/  ISETP.GE.AND P6, PT, R26, R4, PT ;  /* 0x000000041a00720c */ /* 0x000fe20003fc6270 */
[--C-:B------:R-:W-:Y:S01]  /*13f0*/  @!P2 IMAD R28, R19, 0x8, R10.reuse ;  /* 0x00000008131ca824 */ /* 0x100fe200078e020a */
[----:B------:R-:W-:Y:S01]  /*1400*/  @!P0 LEA R17, R17, R10, 0x3 ;  /* 0x0000000a11118211 */ /* 0x000fe200078e18ff */
[----:B------:R-:W-:Y:S01]  /*1410*/  @!P1 IMAD R16, R16, 0x8, R10 ;  /* 0x0000000810109824 */ /* 0x000fe200078e020a */
[----:B----4-:R0:W-:Y:S01]  /*1420*/  @!P3 STS.64 [R18], R14 ;  /* 0x0000000e1200b388 */ /* 0x0101e20000000a00 */
[----:B------:R-:W-:-:S03]  /*1430*/  ISETP.GE.AND P3, PT, R21, R4, PT ;  /* 0x000000041500720c */ /* 0x000fc60003f66270 */
[----:B-----5:R1:W-:Y:S05]  /*1440*/  @!P2 STS.64 [R28], R12 ;  /* 0x0000000c1c00a388 */ /* 0x0203ea0000000a00 */
[----:B0-----:R-:W0:Y:S01]  /*1450*/  @!P6 LDC.64 R14, c[0x0][0x398] ;  /* 0x0000e600ff0eeb82 */ /* 0x001e220000000a00 */
[----:B--2---:R-:W-:Y:S07]  /*1460*/  @!P1 STS.64 [R16], R24 ;  /* 0x0000001810009388 */ /* 0x004fee0000000a00 */
[----:B------:R-:W2:Y:S01]  /*1470*/  @!P3 LDC.64 R18, c[0x0][0x398] ;  /* 0x0000e600ff12bb82 */ /* 0x000ea20000000a00 */
[----:B---3--:R3:W-:Y:S07]  /*1480*/  @!P0 STS.64 [R17], R22 ;  /* 0x0000001611008388 */ /* 0x0087ee0000000a00 */
[----:B-1----:R-:W1:Y:S08]  /*1490*/  @!P5 LDC.64 R12, c[0x0][0x398] ;  /* 0x0000e600ff0cdb82 */ /* 0x002e700000000a00 */
[----:B---3--:R-:W3:Y:S01]  /*14a0*/  @!P4 LDC.64 R16, c[0x0][0x398] ;  /* 0x0000e600ff10cb82 */ /* 0x008ee20000000a00 */
[----:B0-----:R-:W-:-:S06]  /*14b0*/  @!P6 IMAD.WIDE.U32 R14, R26, 0x8, R14 ;  /* 0x000000081a0ee825 */ /* 0x001fcc00078e000e */
[----:B------:R-:W4:Y:S01]  /*14c0*/  @!P6 LDG.E.64 R14, desc[UR10][R14.64] ;  /* 0x0000000a0e0ee981 */ /* 0x000f22000c1e1b00 */
[----:B--2---:R-:W-:-:S06]  /*14d0*/  @!P3 IMAD.WIDE.U32 R18, R21, 0x8, R18 ;  /* 0x000000081512b825 */ /* 0x004fcc00078e0012 */
[----:B------:R-:W2:Y:S01]  /*14e0*/  @!P3 LDG.E.64 R18, desc[UR10][R18.64] ;  /* 0x0000000a1212b981 */ /* 0x000ea2000c1e1b00 */
[----:B-1----:R-:W-:-:S06]  /*14f0*/  @!P5 IMAD.WIDE.U32 R12, R29, 0x8, R12 ;  /* 0x000000081d0cd825 */ /* 0x002fcc00078e000c */
[----:B------:R-:W5:Y:S01]  /*1500*/  @!P5 LDG.E.64 R12, desc[UR10][R12.64] ;  /* 0x0000000a0c0cd981 */ /* 0x000f62000c1e1b00 */
[----:B---3--:R-:W-:-:S06]  /*1510*/  @!P4 IMAD.WIDE.U32 R16, R27, 0x8, R16 ;  /* 0x000000081b10c825 */ /* 0x008fcc00078e0010 */
[----:B------:R-:W3:Y:S01]  /*1520*/  @!P4 LDG.E.64 R16, desc[UR10][R16.64] ;  /* 0x0000000a1010c981 */ /* 0x000ee2000c1e1b00 */
[--C-:B------:R-:W-:Y:S01]  /*1530*/  @!P3 IMAD R21, R21, 0x8, R10.reuse ;  /* 0x000000081515b824 */ /* 0x100fe200078e020a */
[----:B------:R-:W-:Y:S01]  /*1540*/  @!P5 LEA R29, R29, R10, 0x3 ;  /* 0x0000000a1d1dd211 */ /* 0x000fe200078e18ff */
[--C-:B------:R-:W-:Y:S02]  /*1550*/  @!P4 IMAD R27, R27, 0x8, R10.reuse ;  /* 0x000000081b1bc824 */ /* 0x100fe400078e020a */
[----:B------:R-:W-:Y:S01]  /*1560*/  @!P6 IMAD R23, R26, 0x8, R10 ;  /* 0x000000081a17e824 */ /* 0x000fe200078e020a */
[----:B------:R-:W-:Y:S01]  /*1570*/  PLOP3.LUT P0, PT, PT, PT, PT, 0x8, 0x80 ;  /* 0x000000000080781c */ /* 0x000fe20003f0e170 */
[----:B------:R-:W-:Y:S01]  /*1580*/  UIADD3 UR4, UPT, UPT, UR4, 0x4, URZ ;  /* 0x0000000404047890 */ /* 0x000fe2000fffe0ff */
[----:B--2---:R0:W-:Y:S04]  /*1590*/  @!P3 STS.64 [R21], R18 ;  /* 0x000000121500b388 */ /* 0x0041e80000000a00 */
[----:B---3--:R0:W-:Y:S04]  /*15a0*/  @!P4 STS.64 [R27], R16 ;  /* 0x000000101b00c388 */ /* 0x0081e80000000a00 */
[----:B-----5:R0:W-:Y:S04]  /*15b0*/  @!P5 STS.64 [R29], R12 ;  /* 0x0000000c1d00d388 */ /* 0x0201e80000000a00 */
[----:B----4-:R0:W-:Y:S02]  /*15c0*/  @!P6 STS.64 [R23], R14 ;  /* 0x0000000e1700e388 */ /* 0x0101e40000000a00 */
.L_x_96:
[----:B------:R-:W-:-:S13]  /*15d0*/  ISETP.NE.OR P0, PT, R20, UR4, P0 ;  /* 0x0000000414007c0c */ /* 0x000fda0008705670 */
[----:B------:R-:W-:Y:S05]  /*15e0*/  @!P0 BRA `(.L_x_92) ;  /* 0x00000000007c8947 */ /* 0x000fea0003800000 */
.L_x_93:
[----:B01----:R-:W-:-:S04]  /*15f0*/  IMAD R21, R7, UR4, R6 ;  /* 0x0000000407157c24 */ /* 0x003fc8000f8e0206 */
[----:B------:R-:W-:Y:S01]  /*1600*/  IMAD.IADD R23, R7, 0x1, R21 ;  /* 0x0000000107177824 */ /* 0x000fe200078e0215 */
[----:B------:R-:W-:-:S04]  /*1610*/  ISETP.GE.AND P0, PT, R21, R4, PT ;  /* 0x000000041500720c */ /* 0x000fc80003f06270 */
[----:B------:R-:W-:Y:S02]  /*1620*/  IADD3 R27, PT, PT, R7, R23, RZ ;  /* 0x00000017071b7210 */ /* 0x000fe40007ffe0ff */
        /* <DEDUP_REMOVED lines=20> */
[----:B------:R-:W-:Y:S01]  /*1770*/  UIADD3 UR4, UPT, UPT, UR4, 0x4, URZ ;  /* 0x0000000404047890 */ /* 0x000fe2000fffe0ff */
[----:B----4-:R1:W-:Y:S04]  /*1780*/  @!P0 STS.64 [R21], R18 ;  /* 0x0000001215008388 */ /* 0x0103e80000000a00 */
[----:B-----5:R1:W-:Y:S01]  /*1790*/  @!P1 STS.64 [R23], R16 ;  /* 0x0000001017009388 */ /* 0x0203e20000000a00 */
[----:B------:R-:W-:-:S03]  /*17a0*/  ISETP.NE.AND P0, PT, R20, UR4, PT ;  /* 0x0000000414007c0c */ /* 0x000fc6000bf05270 */
[----:B--2---:R1:W-:Y:S04]  /*17b0*/  @!P2 STS.64 [R27], R12 ;  /* 0x0000000c1b00a388 */ /* 0x0043e80000000a00 */
[----:B---3--:R1:W-:Y:S06]  /*17c0*/  @!P3 STS.64 [R25], R14 ;  /* 0x0000000e1900b388 */ /* 0x0083ec0000000a00 */
[----:B------:R-:W-:Y:S05]  /*17d0*/  @P0 BRA `(.L_x_93) ;  /* 0xfffffffc00840947 */ /* 0x000fea000383ffff */
.L_x_92:
[----:B------:R-:W-:-:S13]  /*17e0*/  ISETP.NE.AND P0, PT, R11, RZ, PT ;  /* 0x000000ff0b00720c */ /* 0x000fda0003f05270 */
[----:B------:R-:W-:Y:S05]  /*17f0*/  @!P0 BRA `(.L_x_91) ;  /* 0x0000000000308947 */ /* 0x000fea0003800000 */
[----:B------:R-:W-:-:S05]  /*1800*/  UMOV UR4, URZ ;  /* 0x000000ff00047c82 */ /* 0x000fca0008000000 */
.L_x_97:
[----:B01----:R-:W-:-:S05]  /*1810*/  IMAD R15, R7, R20, R6 ;  /* 0x00000014070f7224 */ /* 0x003fca00078e0206 */
[----:B------:R-:W-:-:S13]  /*1820*/  ISETP.GE.AND P0, PT, R15, R4, PT ;  /* 0x000000040f00720c */ /* 0x000fda0003f06270 */
[----:B------:R-:W0:Y:S02]  /*1830*/  @!P0 LDC.64 R12, c[0x0][0x398] ;  /* 0x0000e600ff0c8b82 */ /* 0x000e240000000a00 */
[----:B0-----:R-:W-:-:S06]  /*1840*/  @!P0 IMAD.WIDE.U32 R12, R15, 0x8, R12 ;  /* 0x000000080f0c8825 */ /* 0x001fcc00078e000c */
[----:B------:R-:W2:Y:S01]  /*1850*/  @!P0 LDG.E.64 R12, desc[UR10][R12.64] ;  /* 0x0000000a0c0c8981 */ /* 0x000ea2000c1e1b00 */
[----:B------:R-:W-:Y:S01]  /*1860*/  @!P0 LEA R15, R15, R10, 0x3 ;  /* 0x0000000a0f0f8211 */ /* 0x000fe200078e18ff */
[----:B------:R-:W-:Y:S01]  /*1870*/  UIADD3 UR4, UPT, UPT, UR4, 0x1, URZ ;  /* 0x0000000104047890 */ /* 0x000fe2000fffe0ff */
[----:B------:R-:W-:-:S03]  /*1880*/  VIADD R20, R20, 0x1 ;  /* 0x0000000114147836 */ /* 0x000fc60000000000 */
[----:B--2---:R2:W-:Y:S02]  /*1890*/  @!P0 STS.64 [R15], R12 ;  /* 0x0000000c0f008388 */ /* 0x0045e40000000a00 */
[----:B------:R-:W-:-:S13]  /*18a0*/  ISETP.NE.AND P0, PT, R11, UR4, PT ;  /* 0x000000040b007c0c */ /* 0x000fda000bf05270 */
[----:B--2---:R-:W-:Y:S05]  /*18b0*/  @P0 BRA `(.L_x_97) ;  /* 0xfffffffc00d40947 */ /* 0x004fea000383ffff */
.L_x_91:
[----:B------:R-:W2:Y:S01]  /*18c0*/  LDCU UR4, c[0x0][0x380] ;  /* 0x00007000ff0477ac */ /* 0x000ea20008000800 */
[----:B------:R-:W-:Y:S01]  /*18d0*/  BSSY.RECONVERGENT B0, `(.L_x_98) ;  /* 0x000011b000007945 */ /* 0x000fe20003800200 */
[----:B------:R-:W-:Y:S01]  /*18e0*/  BAR.SYNC.DEFER_BLOCKING 0x0 ;  /* 0x0000000000007b1d */ /* 0x000fe20000010000 */
[----:B--2---:R-:W-:-:S13]  /*18f0*/  ISETP.GE.AND P0, PT, R2, UR4, PT ;  /* 0x0000000402007c0c */ /* 0x004fda000bf06270 */
[----:B------:R-:W-:Y:S05]  /*1900*/  @P0 BRA `(.L_x_99) ;  /* 0x00000010005c0947 */ /* 0x000fea0003800000 */
[----:B------:R-:W2:Y:S01]  /*1910*/  LDCU UR4, c[0x0][0x384] ;  /* 0x00007080ff0477ac */ /* 0x000ea20008000800 */
[----:B01----:R-:W-:Y:S01]  /*1920*/  CS2R R12, SRZ ;  /* 0x00000000000c7805 */ /* 0x003fe2000001ff00 */
[----:B--2---:R-:W-:-:S09]  /*1930*/  UISETP.GE.AND UP0, UPT, UR4, 0x1, UPT ;  /* 0x000000010400788c */ /* 0x004fd2000bf06270 */
[----:B------:R-:W-:Y:S05]  /*1940*/  BRA.U !UP0, `(.L_x_100) ;  /* 0x0000000908247547 */ /* 0x000fea000b800000 */
[----:B------:R-:W-:Y:S01]  /*1950*/  IMAD R7, R3, UR4, RZ ;  /* 0x0000000403077c24 */ /* 0x000fe2000f8e02ff */
[----:B------:R-:W-:Y:S01]  /*1960*/  PRMT R6, RZ, 0x7610, R6 ;  /* 0x00007610ff067816 */ /* 0x000fe20000000006 */
[----:B------:R-:W-:Y:S01]  /*1970*/  IMAD R0, R5, R0, RZ ;  /* 0x0000000005007224 */ /* 0x000fe200078e02ff */
[----:B------:R-:W-:Y:S01]  /*1980*/  PRMT R26, RZ, 0x7610, R26 ;  /* 0x00007610ff1a7816 */ /* 0x000fe2000000001a */
[----:B------:R-:W-:Y:S01]  /*1990*/  IMAD R8, R7, 0x8, R8 ;  /* 0x0000000807087824 */ /* 0x000fe200078e0208 */
[----:B------:R-:W-:Y:S01]  /*19a0*/  CS2R R12, SRZ ;  /* 0x00000000000c7805 */ /* 0x000fe2000001ff00 */
[----:B------:R-:W-:Y:S01]  /*19b0*/  UMOV UR4, URZ ;  /* 0x000000ff00047c82 */ /* 0x000fe20008000000 */
[----:B------:R-:W-:Y:S02]  /*19c0*/  UMOV UR5, URZ ;  /* 0x000000ff00057c82 */ /* 0x000fe40008000000 */
[----:B------:R-:W-:-:S07]  /*19d0*/  IADD3 R11, PT, PT, R8, 0x20, R9 ;  /* 0x00000020080b7810 */ /* 0x000fce0007ffe009 */
.L_x_106:
[----:B------:R-:W-:Y:S01]  /*19e0*/  IADD3 R5, PT, PT, R7, UR4, RZ ;  /* 0x0000000407057c10 */ /* 0x000fe2000fffe0ff */
[----:B------:R-:W-:Y:S01]  /*19f0*/  UISETP.NE.AND UP0, UPT, UR4, URZ, UPT ;  /* 0x000000ff0400728c */ /* 0x000fe2000bf05270 */
[----:B------:R-:W-:Y:S01]  /*1a00*/  CS2R R22, SRZ ;  /* 0x0000000000167805 */ /* 0x000fe2000001ff00 */
[----:B------:R-:W-:Y:S02]  /*1a10*/  UMOV UR7, UR5 ;  /* 0x0000000500077c82 */ /* 0x000fe40008000000 */
[----:B------:R-:W-:-:S06]  /*1a20*/  IMAD R5, R5, 0x8, R10 ;  /* 0x0000000805057824 */ /* 0x000fcc00078e020a */
[----:B------:R-:W0:Y:S01]  /*1a30*/  LDS.64 R4, [R5] ;  /* 0x0000000005047984 */ /* 0x000e220000000a00 */
[----:B------:R-:W-:Y:S05]  /*1a40*/  BRA.U !UP0, `(.L_x_101) ;  /* 0x0000000508a87547 */ /* 0x000fea000b800000 */
[----:B------:R-:W-:Y:S01]  /*1a50*/  UISETP.GE.U32.AND UP1, UPT, UR4, 0x8, UPT ;  /* 0x000000080400788c */ /* 0x000fe2000bf26070 */
[----:B------:R-:W-:Y:S01]  /*1a60*/  CS2R R22, SRZ ;  /* 0x0000000000167805 */ /* 0x000fe2000001ff00 */
[----:B------:R-:W-:Y:S02]  /*1a70*/  UIADD3 UR7, UPT, UPT, UR5, UR4, URZ ;  /* 0x0000000405077290 */ /* 0x000fe4000fffe0ff */
[----:B------:R-:W-:Y:S01]  /*1a80*/  ULOP3.LUT UP0, URZ, UR4, 0x7, URZ, 0xc0, !UPT ;  /* 0x0000000704ff7892 */ /* 0x000fe2000f80c0ff */
[----:B------:R-:W-:-:S04]  /*1a90*/  UMOV UR6, URZ ;  /* 0x000000ff00067c82 */ /* 0x000fc80008000000 */
[----:B------:R-:W-:Y:S06]  /*1aa0*/  BRA.U !UP1, `(.L_x_102) ;  /* 0x0000000109a47547 */ /* 0x000fec000b800000 */
[----:B------:R-:W1:Y:S01]  /*1ab0*/  S2UR UR8, SR_CgaCtaId ;  /* 0x00000000000879c3 */ /* 0x000e620000008800 */
[----:B------:R-:W-:Y:S01]  /*1ac0*/  UMOV UR6, 0x400 ;  /* 0x0000040000067882 */ /* 0x000fe20000000000 */
[----:B------:R-:W-:Y:S01]  /*1ad0*/  VIADD R8, R0, UR5 ;  /* 0x0000000500087c36 */ /* 0x000fe20008000000 */
[----:B------:R-:W-:Y:S02]  /*1ae0*/  MOV R20, R11 ;  /* 0x0000000b00147202 */ /* 0x000fe40000000f00 */
[----:B------:R-:W-:Y:S01]  /*1af0*/  CS2R R22, SRZ ;  /* 0x0000000000167805 */ /* 0x000fe2000001ff00 */
[----:B-1----:R-:W-:Y:S02]  /*1b00*/  ULEA UR9, UR8, UR6, 0x18 ;  /* 0x0000000608097291 */ /* 0x002fe4000f8ec0ff */
[----:B------:R-:W-:Y:S02]  /*1b10*/  ULOP3.LUT UR8, UR4, 0xfffffff8, URZ, 0xc0, !UPT ;  /* 0xfffffff804087892 */ /* 0x000fe4000f8ec0ff */
[----:B------:R-:W-:-:S02]  /*1b20*/  ULOP3.LUT UR6, UR4, 0x7ffffff8, URZ, 0xc0, !UPT ;  /* 0x7ffffff804067892 */ /* 0x000fc4000f8ec0ff */
[----:B------:R-:W-:Y:S01]  /*1b30*/  LEA R8, R8, UR9, 0x3 ;  /* 0x0000000908087c11 */ /* 0x000fe2000f8e18ff */
[----:B------:R-:W-:-:S04]  /*1b40*/  UIADD3 UR8, UPT, UPT, -UR8, URZ, URZ ;  /* 0x000000ff08087290 */ /* 0x000fc8000fffe1ff */
[----:B------:R-:W-:-:S08]  /*1b50*/  VIADD R21, R8, 0x20 ;  /* 0x0000002008157836 */ /* 0x000fd00000000000 */
.L_x_103:
        /* <DEDUP_REMOVED lines=24> */
[----:B------:R3:W4:Y:S01]  /*1ce0*/  LDS.64 R16, [R21+0x18] ;  /* 0x0000180015107984 */ /* 0x0007220000000a00 */
[----:B--2---:R-:W-:Y:S01]  /*1cf0*/  VIADD R20, R20, 0x40 ;  /* 0x0000004014147836 */ /* 0x004fe20000000000 */
[----:B---3--:R-:W-:Y:S01]  /*1d00*/  IADD3 R21, PT, PT, R21, 0x40, RZ ;  /* 0x0000004015157810 */ /* 0x008fe20007ffe0ff */
[----:B-1----:R-:W-:-:S08]  /*1d10*/  DFMA R8, R14, R8, R18 ;  /* 0x000000080e08722b */ /* 0x002fd00000000012 */
[----:B----4-:R-:W-:Y:S01]  /*1d20*/  DFMA R22, R22, R16, R8 ;  /* 0x000000101616722b */ /* 0x010fe20000000008 */
[----:B------:R-:W-:Y:S10]  /*1d30*/  BRA.U UP1, `(.L_x_103) ;  /* 0xfffffffd01887547 */ /* 0x000ff4000b83ffff */
.L_x_102:
        /* <DEDUP_REMOVED lines=8> */
[----:B------:R-:W-:Y:S01]  /*1dc0*/  VIADD R9, R7, UR6 ;  /* 0x0000000607097c36 */ /* 0x000fe20008000000 */
[----:B------:R-:W-:Y:S01]  /*1dd0*/  IADD3 R27, PT, PT, R0, UR5, RZ ;  /* 0x00000005001b7c10 */ /* 0x000fe2000fffe0ff */
[----:B------:R-:W-:Y:S02]  /*1de0*/  UIADD3 UR5, UPT, UPT, UR5, 0x4, URZ ;  /* 0x0000000405057890 */ /* 0x000fe4000fffe0ff */
[----:B------:R-:W-:Y:S01]  /*1df0*/  IMAD R28, R9, 0x8, R10 ;  /* 0x00000008091c7824 */ /* 0x000fe200078e020a */
[----:B------:R-:W-:-:S04]  /*1e00*/  UIADD3 UR6, UPT, UPT, UR6, 0x4, URZ ;  /* 0x0000000406067890 */ /* 0x000fc8000fffe0ff */
[----:B------:R-:W-:Y:S04]  /*1e10*/  LDS.64 R16, [R28] ;  /* 0x000000001c107984 */ /* 0x000fe80000000a00 */
[----:B------:R-:W-:Y:S01]  /*1e20*/  LDS.64 R8, [R28+0x8] ;  /* 0x000008001c087984 */ /* 0x000fe20000000a00 */
[----:B-1----:R-:W-:-:S06]  /*1e30*/  ULEA UR8, UR9, UR8, 0x18 ;  /* 0x0000000809087291 */ /* 0x002fcc000f8ec0ff */
[----:B------:R-:W-:-:S05]  /*1e40*/  LEA R27, R27, UR8, 0x3 ;  /* 0x000000081b1b7c11 */ /* 0x000fca000f8e18ff */
[----:B------:R-:W1:Y:S04]  /*1e50*/  LDS.64 R18, [R27] ;  /* 0x000000001b127984 */ /* 0x000e680000000a00 */
[----:B------:R-:W2:Y:S04]  /*1e60*/  LDS.64 R14, [R27+0x8] ;  /* 0x000008001b0e7984 */ /* 0x000ea80000000a00 */
[----:B------:R-:W-:Y:S04]  /*1e70*/  LDS.64 R20, [R27+0x10] ;  /* 0x000010001b147984 */ /* 0x000fe80000000a00 */
[----:B------:R-:W-:Y:S01]  /*1e80*/  LDS.64 R24, [R27+0x18] ;  /* 0x000018001b187984 */ /* 0x000fe20000000a00 */
[----:B-1----:R-:W-:-:S03]  /*1e90*/  DFMA R16, R16, R18, R22 ;  /* 0x000000121010722b */ /* 0x002fc60000000016 */
[----:B------:R-:W1:Y:S04]  /*1ea0*/  LDS.64 R18, [R28+0x10] ;  /* 0x000010001c127984 */ /* 0x000e680000000a00 */
[----:B------:R-:W3:Y:S01]  /*1eb0*/  LDS.64 R22, [R28+0x18] ;  /* 0x000018001c167984 */ /* 0x000ee20000000a00 */
[----:B--2---:R-:W-:-:S08]  /*1ec0*/  DFMA R8, R8, R14, R16 ;  /* 0x0000000e0808722b */ /* 0x004fd00000000010 */
[----:B-1----:R-:W-:-:S08]  /*1ed0*/  DFMA R8, R18, R20, R8 ;  /* 0x000000141208722b */ /* 0x002fd00000000008 */
[----:B---3--:R-:W-:-:S11]  /*1ee0*/  DFMA R22, R22, R24, R8 ;  /* 0x000000181616722b */ /* 0x008fd60000000008 */
.L_x_104:
[----:B------:R-:W-:Y:S05]  /*1ef0*/  @!P1 BRA `(.L_x_101) ;  /* 0x00000000007c9947 */ /* 0x000fea0003800000 */
[C---:B------:R-:W-:Y:S02]  /*1f00*/  LOP3.LUT R8, R6.reuse, 0x3, RZ, 0xc0, !PT ;  /* 0x0000000306087812 */ /* 0x040fe400078ec0ff */
[----:B------:R-:W-:Y:S02]  /*1f10*/  LOP3.LUT R9, R6, 0x1, RZ, 0xc0, !PT ;  /* 0x0000000106097812 */ /* 0x000fe400078ec0ff */
[----:B------:R-:W-:Y:S02]  /*1f20*/  ISETP.NE.AND P0, PT, R8, 0x1, PT ;  /* 0x000000010800780c */ /* 0x000fe40003f05270 */
[----:B------:R-:W-:-:S11]  /*1f30*/  ISETP.NE.U32.AND P1, PT, R9, 0x1, PT ;  /* 0x000000010900780c */ /* 0x000fd60003f25070 */
        /* <DEDUP_REMOVED lines=16> */
.L_x_105:
[----:B------:R-:W-:Y:S05]  /*2040*/  @P1 BRA `(.L_x_101) ;  /* 0x0000000000281947 */ /* 0x000fea0003800000 */
[----:B------:R-:W1:Y:S01]  /*2050*/  S2UR UR9, SR_CgaCtaId ;  /* 0x00000000000979c3 */ /* 0x000e620000008800 */
[----:B------:R-:W-:Y:S01]  /*2060*/  UMOV UR8, 0x400 ;  /* 0x0000040000087882 */ /* 0x000fe20000000000 */
[----:B------:R-:W-:Y:S01]  /*2070*/  VIADD R9, R7, UR6 ;  /* 0x0000000607097c36 */ /* 0x000fe20008000000 */
[----:B------:R-:W-:-:S03]  /*2080*/  IADD3 R8, PT, PT, R0, UR5, RZ ;  /* 0x0000000500087c10 */ /* 0x000fc6000fffe0ff */
[----:B------:R-:W-:Y:S01]  /*2090*/  IMAD R9, R9, 0x8, R10 ;  /* 0x0000000809097824 */ /* 0x000fe200078e020a */
[----:B-1----:R-:W-:-:S06]  /*20a0*/  ULEA UR8, UR9, UR8, 0x18 ;  /* 0x0000000809087291 */ /* 0x002fcc000f8ec0ff */
[----:B------:R-:W-:Y:S02]  /*20b0*/  LEA R14, R8, UR8, 0x3 ;  /* 0x00000008080e7c11 */ /* 0x000fe4000f8e18ff */
[----:B------:R-:W-:Y:S04]  /*20c0*/  LDS.64 R8, [R9] ;  /* 0x0000000009087984 */ /* 0x000fe80000000a00 */
[----:B------:R-:W1:Y:S02]  /*20d0*/  LDS.64 R14, [R14] ;  /* 0x000000000e0e7984 */ /* 0x000e640000000a00 */
[----:B-1----:R-:W-:-:S11]  /*20e0*/  DFMA R22, R8, R14, R22 ;  /* 0x0000000e0816722b */ /* 0x002fd60000000016 */
.L_x_101:
[----:B------:R-:W1:Y:S01]  /*20f0*/  S2UR UR6, SR_CgaCtaId ;  /* 0x00000000000679c3 */ /* 0x000e620000008800 */
[----:B------:R-:W-:Y:S01]  /*2100*/  UMOV UR5, 0x400 ;  /* 0x0000040000057882 */ /* 0x000fe20000000000 */
[----:B------:R-:W-:Y:S01]  /*2110*/  IADD3 R8, PT, PT, R0, UR7, RZ ;  /* 0x0000000700087c10 */ /* 0x000fe2000fffe0ff */
[----:B------:R-:W-:Y:S01]  /*2120*/  UIADD3 UR4, UPT, UPT, UR4, 0x1, URZ ;  /* 0x0000000104047890 */ /* 0x000fe2000fffe0ff */
[----:B------:R-:W-:Y:S01]  /*2130*/  VIADD R26, R26, 0x1 ;  /* 0x000000011a1a7836 */ /* 0x000fe20000000000 */
[----:B------:R-:W-:Y:S01]  /*2140*/  IADD3 R6, PT, PT, R6, 0x1, RZ ;  /* 0x0000000106067810 */ /* 0x000fe20007ffe0ff */
[----:B-1----:R-:W-:Y:S01]  /*2150*/  ULEA UR5, UR6, UR5, 0x18 ;  /* 0x0000000506057291 */ /* 0x002fe2000f8ec0ff */
[----:B------:R-:W1:Y:S05]  /*2160*/  LDCU UR6, c[0x0][0x384] ;  /* 0x00007080ff0677ac */ /* 0x000e6a0008000800 */
[----:B------:R-:W-:Y:S01]  /*2170*/  LEA R14, R8, UR5, 0x3 ;  /* 0x00000005080e7c11 */ /* 0x000fe2000f8e18ff */
[----:B------:R-:W-:-:S04]  /*2180*/  UIADD3 UR5, UPT, UPT, UR7, 0x1, URZ ;  /* 0x0000000107057890 */ /* 0x000fc8000fffe0ff */
[----:B------:R-:W0:Y:S01]  /*2190*/  LDS.64 R8, [R14] ;  /* 0x000000000e087984 */ /* 0x000e220000000a00 */
[----:B-1----:R-:W-:Y:S01]  /*21a0*/  UISETP.NE.AND UP0, UPT, UR4, UR6, UPT ;  /* 0x000000060400728c */ /* 0x002fe2000bf05270 */
[----:B0-----:R-:W-:-:S08]  /*21b0*/  DFMA R8, R4, R8, R22 ;  /* 0x000000080408722b */ /* 0x001fd00000000016 */
[----:B------:R-:W-:Y:S01]  /*21c0*/  DFMA R12, R4, R8, R12 ;  /* 0x00000008040c722b */ /* 0x000fe2000000000c */
[----:B------:R-:W-:Y:S10]  /*21d0*/  BRA.U UP0, `(.L_x_106) ;  /* 0xfffffff900007547 */ /* 0x000ff4000b83ffff */
.L_x_100:
[----:B------:R-:W0:Y:S01]  /*21e0*/  LDCU UR7, c[0x0][0x388] ;  /* 0x00007100ff0777ac */ /* 0x000e220008000800 */
[----:B------:R-:W1:Y:S01]  /*21f0*/  LDCU UR4, c[0x0][0x380] ;  /* 0x00007000ff0477ac */ /* 0x000e620008000800 */
[----:B0-----:R-:W-:Y:S01]  /*2200*/  UISETP.GE.AND UP0, UPT, UR7, 0x1, UPT ;  /* 0x000000010700788c */ /* 0x001fe2000bf06270 */
[----:B-1----:R-:W-:-:S08]  /*2210*/  IMAD R0, R3, UR4, R2 ;  /* 0x0000000403007c24 */ /* 0x002fd0000f8e0202 */
[----:B------:R-:W-:Y:S05]  /*2220*/  BRA.U !UP0, `(.L_x_99) ;  /* 0x0000000908147547 */ /* 0x000fea000b800000 */
[----:B------:R-:W-:Y:S02]  /*2230*/  UISETP.GE.U32.AND UP1, UPT, UR7, 0x10, UPT ;  /* 0x000000100700788c */ /* 0x000fe4000bf26070 */
[----:B------:R-:W-:Y:S01]  /*2240*/  IMAD R0, R0, UR7, RZ ;  /* 0x0000000700007c24 */ /* 0x000fe2000f8e02ff */
[----:B------:R-:W-:Y:S01]  /*2250*/  ULOP3.LUT UR12, UR7, 0xf, URZ, 0xc0, !UPT ;  /* 0x0000000f070c7892 */ /* 0x000fe2000f8ec0ff */
[----:B------:R-:W-:-:S03]  /*2260*/  UMOV UR4, URZ ;  /* 0x000000ff00047c82 */ /* 0x000fc60008000000 */
[----:B------:R-:W-:Y:S02]  /*2270*/  UISETP.NE.AND UP0, UPT, UR12, URZ, UPT ;  /* 0x000000ff0c00728c */ /* 0x000fe4000bf05270 */
[----:B------:R-:W-:Y:S09]  /*2280*/  BRA.U !UP1, `(.L_x_107) ;  /* 0x0000000109f47547 */ /* 0x000ff2000b800000 */
[----:B------:R-:W0:Y:S01]  /*2290*/  LDCU.64 UR8, c[0x0][0x3a8] ;  /* 0x00007500ff0877ac */ /* 0x000e220008000a00 */
[----:B------:R-:W-:Y:S01]  /*22a0*/  IMAD.MOV.U32 R20, RZ, RZ, R0 ;  /* 0x000000ffff147224 */ /* 0x000fe200078e0000 */
[----:B------:R-:W-:Y:S02]  /*22b0*/  ULOP3.LUT UR4, UR7, 0x7ffffff0, URZ, 0xc0, !UPT ;  /* 0x7ffffff007047892 */ /* 0x000fe4000f8ec0ff */
[----:B0-----:R-:W-:Y:S02]  /*22c0*/  UIADD3 UR5, UP1, UPT, UR8, 0x40, URZ ;  /* 0x0000004008057890 */ /* 0x001fe4000ff3e0ff */
[----:B------:R-:W-:Y:S02]  /*22d0*/  UIADD3 UR8, UPT, UPT, -UR4, URZ, URZ ;  /* 0x000000ff04087290 */ /* 0x000fe4000fffe1ff */
[----:B------:R-:W-:-:S12]  /*22e0*/  UIADD3.X UR6, UPT, UPT, URZ, UR9, URZ, UP1, !UPT ;  /* 0x00000009ff067290 */ /* 0x000fd80008ffe4ff */
.L_x_108:
[----:B0-----:R-:W-:Y:S01]  /*22f0*/  MOV R2, UR5 ;  /* 0x0000000500027c02 */ /* 0x001fe20008000f00 */
[----:B------:R-:W-:-:S04]  /*2300*/  IMAD.U32 R3, RZ, RZ, UR6 ;  /* 0x00000006ff037e24 */ /* 0x000fc8000f8e00ff */
[----:B------:R-:W-:-:S05]  /*2310*/  IMAD.WIDE R2, R20, 0x8, R2 ;  /* 0x0000000814027825 */ /* 0x000fca00078e0202 */
[----:B------:R-:W2:Y:S04]  /*2320*/  LDG.E.64 R8, desc[UR10][R2.64+-0x40] ;  /* 0xffffc00a02087981 */ /* 0x000ea8000c1e1b00 */
[----:B------:R-:W3:Y:S04]  /*2330*/  LDG.E.64 R4, desc[UR10][R2.64+-0x38] ;  /* 0xffffc80a02047981 */ /* 0x000ee8000c1e1b00 */
[----:B------:R-:W4:Y:S04]  /*2340*/  LDG.E.64 R10, desc[UR10][R2.64+-0x30] ;  /* 0xffffd00a020a7981 */ /* 0x000f28000c1e1b00 */
[----:B------:R-:W5:Y:S04]  /*2350*/  LDG.E.64 R22, desc[UR10][R2.64+-0x20] ;  /* 0xffffe00a02167981 */ /* 0x000f68000c1e1b00 */
[----:B------:R-:W5:Y:S04]  /*2360*/  LDG.E.64 R18, desc[UR10][R2.64+-0x28] ;  /* 0xffffd80a02127981 */ /* 0x000f68000c1e1b00 */
[----:B------:R-:W5:Y:S04]  /*2370*/  LDG.E.64 R6, desc[UR10][R2.64+-0x18] ;  /* 0xffffe80a02067981 */ /* 0x000f68000c1e1b00 */
[----:B------:R-:W5:Y:S04]  /*2380*/  LDG.E.64 R26, desc[UR10][R2.64+-0x8] ;  /* 0xfffff80a021a7981 */ /* 0x000f68000c1e1b00 */
[----:B------:R-:W5:Y:S01]  /*2390*/  LDG.E.64 R24, desc[UR10][R2.64] ;  /* 0x0000000a02187981 */ /* 0x000f62000c1e1b00 */
[----:B--2---:R-:W-:-:S02]  /*23a0*/  DADD R8, R8, -R12 ;  /* 0x0000000008087229 */ /* 0x004fc4000000080c */
[--C-:B---3--:R-:W-:Y:S01]  /*23b0*/  DADD R14, R4, -R12.reuse ;  /* 0x00000000040e7229 */ /* 0x108fe2000000080c */
[----:B------:R-:W2:Y:S01]  /*23c0*/  LDG.E.64 R4, desc[UR10][R2.64+-0x10] ;  /* 0xfffff00a02047981 */ /* 0x000ea2000c1e1b00 */
[--C-:B----4-:R-:W-:Y:S02]  /*23d0*/  DADD R16, R10, -R12.reuse ;  /* 0x000000000a107229 */ /* 0x110fe4000000080c */
[--C-:B-----5:R-:W-:Y:S02]  /*23e0*/  DADD R22, R22, -R12.reuse ;  /* 0x0000000016167229 */ /* 0x120fe4000000080c */
[--C-:B------:R-:W-:Y:S01]  /*23f0*/  DADD R28, R18, -R12.reuse ;  /* 0x00000000121c7229 */ /* 0x100fe2000000080c */
[----:B------:R-:W-:Y:S04]  /*2400*/  STG.E.64 desc[UR10][R2.64+-0x40], R8 ;  /* 0xffffc00802007986 */ /* 0x000fe8000c101b0a */
[----:B------:R-:W-:Y:S04]  /*2410*/  STG.E.64 desc[UR10][R2.64+-0x38], R14 ;  /* 0xffffc80e02007986 */ /* 0x000fe8000c101b0a */
[----:B------:R0:W-:Y:S04]  /*2420*/  STG.E.64 desc[UR10][R2.64+-0x28], R28 ;  /* 0xffffd81c02007986 */ /* 0x0001e8000c101b0a */
[----:B------:R-:W-:Y:S04]  /*2430*/  STG.E.64 desc[UR10][R2.64+-0x30], R16 ;  /* 0xffffd01002007986 */ /* 0x000fe8000c101b0a */
[----:B------:R1:W-:Y:S04]  /*2440*/  STG.E.64 desc[UR10][R2.64+-0x20], R22 ;  /* 0xffffe01602007986 */ /* 0x0003e8000c101b0a */
[----:B------:R-:W3:Y:S01]  /*2450*/  LDG.E.64 R18, desc[UR10][R2.64+0x10] ;  /* 0x0000100a02127981 */ /* 0x000ee2000c1e1b00 */
[----:B0-----:R-:W-:-:S03]  /*2460*/  DADD R28, R6, -R12 ;  /* 0x00000000061c7229 */ /* 0x001fc6000000080c */
[----:B------:R-:W4:Y:S04]  /*2470*/  LDG.E.64 R10, desc[UR10][R2.64+0x18] ;  /* 0x0000180a020a7981 */ /* 0x000f28000c1e1b00 */
[----:B------:R-:W5:Y:S04]  /*2480*/  LDG.E.64 R8, desc[UR10][R2.64+0x20] ;  /* 0x0000200a02087981 */ /* 0x000f68000c1e1b00 */
[----:B-1----:R-:W5:Y:S04]  /*2490*/  LDG.E.64 R22, desc[UR10][R2.64+0x8] ;  /* 0x0000080a02167981 */ /* 0x002f68000c1e1b00 */
[----:B------:R-:W5:Y:S04]  /*24a0*/  LDG.E.64 R6, desc[UR10][R2.64+0x28] ;  /* 0x0000280a02067981 */ /* 0x000f68000c1e1b00 */
[----:B------:R-:W5:Y:S04]  /*24b0*/  LDG.E.64 R16, desc[UR10][R2.64+0x30] ;  /* 0x0000300a02107981 */ /* 0x000f68000c1e1b00 */
[----:B------:R-:W5:Y:S01]  /*24c0*/  LDG.E.64 R14, desc[UR10][R2.64+0x38] ;  /* 0x0000380a020e7981 */ /* 0x000f62000c1e1b00 */
[----:B------:R-:W-:-:S03]  /*24d0*/  DADD R24, R24, -R12 ;  /* 0x0000000018187229 */ /* 0x000fc6000000080c */
[----:B------:R-:W-:Y:S04]  /*24e0*/  STG.E.64 desc[UR10][R2.64+-0x18], R28 ;  /* 0xffffe81c02007986 */ /* 0x000fe8000c101b0a */
[----:B------:R-:W-:Y:S01]  /*24f0*/  STG.E.64 desc[UR10][R2.64], R24 ;  /* 0x0000001802007986 */ /* 0x000fe2000c101b0a */
[----:B------:R-:W-:-:S04]  /*2500*/  UIADD3 UR8, UPT, UPT, UR8, 0x10, URZ ;  /* 0x0000001008087890 */ /* 0x000fc8000fffe0ff */
[----:B------:R-:W-:Y:S01]  /*2510*/  UISETP.NE.AND UP1, UPT, UR8, URZ, UPT ;  /* 0x000000ff0800728c */ /* 0x000fe2000bf25270 */
[----:B------:R-:W-:Y:S01]  /*2520*/  IADD3 R20, PT, PT, R20, 0x10, RZ ;  /* 0x0000001014147810 */ /* 0x000fe20007ffe0ff */
[----:B--2---:R-:W-:-:S07]  /*2530*/  DADD R4, R4, -R12 ;  /* 0x0000000004047229 */ /* 0x004fce000000080c */
[----:B------:R0:W-:Y:S02]  /*2540*/  STG.E.64 desc[UR10][R2.64+-0x10], R4 ;  /* 0xfffff00402007986 */ /* 0x0001e4000c101b0a */
[--C-:B0-----:R-:W-:Y:S02]  /*2550*/  DADD R4, R26, -R12.reuse ;  /* 0x000000001a047229 */ /* 0x101fe4000000080c */
[--C-:B---3--:R-:W-:Y:S02]  /*2560*/  DADD R18, R18, -R12.reuse ;  /* 0x0000000012127229 */ /* 0x108fe4000000080c */
[--C-:B----4-:R-:W-:Y:S02]  /*2570*/  DADD R10, R10, -R12.reuse ;  /* 0x000000000a0a7229 */ /* 0x110fe4000000080c */
[--C-:B-----5:R-:W-:Y:S02]  /*2580*/  DADD R8, R8, -R12.reuse ;  /* 0x0000000008087229 */ /* 0x120fe4000000080c */
[----:B------:R-:W-:-:S02]  /*2590*/  DADD R22, R22, -R12 ;  /* 0x0000000016167229 */ /* 0x000fc4000000080c */
[--C-:B------:R-:W-:Y:S02]  /*25a0*/  DADD R6, R6, -R12.reuse ;  /* 0x0000000006067229 */ /* 0x100fe4000000080c */
[--C-:B------:R-:W-:Y:S02]  /*25b0*/  DADD R16, R16, -R12.reuse ;  /* 0x0000000010107229 */ /* 0x100fe4000000080c */
[----:B------:R-:W-:Y:S01]  /*25c0*/  DADD R14, R14, -R12 ;  /* 0x000000000e0e7229 */ /* 0x000fe2000000080c */
[----:B------:R0:W-:Y:S04]  /*25d0*/  STG.E.64 desc[UR10][R2.64+-0x8], R4 ;  /* 0xfffff80402007986 */ /* 0x0001e8000c101b0a */
[----:B------:R0:W-:Y:S04]  /*25e0*/  STG.E.64 desc[UR10][R2.64+0x8], R22 ;  /* 0x0000081602007986 */ /* 0x0001e8000c101b0a */
[----:B------:R0:W-:Y:S04]  /*25f0*/  STG.E.64 desc[UR10][R2.64+0x10], R18 ;  /* 0x0000101202007986 */ /* 0x0001e8000c101b0a */
[----:B------:R0:W-:Y:S04]  /*2600*/  STG.E.64 desc[UR10][R2.64+0x18], R10 ;  /* 0x0000180a02007986 */ /* 0x0001e8000c101b0a */
[----:B------:R0:W-:Y:S04]  /*2610*/  STG.E.64 desc[UR10][R2.64+0x20], R8 ;  /* 0x0000200802007986 */ /* 0x0001e8000c101b0a */
[----:B------:R0:W-:Y:S04]  /*2620*/  STG.E.64 desc[UR10][R2.64+0x28], R6 ;  /* 0x0000280602007986 */ /* 0x0001e8000c101b0a */
[----:B------:R0:W-:Y:S04]  /*2630*/  STG.E.64 desc[UR10][R2.64+0x30], R16 ;  /* 0x0000301002007986 */ /* 0x0001e8000c101b0a */
[----:B------:R0:W-:Y:S01]  /*2640*/  STG.E.64 desc[UR10][R2.64+0x38], R14 ;  /* 0x0000380e02007986 */ /* 0x0001e2000c101b0a */
[----:B------:R-:W-:Y:S05]  /*2650*/  BRA.U UP1, `(.L_x_108) ;  /* 0xfffffffd01247547 */ /* 0x000fea000b83ffff */
.L_x_107:
[----:B------:R-:W-:Y:S05]  /*2660*/  BRA.U !UP0, `(.L_x_99) ;  /* 0x0000000508047547 */ /* 0x000fea000b800000 */
[----:B------:R-:W-:Y:S02]  /*2670*/  UISETP.GE.U32.AND UP0, UPT, UR12, 0x8, UPT ;  /* 0x000000080c00788c */ /* 0x000fe4000bf06070 */
[----:B------:R-:W-:-:S04]  /*2680*/  ULOP3.LUT UR6, UR7, 0x7, URZ, 0xc0, !UPT ;  /* 0x0000000707067892 */ /* 0x000fc8000f8ec0ff */
[----:B------:R-:W-:-:S03]  /*2690*/  UISETP.NE.AND UP1, UPT, UR6, URZ, UPT ;  /* 0x000000ff0600728c */ /* 0x000fc6000bf25270 */
[----:B------:R-:W-:Y:S08]  /*26a0*/  BRA.U !UP0, `(.L_x_109) ;  /* 0x0000000108707547 */ /* 0x000ff0000b800000 */
[----:B0-----:R-:W0:Y:S01]  /*26b0*/  LDC.64 R2, c[0x0][0x3a8] ;  /* 0x0000ea00ff027b82 */ /* 0x001e220000000a00 */
[----:B------:R-:W-:-:S04]  /*26c0*/  VIADD R5, R0, UR4 ;  /* 0x0000000400057c36 */ /* 0x000fc80008000000 */
[----:B0-----:R-:W-:-:S05]  /*26d0*/  IMAD.WIDE R2, R5, 0x8, R2 ;  /* 0x0000000805027825 */ /* 0x001fca00078e0202 */
        /* <DEDUP_REMOVED lines=8> */
[----:B------:R-:W-:Y:S01]  /*2760*/  UIADD3 UR4, UPT, UPT, UR4, 0x8, URZ ;  /* 0x0000000804047890 */ /* 0x000fe2000fffe0ff */
[----:B--2---:R-:W-:-:S02]  /*2770*/  DADD R14, R14, -R12 ;  /* 0x000000000e0e7229 */ /* 0x004fc4000000080c */
[----:B---3--:R-:W-:-:S05]  /*2780*/  DADD R16, R16, -R12 ;  /* 0x0000000010107229 */ /* 0x008fca000000080c */
[----:B------:R1:W-:Y:S01]  /*2790*/  STG.E.64 desc[UR10][R2.64], R14 ;  /* 0x0000000e02007986 */ /* 0x0003e2000c101b0a */
[----:B----4-:R-:W-:-:S03]  /*27a0*/  DADD R18, R18, -R12 ;  /* 0x0000000012127229 */ /* 0x010fc6000000080c */
[----:B------:R1:W-:Y:S01]  /*27b0*/  STG.E.64 desc[UR10][R2.64+0x8], R16 ;  /* 0x0000081002007986 */ /* 0x0003e2000c101b0a */
[----:B-----5:R-:W-:-:S03]  /*27c0*/  DADD R20, R20, -R12 ;  /* 0x0000000014147229 */ /* 0x020fc6000000080c */
[----:B------:R1:W-:Y:S01]  /*27d0*/  STG.E.64 desc[UR10][R2.64+0x10], R18 ;  /* 0x0000101202007986 */ /* 0x0003e2000c101b0a */
[----:B------:R-:W-:-:S03]  /*27e0*/  DADD R4, R4, -R12 ;  /* 0x0000000004047229 */ /* 0x000fc6000000080c */
[----:B------:R1:W-:Y:S01]  /*27f0*/  STG.E.64 desc[UR10][R2.64+0x18], R20 ;  /* 0x0000181402007986 */ /* 0x0003e2000c101b0a */
[----:B------:R-:W-:-:S03]  /*2800*/  DADD R6, R6, -R12 ;  /* 0x0000000006067229 */ /* 0x000fc6000000080c */
[----:B------:R1:W-:Y:S01]  /*2810*/  STG.E.64 desc[UR10][R2.64+0x20], R4 ;  /* 0x0000200402007986 */ /* 0x0003e2000c101b0a */
[----:B------:R-:W-:-:S03]  /*2820*/  DADD R8, R8, -R12 ;  /* 0x0000000008087229 */ /* 0x000fc6000000080c */
[----:B------:R1:W-:Y:S01]  /*2830*/  STG.E.64 desc[UR10][R2.64+0x28], R6 ;  /* 0x0000280602007986 */ /* 0x0003e2000c101b0a */
[----:B------:R-:W-:-:S03]  /*2840*/  DADD R10, R10, -R12 ;  /* 0x000000000a0a7229 */ /* 0x000fc6000000080c */
[----:B------:R1:W-:Y:S04]  /*2850*/  STG.E.64 desc[UR10][R2.64+0x30], R8 ;  /* 0x0000300802007986 */ /* 0x0003e8000c101b0a */
[----:B------:R1:W-:Y:S04]  /*2860*/  STG.E.64 desc[UR10][R2.64+0x38], R10 ;  /* 0x0000380a02007986 */ /* 0x0003e8000c101b0a */
.L_x_109:
[----:B------:R-:W-:Y:S05]  /*2870*/  BRA.U !UP1, `(.L_x_99) ;  /* 0x0000000109807547 */ /* 0x000fea000b800000 */
[----:B------:R-:W-:Y:S02]  /*2880*/  UISETP.GE.U32.AND UP0, UPT, UR6, 0x4, UPT ;  /* 0x000000040600788c */ /* 0x000fe4000bf06070 */
[----:B------:R-:W-:-:S04]  /*2890*/  ULOP3.LUT UR5, UR7, 0x3, URZ, 0xc0, !UPT ;  /* 0x0000000307057892 */ /* 0x000fc8000f8ec0ff */
[----:B------:R-:W-:-:S03]  /*28a0*/  UISETP.NE.AND UP1, UPT, UR5, URZ, UPT ;  /* 0x000000ff0500728c */ /* 0x000fc6000bf25270 */
[----:B------:R-:W-:Y:S08]  /*28b0*/  BRA.U !UP0, `(.L_x_110) ;  /* 0x0000000108407547 */ /* 0x000ff0000b800000 */
[----:B01----:R-:W0:Y:S01]  /*28c0*/  LDC.64 R2, c[0x0][0x3a8] ;  /* 0x0000ea00ff027b82 */ /* 0x003e220000000a00 */
[----:B------:R-:W-:-:S05]  /*28d0*/  IADD3 R11, PT, PT, R0, UR4, RZ ;  /* 0x00000004000b7c10 */ /* 0x000fca000fffe0ff */
[----:B0-----:R-:W-:-:S05]  /*28e0*/  IMAD.WIDE R10, R11, 0x8, R2 ;  /* 0x000000080b0a7825 */ /* 0x001fca00078e0202 */
[----:B------:R-:W2:Y:S04]  /*28f0*/  LDG.E.64 R2, desc[UR10][R10.64] ;  /* 0x0000000a0a027981 */ /* 0x000ea8000c1e1b00 */
[----:B------:R-:W3:Y:S04]  /*2900*/  LDG.E.64 R4, desc[UR10][R10.64+0x8] ;  /* 0x0000080a0a047981 */ /* 0x000ee8000c1e1b00 */
[----:B------:R-:W4:Y:S04]  /*2910*/  LDG.E.64 R6, desc[UR10][R10.64+0x10] ;  /* 0x0000100a0a067981 */ /* 0x000f28000c1e1b00 */
        /* <DEDUP_REMOVED lines=8> */
[----:B------:R2:W-:Y:S04]  /*29a0*/  STG.E.64 desc[UR10][R10.64+0x10], R6 ;  /* 0x000010060a007986 */ /* 0x0005e8000c101b0a */
[----:B------:R2:W-:Y:S04]  /*29b0*/  STG.E.64 desc[UR10][R10.64+0x18], R8 ;  /* 0x000018080a007986 */ /* 0x0005e8000c101b0a */
.L_x_110:
[----:B------:R-:W-:Y:S05]  /*29c0*/  BRA.U !UP1, `(.L_x_99) ;  /* 0x00000001092c7547 */ /* 0x000fea000b800000 */
[----:B012---:R-:W0:Y:S01]  /*29d0*/  LDC.64 R6, c[0x0][0x3a8] ;  /* 0x0000ea00ff067b82 */ /* 0x007e220000000a00 */
[----:B------:R-:W-:Y:S01]  /*29e0*/  VIADD R9, R0, UR4 ;  /* 0x0000000400097c36 */ /* 0x000fe20008000000 */
[----:B------:R-:W-:-:S12]  /*29f0*/  UIADD3 UR5, UPT, UPT, -UR5, URZ, URZ ;  /* 0x000000ff05057290 */ /* 0x000fd8000fffe1ff */
.L_x_111:
[----:B0--3--:R-:W-:-:S05]  /*2a00*/  IMAD.WIDE R2, R9, 0x8, R6 ;  /* 0x0000000809027825 */ /* 0x009fca00078e0206 */
[----:B------:R-:W2:Y:S01]  /*2a10*/  LDG.E.64 R4, desc[UR10][R2.64] ;  /* 0x0000000a02047981 */ /* 0x000ea2000c1e1b00 */
[----:B------:R-:W-:Y:S01]  /*2a20*/  UIADD3 UR5, UPT, UPT, UR5, 0x1, URZ ;  /* 0x0000000105057890 */ /* 0x000fe2000fffe0ff */
[----:B------:R-:W-:-:S03]  /*2a30*/  IADD3 R9, PT, PT, R9, 0x1, RZ ;  /* 0x0000000109097810 */ /* 0x000fc60007ffe0ff */
[----:B------:R-:W-:Y:S01]  /*2a40*/  UISETP.NE.AND UP0, UPT, UR5, URZ, UPT ;  /* 0x000000ff0500728c */ /* 0x000fe2000bf05270 */
[----:B--2---:R-:W-:-:S07]  /*2a50*/  DADD R4, R4, -R12 ;  /* 0x0000000004047229 */ /* 0x004fce000000080c */
[----:B------:R3:W-:Y:S01]  /*2a60*/  STG.E.64 desc[UR10][R2.64], R4 ;  /* 0x0000000402007986 */ /* 0x0007e2000c101b0a */
[----:B------:R-:W-:Y:S05]  /*2a70*/  BRA.U UP0, `(.L_x_111) ;  /* 0xfffffffd00e07547 */ /* 0x000fea000b83ffff */
.L_x_99:
[----:B------:R-:W-:Y:S05]  /*2a80*/  BSYNC.RECONVERGENT B0 ;  /* 0x0000000000007941 */ /* 0x000fea0003800200 */
.L_x_98:
[----:B------:R-:W-:Y:S06]  /*2a90*/  BAR.SYNC.DEFER_BLOCKING 0x0 ;  /* 0x0000000000007b1d */ /* 0x000fec0000010000 */
[----:B------:R-:W-:Y:S05]  /*2aa0*/  EXIT ;  /* 0x000000000000794d */ /* 0x000fea0003800000 */
.L_x_112:
        /* <DEDUP_REMOVED lines=13> */
.L_x_191:


//--------------------- .text._Z10kernel_lseiPdS_S_ --------------------------
	.section	.text._Z10kernel_lseiPdS_S_,"ax",@progbits
	.align	128
        .global         _Z10kernel_lseiPdS_S_
        .type           _Z10kernel_lseiPdS_S_,@function
        .size           _Z10kernel_lseiPdS_S_,(.L_x_192 - _Z10kernel_lseiPdS_S_)
        .other          _Z10kernel_lseiPdS_S_,@"STO_CUDA_ENTRY STV_DEFAULT"
_Z10kernel_lseiPdS_S_:
.text._Z10kernel_lseiPdS_S_:
[----:B------:R-:W-:Y:S01]  /*0000*/  LDC R1, c[0x0][0x37c] ;  /* 0x0000df00ff017b82 */ /* 0x000fe20000000800 */
[----:B------:R-:W0:Y:S01]  /*0010*/  LDCU UR4, c[0x0][0x380] ;  /* 0x00007000ff0477ac */ /* 0x000e220008000800 */
[----:B------:R-:W1:Y:S01]  /*0020*/  LDCU UR8, c[0x0][0x360] ;  /* 0x00006c00ff0877ac */ /* 0x000e620008000800 */
[----:B------:R-:W2:Y:S01]  /*0030*/  LDCU.64 UR10, c[0x0][0x358] ;  /* 0x00006b00ff0a77ac */ /* 0x000ea20008000a00 */
[----:B0-----:R-:W-:-:S04]  /*0040*/  IMAD.U32 R3, RZ, RZ, UR4 ;  /* 0x00000004ff037e24 */ /* 0x001fc8000f8e00ff */
[----:B-1----:R-:W-:-:S04]  /*0050*/  VIADD R0, R3, UR8 ;  /* 0x0000000803007c36 */ /* 0x002fc80008000000 */
[----:B------:R-:W-:-:S05]  /*0060*/  VIADD R0, R0, 0xffffffff ;  /* 0xffffffff00007836 */ /* 0x000fca0000000000 */
[----:B------:R-:W-:-:S13]  /*0070*/  ISETP.LT.U32.AND P0, PT, R0, UR8, PT ;  /* 0x0000000800007c0c */ /* 0x000fda000bf01070 */
[----:B--2---:R-:W-:Y:S05]  /*0080*/  @P0 BRA `(.L_x_113) ;  /* 0x0000001000900947 */ /* 0x004fea0003800000 */
[----:B------:R-:W0:Y:S01]  /*0090*/  I2F.U32.RP R2, UR8 ;  /* 0x0000000800027d06 */ /* 0x000e220008209000 */
[----:B------:R-:W-:Y:S01]  /*00a0*/  ISETP.NE.U32.AND P2, PT, RZ, UR8, PT ;  /* 0x00000008ff007c0c */ /* 0x000fe2000bf45070 */
[----:B------:R-:W1:Y:S01]  /*00b0*/  S2R R6, SR_TID.X ;  /* 0x0000000000067919 */ /* 0x000e620000002100 */
[----:B------:R-:W2:Y:S05]  /*00c0*/  S2UR UR9, SR_CTAID.X ;  /* 0x00000000000979c3 */ /* 0x000eaa0000002500 */
[----:B0-----:R-:W0:Y:S02]  /*00d0*/  MUFU.RCP R2, R2 ;  /* 0x0000000200027308 */ /* 0x001e240000001000 */
[----:B0-----:R-:W-:-:S06]  /*00e0*/  IADD3 R4, PT, PT, R2, 0xffffffe, RZ ;  /* 0x0ffffffe02047810 */ /* 0x001fcc0007ffe0ff */
[----:B------:R0:W3:Y:S02]  /*00f0*/  F2I.FTZ.U32.TRUNC.NTZ R5, R4 ;  /* 0x0000000400057305 */ /* 0x0000e4000021f000 */
[----:B0-----:R-:W-:Y:S02]  /*0100*/  IMAD.MOV.U32 R4, RZ, RZ, RZ ;  /* 0x000000ffff047224 */ /* 0x001fe400078e00ff */
[----:B---3--:R-:W-:-:S04]  /*0110*/  IMAD.MOV R7, RZ, RZ, -R5 ;  /* 0x000000ffff077224 */ /* 0x008fc800078e0a05 */
[----:B------:R-:W-:-:S04]  /*0120*/  IMAD R7, R7, UR8, RZ ;  /* 0x0000000807077c24 */ /* 0x000fc8000f8e02ff */
[----:B------:R-:W-:-:S06]  /*0130*/  IMAD.HI.U32 R5, R5, R7, R4 ;  /* 0x0000000705057227 */ /* 0x000fcc00078e0004 */
[----:B------:R-:W-:-:S04]  /*0140*/  IMAD.HI.U32 R5, R5, R0, RZ ;  /* 0x0000000005057227 */ /* 0x000fc800078e00ff */
[----:B------:R-:W-:-:S04]  /*0150*/  IMAD.MOV R7, RZ, RZ, -R5 ;  /* 0x000000ffff077224 */ /* 0x000fc800078e0a05 */
[----:B------:R-:W-:-:S05]  /*0160*/  IMAD R0, R7, UR8, R0 ;  /* 0x0000000807007c24 */ /* 0x000fca000f8e0200 */
[----:B------:R-:W-:-:S13]  /*0170*/  ISETP.GE.U32.AND P0, PT, R0, UR8, PT ;  /* 0x0000000800007c0c */ /* 0x000fda000bf06070 */
[----:B------:R-:W-:Y:S01]  /*0180*/  @P0 IADD3 R0, PT, PT, R0, -UR8, RZ ;  /* 0x8000000800000c10 */ /* 0x000fe2000fffe0ff */
[----:B------:R-:W-:-:S03]  /*0190*/  @P0 VIADD R5, R5, 0x1 ;  /* 0x0000000105050836 */ /* 0x000fc60000000000 */
[----:B------:R-:W-:-:S13]  /*01a0*/  ISETP.GE.U32.AND P1, PT, R0, UR8, PT ;  /* 0x0000000800007c0c */ /* 0x000fda000bf26070 */
[----:B------:R-:W-:Y:S01]  /*01b0*/  @P1 VIADD R5, R5, 0x1 ;  /* 0x0000000105051836 */ /* 0x000fe20000000000 */
[----:B------:R-:W-:-:S04]  /*01c0*/  @!P2 LOP3.LUT R5, RZ, UR8, RZ, 0x33, !PT ;  /* 0x00000008ff05ac12 */ /* 0x000fc8000f8e33ff */
[C---:B------:R-:W-:Y:S02]  /*01d0*/  ISETP.GE.U32.AND P0, PT, R5.reuse, 0x4, PT ;  /* 0x000000040500780c */ /* 0x040fe40003f06070 */
[----:B------:R-:W-:Y:S01]  /*01e0*/  VIMNMX.U32 R0, PT, PT, R5, 0x1, !PT ;  /* 0x0000000105007848 */ /* 0x000fe20007fe0000 */
[----:B------:R-:W-:-:S03]  /*01f0*/  IMAD.MOV.U32 R5, RZ, RZ, RZ ;  /* 0x000000ffff057224 */ /* 0x000fc600078e00ff */
[----:B------:R-:W-:-:S07]  /*0200*/  LOP3.LUT R4, R0, 0x3, RZ, 0xc0, !PT ;  /* 0x0000000300047812 */ /* 0x000fce00078ec0ff */
[----:B-12---:R-:W-:Y:S05]  /*0210*/  @!P0 BRA `(.L_x_114) ;  /* 0x0000000c00d08947 */ /* 0x006fea0003800000 */
[----:B------:R-:W0:Y:S01]  /*0220*/  S2UR UR5, SR_CgaCtaId ;  /* 0x00000000000579c3 */ /* 0x000e220000008800 */
[----:B------:R-:W-:Y:S01]  /*0230*/  LOP3.LUT R5, R0, 0xfffffffc, RZ, 0xc0, !PT ;  /* 0xfffffffc00057812 */ /* 0x000fe200078ec0ff */
[----:B------:R-:W-:Y:S01]  /*0240*/  UMOV UR4, 0x400 ;  /* 0x0000040000047882 */ /* 0x000fe20000000000 */
[----:B------:R-:W-:Y:S01]  /*0250*/  IADD3 R19, PT, PT, R6, UR8, RZ ;  /* 0x0000000806137c10 */ /* 0x000fe2000fffe0ff */
[C---:B------:R-:W-:Y:S02]  /*0260*/  IMAD R24, R3.reuse, UR9, R6 ;  /* 0x0000000903187c24 */ /* 0x040fe4000f8e0206 */
[----:B------:R-:W-:Y:S02]  /*0270*/  IMAD.MOV R0, RZ, RZ, -R5 ;  /* 0x000000ffff007224 */ /* 0x000fe400078e0a05 */
[----:B------:R-:W1:Y:S01]  /*0280*/  LDC R2, c[0x0][0x360] ;  /* 0x0000d800ff027b82 */ /* 0x000e620000000800 */
[----:B------:R-:W-:Y:S02]  /*0290*/  IMAD R25, R3, UR9, R19 ;  /* 0x0000000903197c24 */ /* 0x000fe4000f8e0213 */
[----:B------:R-:W-:Y:S01]  /*02a0*/  ISETP.GE.AND P0, PT, R0, RZ, PT ;  /* 0x000000ff0000720c */ /* 0x000fe20003f06270 */
[----:B------:R-:W-:-:S02]  /*02b0*/  IMAD.SHL.U32 R20, R6, 0x8, RZ ;  /* 0x0000000806147824 */ /* 0x000fc400078e00ff */
[----:B------:R-:W-:Y:S01]  /*02c0*/  IMAD.MOV.U32 R18, RZ, RZ, R6 ;  /* 0x000000ffff127224 */ /* 0x000fe200078e0006 */
[----:B0-----:R-:W-:-:S04]  /*02d0*/  ULEA UR4, UR5, UR4, 0x18 ;  /* 0x0000000405047291 */ /* 0x001fc8000f8ec0ff */
[----:B------:R-:W-:Y:S02]  /*02e0*/  ULEA UR5, UR8, UR4, 0x3 ;  /* 0x0000000408057291 */ /* 0x000fe4000f8e18ff */
[----:B------:R-:W-:Y:S02]  /*02f0*/  ULEA UR6, UR8, UR4, 0x4 ;  /* 0x0000000408067291 */ /* 0x000fe4000f8e20ff */
[----:B------:R-:W-:Y:S01]  /*0300*/  UIMAD UR7, UR8, 0x18, UR4 ;  /* 0x00000018080778a4 */ /* 0x000fe2000f8e0204 */
[C---:B-1----:R-:W-:Y:S01]  /*0310*/  LEA R21, R2.reuse, R6, 0x1 ;  /* 0x0000000602157211 */ /* 0x042fe200078e08ff */
[C---:B------:R-:W-:Y:S02]  /*0320*/  IMAD R7, R2.reuse, 0x3, R6 ;  /* 0x0000000302077824 */ /* 0x040fe400078e0206 */
[C-C-:B------:R-:W-:Y:S02]  /*0330*/  IMAD R23, R2.reuse, 0x3, R24.reuse ;  /* 0x0000000302177824 */ /* 0x140fe400078e0218 */
[----:B------:R-:W-:Y:S01]  /*0340*/  IMAD R22, R2, 0x2, R24 ;  /* 0x0000000202167824 */ /* 0x000fe200078e0218 */
[----:B------:R-:W-:Y:S06]  /*0350*/  @P0 BRA `(.L_x_115) ;  /* 0x0000000800fc0947 */ /* 0x000fec0003800000 */
[----:B------:R-:W-:Y:S01]  /*0360*/  IMAD.MOV R8, RZ, RZ, -R0 ;  /* 0x000000ffff087224 */ /* 0x000fe200078e0a00 */
[----:B------:R-:W-:-:S04]  /*0370*/  PLOP3.LUT P0, PT, PT, PT, PT, 0x80, 0x8 ;  /* 0x000000000008781c */ /* 0x000fc80003f0f070 */
[----:B------:R-:W-:-:S13]  /*0380*/  ISETP.GT.AND P1, PT, R8, 0xc, PT ;  /* 0x0000000c0800780c */ /* 0x000fda0003f24270 */
[----:B------:R-:W-:Y:S05]  /*0390*/  @!P1 BRA `(.L_x_116) ;  /* 0x0000000400e49947 */ /* 0x000fea0003800000 */
[----:B------:R-:W0:Y:S01]  /*03a0*/  LDC R3, c[0x0][0x380] ;  /* 0x0000e000ff037b82 */ /* 0x000e220000000800 */
[----:B------:R-:W-:-:S13]  /*03b0*/  PLOP3.LUT P0, PT, PT, PT, PT, 0x8, 0x80 ;  /* 0x000000000080781c */ /* 0x000fda0003f0e170 */
.L_x_117:
[----:B0-----:R-:W-:-:S13]  /*03c0*/  ISETP.GE.U32.AND P3, PT, R18, R3, PT ;  /* 0x000000031200720c */ /* 0x001fda0003f66070 */
[----:B------:R-:W0:Y:S02]  /*03d0*/  @!P3 LDC.64 R8, c[0x0][0x388] ;  /* 0x0000e200ff08bb82 */ /* 0x000e240000000a00 */
[----:B0-----:R-:W-:-:S05]  /*03e0*/  @!P3 IMAD.WIDE.U32 R8, R24, 0x8, R8 ;  /* 0x000000081808b825 */ /* 0x001fca00078e0008 */
[----:B-1----:R0:W2:Y:S01]  /*03f0*/  @!P3 LDG.E.64 R10, desc[UR10][R8.64] ;  /* 0x0000000a080ab981 */ /* 0x0020a2000c1e1b00 */
[-C--:B------:R-:W-:Y:S02]  /*0400*/  ISETP.GE.U32.AND P4, PT, R19, R3.reuse, PT ;  /* 0x000000031300720c */ /* 0x080fe40003f86070 */
[-C--:B------:R-:W-:Y:S02]  /*0410*/  ISETP.GE.U32.AND P5, PT, R21, R3.reuse, PT ;  /* 0x000000031500720c */ /* 0x080fe40003fa6070 */
[----:B------:R-:W-:Y:S01]  /*0420*/  ISETP.GE.U32.AND P6, PT, R7, R3, PT ;  /* 0x000000030700720c */ /* 0x000fe20003fc6070 */
[C---:B0-----:R-:W-:Y:S01]  /*0430*/  IMAD R8, R2.reuse, 0x4, R18 ;  /* 0x0000000402087824 */ /* 0x041fe200078e0212 */
[----:B------:R-:W-:-:S07]  /*0440*/  LEA R9, R2, R19, 0x2 ;  /* 0x0000001302097211 */ /* 0x000fce00078e10ff */
[----:B------:R-:W0:Y:S01]  /*0450*/  @!P4 LDC.64 R14, c[0x0][0x388] ;  /* 0x0000e200ff0ecb82 */ /* 0x000e220000000a00 */
[-C--:B------:R-:W-:Y:S02]  /*0460*/  ISETP.GE.U32.AND P1, PT, R8, R3.reuse, PT ;  /* 0x000000030800720c */ /* 0x080fe40003f26070 */
[----:B------:R-:W-:-:S05]  /*0470*/  ISETP.GE.U32.AND P2, PT, R9, R3, PT ;  /* 0x000000030900720c */ /* 0x000fca0003f46070 */
[----:B------:R-:W1:Y:S08]  /*0480*/  @!P5 LDC.64 R26, c[0x0][0x388] ;  /* 0x0000e200ff1adb82 */ /* 0x000e700000000a00 */
[----:B------:R-:W3:Y:S01]  /*0490*/  @!P6 LDC.64 R12, c[0x0][0x388] ;  /* 0x0000e200ff0ceb82 */ /* 0x000ee20000000a00 */
[----:B0-----:R-:W-:-:S07]  /*04a0*/  @!P4 IMAD.WIDE.U32 R16, R25, 0x8, R14 ;  /* 0x000000081910c825 */ /* 0x001fce00078e000e */
[----:B------:R-:W0:Y:S01]  /*04b0*/  @!P2 LDC.64 R18, c[0x0][0x388] ;  /* 0x0000e200ff12ab82 */ /* 0x000e220000000a00 */
[----:B------:R-:W4:Y:S07]  /*04c0*/  @!P4 LDG.E.64 R16, desc[UR10][R16.64] ;  /* 0x0000000a1010c981 */ /* 0x000f2e000c1e1b00 */
[----:B------:R-:W5:Y:S01]  /*04d0*/  @!P1 LDC.64 R14, c[0x0][0x388] ;  /* 0x0000e200ff0e9b82 */ /* 0x000f620000000a00 */
[----:B-1----:R-:W-:-:S04]  /*04e0*/  @!P5 IMAD.WIDE.U32 R26, R22, 0x8, R26 ;  /* 0x00000008161ad825 */ /* 0x002fc800078e001a */
[C---:B------:R-:W-:Y:S02]  /*04f0*/  IMAD R24, R2.reuse, 0x4, R24 ;  /* 0x0000000402187824 */ /* 0x040fe400078e0218 */
[----:B------:R-:W-:Y:S02]  /*0500*/  IMAD R25, R2, 0x4, R25 ;  /* 0x0000000402197824 */ /* 0x000fe400078e0219 */
[----:B-----5:R-:W-:-:S06]  /*0510*/  @!P1 IMAD.WIDE.U32 R14, R24, 0x8, R14 ;  /* 0x00000008180e9825 */ /* 0x020fcc00078e000e */
[----:B------:R-:W5:Y:S01]  /*0520*/  @!P1 LDG.E.64 R14, desc[UR10][R14.64] ;  /* 0x0000000a0e0e9981 */ /* 0x000f62000c1e1b00 */
[----:B0-----:R-:W-:-:S06]  /*0530*/  @!P2 IMAD.WIDE.U32 R18, R25, 0x8, R18 ;  /* 0x000000081912a825 */ /* 0x001fcc00078e0012 */
[----:B------:R-:W5:Y:S04]  /*0540*/  @!P2 LDG.E.64 R18, desc[UR10][R18.64] ;  /* 0x0000000a1212a981 */ /* 0x000f68000c1e1b00 */
[----:B--2---:R3:W-:Y:S02]  /*0550*/  @!P3 STS.64 [R20+UR4], R10 ;  /* 0x0000000a1400b988 */ /* 0x0047e40008000a04 */
[----:B---3--:R-:W-:Y:S02]  /*0560*/  @!P6 IMAD.WIDE.U32 R10, R23, 0x8, R12 ;  /* 0x00000008170ae825 */ /* 0x008fe400078e000c */
[----:B------:R-:W2:Y:S04]  /*0570*/  @!P5 LDG.E.64 R12, desc[UR10][R26.64] ;  /* 0x0000000a1a0cd981 */ /* 0x000ea8000c1e1b00 */
[----:B------:R-:W3:Y:S01]  /*0580*/  @!P6 LDG.E.64 R10, desc[UR10][R10.64] ;  /* 0x0000000a0a0ae981 */ /* 0x000ee2000c1e1b00 */
[C---:B------:R-:W-:Y:S01]  /*0590*/  IMAD R21, R2.reuse, 0x4, R21 ;  /* 0x0000000402157824 */ /* 0x040fe200078e0215 */
[----:B------:R-:W-:-:S04]  /*05a0*/  LEA R7, R2, R7, 0x2 ;  /* 0x0000000702077211 */ /* 0x000fc800078e10ff */
[----:B------:R-:W-:Y:S01]  /*05b0*/  ISETP.GE.U32.AND P3, PT, R21, R3, PT ;  /* 0x000000031500720c */ /* 0x000fe20003f66070 */
[C---:B------:R-:W-:Y:S02]  /*05c0*/  IMAD R8, R2.reuse, 0x4, R8 ;  /* 0x0000000402087824 */ /* 0x040fe400078e0208 */
[C---:B------:R-:W-:Y:S01]  /*05d0*/  IMAD R9, R2.reuse, 0x4, R9 ;  /* 0x0000000402097824 */ /* 0x040fe200078e0209 */
[C---:B------:R-:W-:Y:S01]  /*05e0*/  LEA R21, R2.reuse, R21, 0x2 ;  /* 0x0000001502157211 */ /* 0x040fe200078e10ff */
[----:B----4-:R-:W-:Y:S01]  /*05f0*/  @!P4 STS.64 [R20+UR5], R16 ;  /* 0x000000101400c988 */ /* 0x010fe20008000a05 */
[----:B------:R-:W-:Y:S01]  /*0600*/  ISETP.GE.U32.AND P4, PT, R7, R3, PT ;  /* 0x000000030700720c */ /* 0x000fe20003f86070 */
[C---:B------:R-:W-:Y:S02]  /*0610*/  IMAD R22, R2.reuse, 0x4, R22 ;  /* 0x0000000402167824 */ /* 0x040fe400078e0216 */
[C---:B------:R-:W-:Y:S01]  /*0620*/  IMAD R23, R2.reuse, 0x4, R23 ;  /* 0x0000000402177824 */ /* 0x040fe200078e0217 */
[C---:B------:R-:W-:Y:S01]  /*0630*/  LEA R25, R2.reuse, R25, 0x2 ;  /* 0x0000001902197211 */ /* 0x040fe200078e10ff */
[----:B------:R-:W-:Y:S01]  /*0640*/  IMAD R24, R2, 0x4, R24 ;  /* 0x0000000402187824 */ /* 0x000fe200078e0218 */
[----:B--2---:R0:W-:Y:S01]  /*0650*/  @!P5 STS.64 [R20+UR6], R12 ;  /* 0x0000000c1400d988 */ /* 0x0041e20008000a06 */
[----:B------:R-:W-:-:S03]  /*0660*/  ISETP.GE.U32.AND P5, PT, R8, R3, PT ;  /* 0x000000030800720c */ /* 0x000fc60003fa6070 */
[----:B---3--:R1:W-:Y:S01]  /*0670*/  @!P6 STS.64 [R20+UR7], R10 ;  /* 0x0000000a1400e988 */ /* 0x0083e20008000a07 */
[----:B------:R-:W-:Y:S02]  /*0680*/  ISETP.GE.U32.AND P6, PT, R9, R3, PT ;  /* 0x000000030900720c */ /* 0x000fe40003fc6070 */
[----:B0-----:R-:W0:Y:S08]  /*0690*/  @!P4 LDC.64 R12, c[0x0][0x388] ;  /* 0x0000e200ff0ccb82 */ /* 0x001e300000000a00 */
[----:B-1----:R-:W1:Y:S01]  /*06a0*/  @!P3 LDC.64 R10, c[0x0][0x388] ;  /* 0x0000e200ff0abb82 */ /* 0x002e620000000a00 */
[----:B------:R-:W-:-:S05]  /*06b0*/  IMAD R20, R2, 0x20, R20 ;  /* 0x0000002002147824 */ /* 0x000fca00078e0214 */
[----:B-----5:R2:W-:Y:S01]  /*06c0*/  @!P1 STS.64 [R20+UR4], R14 ;  /* 0x0000000e14009988 */ /* 0x0205e20008000a04 */
[----:B------:R-:W-:Y:S01]  /*06d0*/  ISETP.GE.U32.AND P1, PT, R21, R3, PT ;  /* 0x000000031500720c */ /* 0x000fe20003f26070 */
[----:B------:R-:W3:Y:S08]  /*06e0*/  @!P6 LDC.64 R16, c[0x0][0x388] ;  /* 0x0000e200ff10eb82 */ /* 0x000ef00000000a00 */
[----:B--2---:R-:W2:Y:S01]  /*06f0*/  @!P5 LDC.64 R14, c[0x0][0x388] ;  /* 0x0000e200ff0edb82 */ /* 0x004ea20000000a00 */
[----:B------:R1:W-:Y:S01]  /*0700*/  @!P2 STS.64 [R20+UR5], R18 ;  /* 0x000000121400a988 */ /* 0x0003e20008000a05 */
[----:B0-----:R-:W-:-:S04]  /*0710*/  @!P4 IMAD.WIDE.U32 R28, R23, 0x8, R12 ;  /* 0x00000008171cc825 */ /* 0x001fc800078e000c */
[----:B-1----:R-:W-:Y:S02]  /*0720*/  @!P3 IMAD.WIDE.U32 R18, R22, 0x8, R10 ;  /* 0x000000081612b825 */ /* 0x002fe400078e000a */
[----:B------:R-:W0:Y:S03]  /*0730*/  @!P1 LDC.64 R10, c[0x0][0x388] ;  /* 0x0000e200ff0a9b82 */ /* 0x000e260000000a00 */
[----:B------:R3:W4:Y:S01]  /*0740*/  @!P3 LDG.E.64 R12, desc[UR10][R18.64] ;  /* 0x0000000a120cb981 */ /* 0x000722000c1e1b00 */
[----:B--2---:R-:W-:-:S03]  /*0750*/  @!P5 IMAD.WIDE.U32 R26, R24, 0x8, R14 ;  /* 0x00000008181ad825 */ /* 0x004fc600078e000e */
[----:B------:R-:W2:Y:S01]  /*0760*/  @!P4 LDG.E.64 R14, desc[UR10][R28.64] ;  /* 0x0000000a1c0ec981 */ /* 0x000ea2000c1e1b00 */
[----:B---3--:R-:W-:-:S03]  /*0770*/  @!P6 IMAD.WIDE.U32 R18, R25, 0x8, R16 ;  /* 0x000000081912e825 */ /* 0x008fc600078e0010 */
[----:B------:R-:W3:Y:S04]  /*0780*/  @!P5 LDG.E.64 R16, desc[UR10][R26.64] ;  /* 0x0000000a1a10d981 */ /* 0x000ee8000c1e1b00 */
[----:B------:R-:W5:Y:S01]  /*0790*/  @!P6 LDG.E.64 R18, desc[UR10][R18.64] ;  /* 0x0000000a1212e981 */ /* 0x000f62000c1e1b00 */
[----:B------:R-:W-:-:S04]  /*07a0*/  IMAD R22, R2, 0x4, R22 ;  /* 0x0000000402167824 */ /* 0x000fc800078e0216 */
[----:B0-----:R-:W-:-:S06]  /*07b0*/  @!P1 IMAD.WIDE.U32 R10, R22, 0x8, R10 ;  /* 0x00000008160a9825 */ /* 0x001fcc00078e000a */
[----:B------:R-:W5:Y:S01]  /*07c0*/  @!P1 LDG.E.64 R10, desc[UR10][R10.64] ;  /* 0x0000000a0a0a9981 */ /* 0x000f62000c1e1b00 */
[C---:B------:R-:W-:Y:S01]  /*07d0*/  IMAD R30, R2.reuse, 0x4, R7 ;  /* 0x00000004021e7824 */ /* 0x040fe200078e0207 */
[C---:B------:R-:W-:Y:S01]  /*07e0*/  LEA R7, R2.reuse, R8, 0x2 ;  /* 0x0000000802077211 */ /* 0x040fe200078e10ff */
[----:B------:R-:W-:-:S03]  /*07f0*/  IMAD R21, R2, 0x4, R21 ;  /* 0x0000000402157824 */ /* 0x000fc600078e0215 */
[----:B------:R-:W-:Y:S02]  /*0800*/  ISETP.GE.U32.AND P2, PT, R30, R3, PT ;  /* 0x000000031e00720c */ /* 0x000fe40003f46070 */
[C---:B------:R-:W-:Y:S01]  /*0810*/  LEA R23, R2.reuse, R23, 0x2 ;  /* 0x0000001702177211 */ /* 0x040fe200078e10ff */
[C---:B------:R-:W-:Y:S02]  /*0820*/  IMAD R24, R2.reuse, 0x4, R24 ;  /* 0x0000000402187824 */ /* 0x040fe400078e0218 */
[C---:B------:R-:W-:Y:S02]  /*0830*/  IMAD R25, R2.reuse, 0x4, R25 ;  /* 0x0000000402197824 */ /* 0x040fe400078e0219 */
[----:B------:R-:W-:Y:S01]  /*0840*/  IMAD R22, R2, 0x4, R22 ;  /* 0x0000000402167824 */ /* 0x000fe200078e0216 */
[----:B----4-:R0:W-:Y:S01]  /*0850*/  @!P3 STS.64 [R20+UR6], R12 ;  /* 0x0000000c1400b988 */ /* 0x0101e20008000a06 */
[----:B------:R-:W-:-:S03]  /*0860*/  ISETP.GE.U32.AND P3, PT, R7, R3, PT ;  /* 0x000000030700720c */ /* 0x000fc60003f66070 */
[----:B--2---:R1:W-:Y:S01]  /*0870*/  @!P4 STS.64 [R20+UR7], R14 ;  /* 0x0000000e1400c988 */ /* 0x0043e20008000a07 */
[C---:B0-----:R-:W-:Y:S02]  /*0880*/  IMAD R12, R2.reuse, 0x20, R20 ;  /* 0x00000020020c7824 */ /* 0x041fe400078e0214 */
[C---:B------:R-:W-:Y:S02]  /*0890*/  IMAD R13, R2.reuse, 0x4, R9 ;  /* 0x00000004020d7824 */ /* 0x040fe400078e0209 */
[----:B------:R-:W0:Y:S01]  /*08a0*/  @!P2 LDC.64 R8, c[0x0][0x388] ;  /* 0x0000e200ff08ab82 */ /* 0x000e220000000a00 */
[----:B---3--:R-:W-:Y:S01]  /*08b0*/  @!P5 STS.64 [R12+UR4], R16 ;  /* 0x000000100c00d988 */ /* 0x008fe20008000a04 */
[----:B-1----:R-:W-:Y:S01]  /*08c0*/  IMAD R20, R2, 0x4, R30 ;  /* 0x0000000402147824 */ /* 0x002fe200078e021e */
[-C--:B------:R-:W-:Y:S02]  /*08d0*/  ISETP.GE.U32.AND P4, PT, R13, R3.reuse, PT ;  /* 0x000000030d00720c */ /* 0x080fe40003f86070 */
[----:B-----5:R1:W-:Y:S01]  /*08e0*/  @!P6 STS.64 [R12+UR5], R18 ;  /* 0x000000120c00e988 */ /* 0x0203e20008000a05 */
[----:B------:R-:W-:-:S02]  /*08f0*/  ISETP.GE.U32.AND P5, PT, R21, R3, PT ;  /* 0x000000031500720c */ /* 0x000fc40003fa6070 */
[----:B------:R-:W-:Y:S01]  /*0900*/  ISETP.GE.U32.AND P6, PT, R20, R3, PT ;  /* 0x000000031400720c */ /* 0x000fe20003fc6070 */
[----:B------:R2:W-:Y:S01]  /*0910*/  @!P1 STS.64 [R12+UR6], R10 ;  /* 0x0000000a0c009988 */ /* 0x0005e20008000a06 */
[----:B-1----:R-:W1:Y:S08]  /*0920*/  @!P3 LDC.64 R18, c[0x0][0x388] ;  /* 0x0000e200ff12bb82 */ /* 0x002e700000000a00 */
[----:B------:R-:W3:Y:S08]  /*0930*/  @!P4 LDC.64 R16, c[0x0][0x388] ;  /* 0x0000e200ff10cb82 */ /* 0x000ef00000000a00 */
[----:B------:R-:W4:Y:S08]  /*0940*/  @!P5 LDC.64 R14, c[0x0][0x388] ;  /* 0x0000e200ff0edb82 */ /* 0x000f300000000a00 */
[----:B--2---:R-:W2:Y:S01]  /*0950*/  @!P6 LDC.64 R10, c[0x0][0x388] ;  /* 0x0000e200ff0aeb82 */ /* 0x004ea20000000a00 */
[----:B0-----:R-:W-:Y:S01]  /*0960*/  @!P2 IMAD.WIDE.U32 R8, R23, 0x8, R8 ;  /* 0x000000081708a825 */ /* 0x001fe200078e0008 */
[----:B------:R-:W-:-:S03]  /*0970*/  LEA R23, R2, R23, 0x2 ;  /* 0x0000001702177211 */ /* 0x000fc600078e10ff */
[----:B-1----:R-:W-:Y:S02]  /*0980*/  @!P3 IMAD.WIDE.U32 R18, R24, 0x8, R18 ;  /* 0x000000081812b825 */ /* 0x002fe400078e0012 */
[----:B------:R-:W5:Y:S02]  /*0990*/  @!P2 LDG.E.64 R8, desc[UR10][R8.64] ;  /* 0x0000000a0808a981 */ /* 0x000f64000c1e1b00 */
[----:B---3--:R-:W-:Y:S02]  /*09a0*/  @!P4 IMAD.WIDE.U32 R16, R25, 0x8, R16 ;  /* 0x000000081910c825 */ /* 0x008fe400078e0010 */
[----:B------:R-:W3:Y:S04]  /*09b0*/  @!P3 LDG.E.64 R18, desc[UR10][R18.64] ;  /* 0x0000000a1212b981 */ /* 0x000ee8000c1e1b00 */
[----:B------:R-:W3:Y:S01]  /*09c0*/  @!P4 LDG.E.64 R16, desc[UR10][R16.64] ;  /* 0x0000000a1010c981 */ /* 0x000ee2000c1e1b00 */
[----:B----4-:R-:W-:-:S06]  /*09d0*/  @!P5 IMAD.WIDE.U32 R14, R22, 0x8, R14 ;  /* 0x00000008160ed825 */ /* 0x010fcc00078e000e */
[----:B------:R-:W4:Y:S01]  /*09e0*/  @!P5 LDG.E.64 R14, desc[UR10][R14.64] ;  /* 0x0000000a0e0ed981 */ /* 0x000f22000c1e1b00 */
[----:B--2---:R-:W-:-:S06]  /*09f0*/  @!P6 IMAD.WIDE.U32 R10, R23, 0x8, R10 ;  /* 0x00000008170ae825 */ /* 0x004fcc00078e000a */
[----:B------:R-:W2:Y:S01]  /*0a00*/  @!P6 LDG.E.64 R10, desc[UR10][R10.64] ;  /* 0x0000000a0a0ae981 */ /* 0x000ea2000c1e1b00 */
[----:B------:R-:W-:-:S05]  /*0a10*/  VIADD R0, R0, 0x10 ;  /* 0x0000001000007836 */ /* 0x000fca0000000000 */
[----:B------:R-:W-:Y:S01]  /*0a20*/  ISETP.GE.AND P1, PT, R0, -0xc, PT ;  /* 0xfffffff40000780c */ /* 0x000fe20003f26270 */
[C---:B------:R-:W-:Y:S01]  /*0a30*/  IMAD R21, R2.reuse, 0x4, R21 ;  /* 0x0000000402157824 */ /* 0x040fe200078e0215 */
[C---:B------:R-:W-:Y:S01]  /*0a40*/  LEA R25, R2.reuse, R25, 0x2 ;  /* 0x0000001902197211 */ /* 0x040fe200078e10ff */
[C---:B------:R-:W-:Y:S02]  /*0a50*/  IMAD R24, R2.reuse, 0x4, R24 ;  /* 0x0000000402187824 */ /* 0x040fe400078e0218 */
[C---:B------:R-:W-:Y:S02]  /*0a60*/  IMAD R22, R2.reuse, 0x4, R22 ;  /* 0x0000000402167824 */ /* 0x040fe400078e0216 */
[C---:B------:R-:W-:Y:S01]  /*0a70*/  IMAD R23, R2.reuse, 0x4, R23 ;  /* 0x0000000402177824 */ /* 0x040fe200078e0217 */
[----:B-----5:R0:W-:Y:S02]  /*0a80*/  @!P2 STS.64 [R12+UR7], R8 ;  /* 0x000000080c00a988 */ /* 0x0201e40008000a07 */
[----:B0-----:R-:W-:-:S05]  /*0a90*/  IMAD R12, R2, 0x20, R12 ;  /* 0x00000020020c7824 */ /* 0x001fca00078e020c */
[----:B---3--:R0:W-:Y:S04]  /*0aa0*/  @!P3 STS.64 [R12+UR4], R18 ;  /* 0x000000120c00b988 */ /* 0x0081e80008000a04 */
[----:B------:R1:W-:Y:S04]  /*0ab0*/  @!P4 STS.64 [R12+UR5], R16 ;  /* 0x000000100c00c988 */ /* 0x0003e80008000a05 */
[----:B----4-:R1:W-:Y:S04]  /*0ac0*/  @!P5 STS.64 [R12+UR6], R14 ;  /* 0x0000000e0c00d988 */ /* 0x0103e80008000a06 */
[----:B--2---:R1:W-:Y:S01]  /*0ad0*/  @!P6 STS.64 [R12+UR7], R10 ;  /* 0x0000000a0c00e988 */ /* 0x0043e20008000a07 */
[C---:B0-----:R-:W-:Y:S01]  /*0ae0*/  IMAD R18, R2.reuse, 0x4, R7 ;  /* 0x0000000402127824 */ /* 0x041fe200078e0207 */
[C---:B------:R-:W-:Y:S01]  /*0af0*/  LEA R19, R2.reuse, R13, 0x2 ;  /* 0x0000000d02137211 */ /* 0x040fe200078e10ff */
[----:B------:R-:W-:-:S02]  /*0b00*/  IMAD R7, R2, 0x4, R20 ;  /* 0x0000000402077824 */ /* 0x000fc400078e0214 */
[----:B------:R-:W-:Y:S01]  /*0b10*/  IMAD R20, R2, 0x20, R12 ;  /* 0x0000002002147824 */ /* 0x000fe200078e020c */
[----:B------:R-:W-:Y:S06]  /*0b20*/  @!P1 BRA `(.L_x_117) ;  /* 0xfffffff800249947 */ /* 0x000fec000383ffff */
.L_x_116:
[----:B------:R-:W-:-:S04]  /*0b30*/  IADD3 R8, PT, PT, -R0, RZ, RZ ;  /* 0x000000ff00087210 */ /* 0x000fc80007ffe1ff */
[----:B------:R-:W-:-:S13]  /*0b40*/  ISETP.GT.AND P1, PT, R8, 0x4, PT ;  /* 0x000000040800780c */ /* 0x000fda0003f24270 */
[----:B------:R-:W-:Y:S05]  /*0b50*/  @!P1 BRA `(.L_x_118) ;  /* 0x0000000000f49947 */ /* 0x000fea0003800000 */
[-C--:B------:R-:W-:Y:S02]  /*0b60*/  ISETP.GE.U32.AND P2, PT, R18, R3.reuse, PT ;  /* 0x000000031200720c */ /* 0x080fe40003f46070 */
[-C--:B------:R-:W-:Y:S02]  /*0b70*/  ISETP.GE.U32.AND P1, PT, R19, R3.reuse, PT ;  /* 0x000000031300720c */ /* 0x080fe40003f26070 */
[----:B------:R-:W-:-:S09]  /*0b80*/  ISETP.GE.U32.AND P0, PT, R21, R3, PT ;  /* 0x000000031500720c */ /* 0x000fd20003f06070 */
[----:B------:R-:W0:Y:S08]  /*0b90*/  @!P2 LDC.64 R8, c[0x0][0x388] ;  /* 0x0000e200ff08ab82 */ /* 0x000e300000000a00 */
[----:B-1----:R-:W1:Y:S08]  /*0ba0*/  @!P1 LDC.64 R12, c[0x0][0x388] ;  /* 0x0000e200ff0c9b82 */ /* 0x002e700000000a00 */
[----:B------:R-:W2:Y:S01]  /*0bb0*/  @!P0 LDC.64 R10, c[0x0][0x388] ;  /* 0x0000e200ff0a8b82 */ /* 0x000ea20000000a00 */
[----:B0-----:R-:W-:-:S06]  /*0bc0*/  @!P2 IMAD.WIDE.U32 R8, R24, 0x8, R8 ;  /* 0x000000081808a825 */ /* 0x001fcc00078e0008 */
[----:B------:R-:W3:Y:S01]  /*0bd0*/  @!P2 LDG.E.64 R8, desc[UR10][R8.64] ;  /* 0x0000000a0808a981 */ /* 0x000ee2000c1e1b00 */
[----:B-1----:R-:W-:-:S06]  /*0be0*/  @!P1 IMAD.WIDE.U32 R12, R25, 0x8, R12 ;  /* 0x00000008190c9825 */ /* 0x002fcc00078e000c */
[----:B------:R-:W4:Y:S01]  /*0bf0*/  @!P1 LDG.E.64 R12, desc[UR10][R12.64] ;  /* 0x0000000a0c0c9981 */ /* 0x000f22000c1e1b00 */
[----:B--2---:R-:W-:-:S06]  /*0c00*/  @!P0 IMAD.WIDE.U32 R10, R22, 0x8, R10 ;  /* 0x00000008160a8825 */ /* 0x004fcc00078e000a */
[----:B------:R-:W2:Y:S01]  /*0c10*/  @!P0 LDG.E.64 R10, desc[UR10][R10.64] ;  /* 0x0000000a0a0a8981 */ /* 0x000ea2000c1e1b00 */
[C---:B------:R-:W-:Y:S02]  /*0c20*/  IMAD R18, R2.reuse, 0x4, R18 ;  /* 0x0000000402127824 */ /* 0x040fe400078e0212 */
[C---:B------:R-:W-:Y:S02]  /*0c30*/  IMAD R19, R2.reuse, 0x4, R19 ;  /* 0x0000000402137824 */ /* 0x040fe400078e0213 */
[----:B------:R-:W-:Y:S01]  /*0c40*/  IMAD R21, R2, 0x4, R21 ;  /* 0x0000000402157824 */ /* 0x000fe200078e0215 */
[-C--:B------:R-:W-:Y:S02]  /*0c50*/  ISETP.GE.U32.AND P3, PT, R18, R3.reuse, PT ;  /* 0x000000031200720c */ /* 0x080fe40003f66070 */
[-C--:B------:R-:W-:Y:S02]  /*0c60*/  ISETP.GE.U32.AND P4, PT, R19, R3.reuse, PT ;  /* 0x000000031300720c */ /* 0x080fe40003f86070 */
[----:B------:R-:W-:-:S13]  /*0c70*/  ISETP.GE.U32.AND P5, PT, R21, R3, PT ;  /* 0x000000031500720c */ /* 0x000fda0003fa6070 */
[----:B------:R-:W0:Y:S01]  /*0c80*/  @!P5 LDC.64 R14, c[0x0][0x388] ;  /* 0x0000e200ff0edb82 */ /* 0x000e220000000a00 */
[C---:B------:R-:W-:Y:S02]  /*0c90*/  IMAD R24, R2.reuse, 0x4, R24 ;  /* 0x0000000402187824 */ /* 0x040fe400078e0218 */
[C---:B------:R-:W-:Y:S02]  /*0ca0*/  IMAD R25, R2.reuse, 0x4, R25 ;  /* 0x0000000402197824 */ /* 0x040fe400078e0219 */
[----:B------:R-:W-:-:S04]  /*0cb0*/  IMAD R22, R2, 0x4, R22 ;  /* 0x0000000402167824 */ /* 0x000fc800078e0216 */
[----:B0-----:R-:W-:-:S06]  /*0cc0*/  @!P5 IMAD.WIDE.U32 R14, R22, 0x8, R14 ;  /* 0x00000008160ed825 */ /* 0x001fcc00078e000e */
[----:B------:R-:W5:Y:S04]  /*0cd0*/  @!P5 LDG.E.64 R14, desc[UR10][R14.64] ;  /* 0x0000000a0e0ed981 */ /* 0x000f68000c1e1b00 */
[----:B---3--:R0:W-:Y:S01]  /*0ce0*/  @!P2 STS.64 [R20+UR4], R8 ;  /* 0x000000081400a988 */ /* 0x0081e20008000a04 */
[----:B------:R-:W-:Y:S02]  /*0cf0*/  ISETP.GE.U32.AND P2, PT, R7, R3, PT ;  /* 0x000000030700720c */ /* 0x000fe40003f46070 */
[----:B------:R-:W-:-:S04]  /*0d00*/  LEA R7, R2, R7, 0x2 ;  /* 0x0000000702077211 */ /* 0x000fc800078e10ff */
[----:B------:R-:W-:Y:S01]  /*0d10*/  ISETP.GE.U32.AND P6, PT, R7, R3, PT ;  /* 0x000000030700720c */ /* 0x000fe20003fc6070 */
[----:B----4-:R1:W-:Y:S06]  /*0d20*/  @!P1 STS.64 [R20+UR5], R12 ;  /* 0x0000000c14009988 */ /* 0x0103ec0008000a05 */
[----:B0-----:R-:W0:Y:S01]  /*0d30*/  @!P2 LDC.64 R8, c[0x0][0x388] ;  /* 0x0000e200ff08ab82 */ /* 0x001e220000000a00 */
[----:B--2---:R2:W-:Y:S07]  /*0d40*/  @!P0 STS.64 [R20+UR6], R10 ;  /* 0x0000000a14008988 */ /* 0x0045ee0008000a06 */
[----:B-1----:R-:W1:Y:S08]  /*0d50*/  @!P4 LDC.64 R12, c[0x0][0x388] ;  /* 0x0000e200ff0ccb82 */ /* 0x002e700000000a00 */
[----:B--2---:R-:W2:Y:S08]  /*0d60*/  @!P3 LDC.64 R10, c[0x0][0x388] ;  /* 0x0000e200ff0abb82 */ /* 0x004eb00000000a00 */
[----:B------:R-:W3:Y:S01]  /*0d70*/  @!P6 LDC.64 R16, c[0x0][0x388] ;  /* 0x0000e200ff10eb82 */ /* 0x000ee20000000a00 */
[----:B0-----:R-:W-:Y:S01]  /*0d80*/  @!P2 IMAD.WIDE.U32 R8, R23, 0x8, R8 ;  /* 0x000000081708a825 */ /* 0x001fe200078e0008 */
[----:B------:R-:W-:-:S05]  /*0d90*/  LEA R23, R2, R23, 0x2 ;  /* 0x0000001702177211 */ /* 0x000fca00078e10ff */
[----:B------:R-:W4:Y:S01]  /*0da0*/  @!P2 LDG.E.64 R8, desc[UR10][R8.64] ;  /* 0x0000000a0808a981 */ /* 0x000f22000c1e1b00 */
[----:B-1----:R-:W-:-:S05]  /*0db0*/  @!P4 IMAD.WIDE.U32 R12, R25, 0x8, R12 ;  /* 0x00000008190cc825 */ /* 0x002fca00078e000c */
[----:B------:R0:W5:Y:S01]  /*0dc0*/  @!P4 LDG.E.64 R26, desc[UR10][R12.64] ;  /* 0x0000000a0c1ac981 */ /* 0x000162000c1e1b00 */
[----:B--2---:R-:W-:-:S06]  /*0dd0*/  @!P3 IMAD.WIDE.U32 R10, R24, 0x8, R10 ;  /* 0x00000008180ab825 */ /* 0x004fcc00078e000a */
[----:B------:R-:W2:Y:S01]  /*0de0*/  @!P3 LDG.E.64 R10, desc[UR10][R10.64] ;  /* 0x0000000a0a0ab981 */ /* 0x000ea2000c1e1b00 */
[----:B---3--:R-:W-:-:S06]  /*0df0*/  @!P6 IMAD.WIDE.U32 R16, R23, 0x8, R16 ;  /* 0x000000081710e825 */ /* 0x008fcc00078e0010 */
[----:B------:R-:W3:Y:S01]  /*0e00*/  @!P6 LDG.E.64 R16, desc[UR10][R16.64] ;  /* 0x0000000a1010e981 */ /* 0x000ee2000c1e1b00 */
[----:B0-----:R-:W-:Y:S02]  /*0e10*/  IMAD R12, R2, 0x20, R20 ;  /* 0x00000020020c7824 */ /* 0x001fe400078e0214 */
[----:B------:R-:W-:Y:S01]  /*0e20*/  VIADD R0, R0, 0x4 ;  /* 0x0000000400007836 */ /* 0x000fe20000000000 */
[----:B------:R-:W-:Y:S01]  /*0e30*/  PLOP3.LUT P0, PT, PT, PT, PT, 0x8, 0x80 ;  /* 0x000000000080781c */ /* 0x000fe20003f0e170 */
[C---:B------:R-:W-:Y:S01]  /*0e40*/  IMAD R19, R2.reuse, 0x4, R19 ;  /* 0x0000000402137824 */ /* 0x040fe200078e0213 */
[----:B------:R-:W-:Y:S01]  /*0e50*/  LEA R18, R2, R18, 0x2 ;  /* 0x0000001202127211 */ /* 0x000fe200078e10ff */
[----:B------:R-:W-:Y:S01]  /*0e60*/  VIADD R0, R0, 0x4 ;  /* 0x0000000400007836 */ /* 0x000fe20000000000 */
[C---:B------:R-:W-:Y:S01]  /*0e70*/  LEA R24, R2.reuse, R24, 0x2 ;  /* 0x0000001802187211 */ /* 0x040fe200078e10ff */
[C---:B------:R-:W-:Y:S02]  /*0e80*/  IMAD R21, R2.reuse, 0x4, R21 ;  /* 0x0000000402157824 */ /* 0x040fe400078e0215 */
[----:B------:R-:W-:-:S02]  /*0e90*/  IMAD R7, R2, 0x4, R7 ;  /* 0x0000000402077824 */ /* 0x000fc400078e0207 */
[C---:B------:R-:W-:Y:S02]  /*0ea0*/  IMAD R25, R2.reuse, 0x4, R25 ;  /* 0x0000000402197824 */ /* 0x040fe400078e0219 */
[C---:B------:R-:W-:Y:S02]  /*0eb0*/  IMAD R22, R2.reuse, 0x4, R22 ;  /* 0x0000000402167824 */ /* 0x040fe400078e0216 */
[C---:B------:R-:W-:Y:S01]  /*0ec0*/  IMAD R23, R2.reuse, 0x4, R23 ;  /* 0x0000000402177824 */ /* 0x040fe200078e0217 */
[----:B----4-:R0:W-:Y:S04]  /*0ed0*/  @!P2 STS.64 [R20+UR7], R8 ;  /* 0x000000081400a988 */ /* 0x0101e80008000a07 */
[----:B--2---:R2:W-:Y:S04]  /*0ee0*/  @!P3 STS.64 [R12+UR4], R10 ;  /* 0x0000000a0c00b988 */ /* 0x0045e80008000a04 */
[----:B-----5:R2:W-:Y:S04]  /*0ef0*/  @!P4 STS.64 [R12+UR5], R26 ;  /* 0x0000001a0c00c988 */ /* 0x0205e80008000a05 */
[----:B------:R2:W-:Y:S04]  /*0f00*/  @!P5 STS.64 [R12+UR6], R14 ;  /* 0x0000000e0c00d988 */ /* 0x0005e80008000a06 */
[----:B---3--:R2:W-:Y:S01]  /*0f10*/  @!P6 STS.64 [R12+UR7], R16 ;  /* 0x000000100c00e988 */ /* 0x0085e20008000a07 */
[----:B0-----:R-:W-:-:S07]  /*0f20*/  LEA R20, R2, R12, 0x5 ;  /* 0x0000000c02147211 */ /* 0x001fce00078e28ff */
.L_x_118:
[----:B------:R-:W-:-:S13]  /*0f30*/  ISETP.NE.OR P0, PT, R0, RZ, P0 ;  /* 0x000000ff0000720c */ /* 0x000fda0000705670 */
[----:B------:R-:W-:Y:S05]  /*0f40*/  @!P0 BRA `(.L_x_114) ;  /* 0x0000000000848947 */ /* 0x000fea0003800000 */
.L_x_115:
[----:B------:R-:W0:Y:S02]  /*0f50*/  LDC R3, c[0x0][0x380] ;  /* 0x0000e000ff037b82 */ /* 0x000e240000000800 */
.L_x_119:
[-C--:B0-----:R-:W-:Y:S02]  /*0f60*/  ISETP.GE.U32.AND P0, PT, R18, R3.reuse, PT ;  /* 0x000000031200720c */ /* 0x081fe40003f06070 */
[-C--:B------:R-:W-:Y:S02]  /*0f70*/  ISETP.GE.U32.AND P1, PT, R19, R3.reuse, PT ;  /* 0x000000031300720c */ /* 0x080fe40003f26070 */
[-C--:B------:R-:W-:Y:S02]  /*0f80*/  ISETP.GE.U32.AND P2, PT, R21, R3.reuse, PT ;  /* 0x000000031500720c */ /* 0x080fe40003f46070 */
[----:B------:R-:W-:-:S07]  /*0f90*/  ISETP.GE.U32.AND P3, PT, R7, R3, PT ;  /* 0x000000030700720c */ /* 0x000fce0003f66070 */
[----:B-12---:R-:W0:Y:S08]  /*0fa0*/  @!P0 LDC.64 R14, c[0x0][0x388] ;  /* 0x0000e200ff0e8b82 */ /* 0x006e300000000a00 */
        /* <DEDUP_REMOVED lines=11> */
[----:B------:R-:W-:Y:S01]  /*1060*/  VIADD R0, R0, 0x4 ;  /* 0x0000000400007836 */ /* 0x000fe20000000000 */
[C---:B------:R-:W-:Y:S01]  /*1070*/  LEA R7, R2.reuse, R7, 0x2 ;  /* 0x0000000702077211 */ /* 0x040fe200078e10ff */
[C---:B------:R-:W-:Y:S01]  /*1080*/  IMAD R19, R2.reuse, 0x4, R19 ;  /* 0x0000000402137824 */ /* 0x040fe200078e0213 */
[C---:B------:R-:W-:Y:S01]  /*1090*/  LEA R22, R2.reuse, R22, 0x2 ;  /* 0x0000001602167211 */ /* 0x040fe200078e10ff */
[C---:B------:R-:W-:Y:S02]  /*10a0*/  IMAD R21, R2.reuse, 0x4, R21 ;  /* 0x0000000402157824 */ /* 0x040fe400078e0215 */
[C---:B------:R-:W-:Y:S02]  /*10b0*/  IMAD R18, R2.reuse, 0x4, R18 ;  /* 0x0000000402127824 */ /* 0x040fe400078e0212 */
[C---:B------:R-:W-:Y:S02]  /*10c0*/  IMAD R24, R2.reuse, 0x4, R24 ;  /* 0x0000000402187824 */ /* 0x040fe400078e0218 */
[----:B------:R-:W-:-:S02]  /*10d0*/  IMAD R25, R2, 0x4, R25 ;  /* 0x0000000402197824 */ /* 0x000fc400078e0219 */
[----:B------:R-:W-:Y:S01]  /*10e0*/  IMAD R23, R2, 0x4, R23 ;  /* 0x0000000402177824 */ /* 0x000fe200078e0217 */
[----:B----4-:R-:W-:Y:S01]  /*10f0*/  @!P0 STS.64 [R20+UR4], R14 ;  /* 0x0000000e14008988 */ /* 0x010fe20008000a04 */
[----:B------:R-:W-:-:S03]  /*1100*/  ISETP.NE.AND P0, PT, R0, RZ, PT ;  /* 0x000000ff0000720c */ /* 0x000fc60003f05270 */
[----:B-----5:R-:W-:Y:S04]  /*1110*/  @!P1 STS.64 [R20+UR5], R12 ;  /* 0x0000000c14009988 */ /* 0x020fe80008000a05 */
[----:B--2---:R-:W-:Y:S04]  /*1120*/  @!P2 STS.64 [R20+UR6], R10 ;  /* 0x0000000a1400a988 */ /* 0x004fe80008000a06 */
[----:B---3--:R0:W-:Y:S02]  /*1130*/  @!P3 STS.64 [R20+UR7], R8 ;  /* 0x000000081400b988 */ /* 0x0081e40008000a07 */
[----:B0-----:R-:W-:Y:S01]  /*1140*/  IMAD R20, R2, 0x20, R20 ;  /* 0x0000002002147824 */ /* 0x001fe200078e0214 */
[----:B------:R-:W-:Y:S06]  /*1150*/  @P0 BRA `(.L_x_119) ;  /* 0xfffffffc00800947 */ /* 0x000fec000383ffff */
.L_x_114:
[----:B------:R-:W-:-:S13]  /*1160*/  ISETP.NE.AND P0, PT, R4, RZ, PT ;  /* 0x000000ff0400720c */ /* 0x000fda0003f05270 */
[----:B------:R-:W-:Y:S05]  /*1170*/  @!P0 BRA `(.L_x_113) ;  /* 0x0000000000548947 */ /* 0x000fea0003800000 */
[----:B------:R-:W0:Y:S01]  /*1180*/  S2UR UR5, SR_CgaCtaId ;  /* 0x00000000000579c3 */ /* 0x000e220000008800 */
[----:B------:R-:W-:Y:S01]  /*1190*/  UMOV UR4, 0x400 ;  /* 0x0000040000047882 */ /* 0x000fe20000000000 */
[----:B------:R-:W-:Y:S02]  /*11a0*/  IMAD R6, R5, UR8, R6 ;  /* 0x0000000805067c24 */ /* 0x000fe4000f8e0206 */
[----:B------:R-:W-:Y:S02]  /*11b0*/  IMAD.MOV R0, RZ, RZ, -R4 ;  /* 0x000000ffff007224 */ /* 0x000fe400078e0a04 */
[----:B------:R-:W-:Y:S02]  /*11c0*/  IMAD R7, R3, UR9, R6 ;  /* 0x0000000903077c24 */ /* 0x000fe4000f8e0206 */
[----:B------:R-:W3:Y:S01]  /*11d0*/  LDC R2, c[0x0][0x380] ;  /* 0x0000e000ff027b82 */ /* 0x000ee20000000800 */
[----:B0-----:R-:W-:-:S06]  /*11e0*/  ULEA UR4, UR5, UR4, 0x18 ;  /* 0x0000000405047291 */ /* 0x001fcc000f8ec0ff */
[----:B------:R-:W-:-:S07]  /*11f0*/  LEA R9, R6, UR4, 0x3 ;  /* 0x0000000406097c11 */ /* 0x000fce000f8e18ff */
.L_x_120:
[----:B---3--:R-:W-:-:S04]  /*1200*/  MOV R3, R2 ;  /* 0x0000000200037202 */ /* 0x008fc80000000f00 */
[----:B------:R-:W-:-:S13]  /*1210*/  ISETP.GE.U32.AND P0, PT, R6, R3, PT ;  /* 0x000000030600720c */ /* 0x000fda0003f06070 */
[----:B------:R-:W0:Y:S02]  /*1220*/  @!P0 LDC.64 R4, c[0x0][0x388] ;  /* 0x0000e200ff048b82 */ /* 0x000e240000000a00 */
[----:B0-----:R-:W-:-:S06]  /*1230*/  @!P0 IMAD.WIDE.U32 R4, R7, 0x8, R4 ;  /* 0x0000000807048825 */ /* 0x001fcc00078e0004 */
[----:B------:R-:W3:Y:S01]  /*1240*/  @!P0 LDG.E.64 R4, desc[UR10][R4.64] ;  /* 0x0000000a04048981 */ /* 0x000ee2000c1e1b00 */
[----:B------:R-:W0:Y:S01]  /*1250*/  LDC R8, c[0x0][0x360] ;  /* 0x0000d800ff087b82 */ /* 0x000e220000000800 */
[----:B------:R-:W-:Y:S01]  /*1260*/  VIADD R0, R0, 0x1 ;  /* 0x0000000100007836 */ /* 0x000fe20000000000 */
[----:B------:R-:W-:Y:S01]  /*1270*/  IADD3 R7, PT, PT, R7, UR8, RZ ;  /* 0x0000000807077c10 */ /* 0x000fe2000fffe0ff */
[----:B------:R-:W-:Y:S01]  /*1280*/  VIADD R6, R6, UR8 ;  /* 0x0000000806067c36 */ /* 0x000fe20008000000 */
[----:B---3--:R0:W-:Y:S02]  /*1290*/  @!P0 STS.64 [R9], R4 ;  /* 0x0000000409008388 */ /* 0x0081e40000000a00 */
[----:B------:R-:W-:Y:S01]  /*12a0*/  ISETP.NE.AND P0, PT, R0, RZ, PT ;  /* 0x000000ff0000720c */ /* 0x000fe20003f05270 */
[----:B0-----:R-:W-:-:S12]  /*12b0*/  IMAD R9, R8, 0x8, R9 ;  /* 0x0000000808097824 */ /* 0x001fd800078e0209 */
[----:B------:R-:W-:Y:S05]  /*12c0*/  @P0 BRA `(.L_x_120) ;  /* 0xfffffffc00cc0947 */ /* 0x000fea000383ffff */
.L_x_113:
[----:B------:R-:W-:Y:S01]  /*12d0*/  BAR.SYNC.DEFER_BLOCKING 0x0 ;  /* 0x0000000000007b1d */ /* 0x000fe20000010000 */
[----:B------:R-:W-:Y:S02]  /*12e0*/  ISETP.GE.AND P0, PT, R3, 0x1, PT ;  /* 0x000000010300780c */ /* 0x000fe40003f06270 */
[----:B------:R-:W-:-:S11]  /*12f0*/  CS2R R4, SRZ ;  /* 0x0000000000047805 */ /* 0x000fd6000001ff00 */
[----:B------:R-:W-:Y:S05]  /*1300*/  @!P0 BRA `(.L_x_121) ;  /* 0x0000001000fc8947 */ /* 0x000fea0003800000 */
[----:B------:R-:W0:Y:S01]  /*1310*/  S2R R2, SR_TID.X ;  /* 0x0000000000027919 */ /* 0x000e220000002100 */
[----:B------:R-:W0:Y:S01]  /*1320*/  LDCU UR4, c[0x0][0x370] ;  /* 0x00006e00ff0477ac */ /* 0x000e220008000800 */
[----:B------:R-:W-:Y:S01]  /*1330*/  ISETP.NE.AND P1, PT, R3, 0x1, PT ;  /* 0x000000010300780c */ /* 0x000fe20003f25270 */
[----:B------:R-:W-:Y:S01]  /*1340*/  IMAD.MOV.U32 R0, RZ, RZ, RZ ;  /* 0x000000ffff007224 */ /* 0x000fe200078e00ff */
[----:B------:R-:W0:Y:S01]  /*1350*/  S2R R5, SR_CTAID.X ;  /* 0x0000000000057919 */ /* 0x000e220000002500 */
[----:B------:R-:W-:Y:S01]  /*1360*/  PLOP3.LUT P0, PT, PT, PT, PT, 0x80, 0x8 ;  /* 0x000000000008781c */ /* 0x000fe20003f0f070 */
[----:B0-----:R-:W-:Y:S01]  /*1370*/  IMAD R2, R2, UR4, R5 ;  /* 0x0000000402027c24 */ /* 0x001fe2000f8e0205 */
[----:B------:R-:W-:-:S03]  /*1380*/  CS2R R4, SRZ ;  /* 0x0000000000047805 */ /* 0x000fc6000001ff00 */
[----:B------:R-:W-:-:S05]  /*1390*/  IMAD R2, R2, R3, RZ ;  /* 0x0000000302027224 */ /* 0x000fca00078e02ff */
[----:B------:R-:W-:Y:S05]  /*13a0*/  @!P1 BRA `(.L_x_122) ;  /* 0x0000000c002c9947 */ /* 0x000fea0003800000 */
[----:B------:R-:W0:Y:S01]  /*13b0*/  S2UR UR5, SR_CgaCtaId ;  /* 0x00000000000579c3 */ /* 0x000e220000008800 */
[----:B------:R-:W-:Y:S01]  /*13c0*/  LOP3.LUT R0, R3, 0x7ffffffe, RZ, 0xc0, !PT ;  /* 0x7ffffffe03007812 */ /* 0x000fe200078ec0ff */
[----:B------:R-:W-:Y:S01]  /*13d0*/  UMOV UR4, 0x400 ;  /* 0x0000040000047882 */ /* 0x000fe20000000000 */
[----:B------:R-:W-:Y:S01]  /*13e0*/  IMAD.MOV.U32 R3, RZ, RZ, -0x1 ;  /* 0xffffffffff037424 */ /* 0x000fe200078e00ff */
[----:B------:R-:W-:Y:S01]  /*13f0*/  MOV R7, R2 ;  /* 0x0000000200077202 */ /* 0x000fe20000000f00 */
[----:B------:R-:W-:Y:S01]  /*1400*/  IMAD.MOV.U32 R6, RZ, RZ, RZ ;  /* 0x000000ffff067224 */ /* 0x000fe200078e00ff */
[----:B------:R-:W-:Y:S01]  /*1410*/  CS2R R4, SRZ ;  /* 0x0000000000047805 */ /* 0x000fe2000001ff00 */
[----:B------:R-:W-:Y:S01]  /*1420*/  IMAD.MOV R24, RZ, RZ, -R0 ;  /* 0x000000ffff187224 */ /* 0x000fe200078e0a00 */
[----:B0-----:R-:W-:-:S04]  /*1430*/  ULEA UR4, UR5, UR4, 0x18 ;  /* 0x0000000405047291 */ /* 0x001fc8000f8ec0ff */
[----:B------:R-:W-:-:S12]  /*1440*/  UIADD3 UR4, UPT, UPT, UR4, 0x8, URZ ;  /* 0x0000000804047890 */ /* 0x000fd8000fffe0ff */
.L_x_129:
[----:B-12---:R-:W0:Y:S01]  /*1450*/  LDS.64 R10, [UR4+-0x8] ;  /* 0xfffff804ff0a7984 */ /* 0x006e220008000a00 */
[----:B------:R-:W1:Y:S01]  /*1460*/  LDC.64 R8, c[0x0][0x390] ;  /* 0x0000e400ff087b82 */ /* 0x000e620000000a00 */
[----:B------:R-:W-:-:S05]  /*1470*/  VIADD R24, R24, 0x2 ;  /* 0x0000000218187836 */ /* 0x000fca0000000000 */
[----:B------:R-:W-:Y:S01]  /*1480*/  ISETP.NE.AND P1, PT, R24, RZ, PT ;  /* 0x000000ff1800720c */ /* 0x000fe20003f25270 */
[----:B-1----:R-:W-:Y:S01]  /*1490*/  IMAD.WIDE R8, R7, 0x8, R8 ;  /* 0x0000000807087825 */ /* 0x002fe200078e0208 */
[----:B0-----:R-:W-:-:S14]  /*14a0*/  DSETP.GT.AND P0, PT, R10, RZ, PT ;  /* 0x000000ff0a00722a */ /* 0x001fdc0003f04000 */
[----:B------:R-:W-:Y:S05]  /*14b0*/  @!P0 BRA `(.L_x_123) ;  /* 0x0000000400648947 */ /* 0x000fea0003800000 */
[----:B------:R-:W-:Y:S01]  /*14c0*/  ISETP.GT.AND P0, PT, R11, 0xfffff, PT ;  /* 0x000fffff0b00780c */ /* 0x000fe20003f04270 */
[----:B------:R-:W-:Y:S01]  /*14d0*/  IMAD.MOV.U32 R19, RZ, RZ, R11 ;  /* 0x000000ffff137224 */ /* 0x000fe200078e000b */
[----:B------:R-:W-:Y:S01]  /*14e0*/  MOV R22, R10 ;  /* 0x0000000a00167202 */ /* 0x000fe20000000f00 */
[----:B------:R-:W-:-:S10]  /*14f0*/  IMAD.MOV.U32 R18, RZ, RZ, -0x3ff ;  /* 0xfffffc01ff127424 */ /* 0x000fd400078e00ff */
[----:B------:R-:W-:Y:S01]  /*1500*/  @!P0 DMUL R10, R10, 1.80143985094819840000e+16 ;  /* 0x435000000a0a8828 */ /* 0x000fe20000000000 */
[----:B------:R-:W-:-:S09]  /*1510*/  @!P0 MOV R18, 0xfffffbcb ;  /* 0xfffffbcb00128802 */ /* 0x000fd20000000f00 */
[----:B------:R-:W-:Y:S02]  /*1520*/  @!P0 IMAD.MOV.U32 R19, RZ, RZ, R11 ;  /* 0x000000ffff138224 */ /* 0x000fe400078e000b */
[----:B------:R-:W-:Y:S02]  /*1530*/  @!P0 IMAD.MOV.U32 R22, RZ, RZ, R10 ;  /* 0x000000ffff168224 */ /* 0x000fe400078e000a */
[----:B------:R-:W-:-:S05]  /*1540*/  VIADD R12, R19, 0xffffffff ;  /* 0xffffffff130c7836 */ /* 0x000fca0000000000 */
[----:B------:R-:W-:-:S13]  /*1550*/  ISETP.GT.U32.AND P2, PT, R12, 0x7feffffe, PT ;  /* 0x7feffffe0c00780c */ /* 0x000fda0003f44070 */
[----:B------:R-:W-:Y:S05]  /*1560*/  @P2 BRA `(.L_x_124) ;  /* 0x0000000400002947 */ /* 0x000fea0003800000 */
[----:B------:R-:W-:Y:S01]  /*1570*/  LOP3.LUT R10, R19, 0xfffff, RZ, 0xc0, !PT ;  /* 0x000fffff130a7812 */ /* 0x000fe200078ec0ff */
[----:B------:R-:W-:Y:S01]  /*1580*/  IMAD.MOV.U32 R16, RZ, RZ, -0x748574fc ;  /* 0x8b7a8b04ff107424 */ /* 0x000fe200078e00ff */
[----:B------:R-:W-:Y:S01]  /*1590*/  MOV R17, 0x3ed0ee25 ;  /* 0x3ed0ee2500117802 */ /* 0x000fe20000000f00 */
[----:B------:R-:W-:Y:S01]  /*15a0*/  UMOV UR6, 0x3ae80f1e ;  /* 0x3ae80f1e00067882 */ /* 0x000fe20000000000 */
[----:B------:R-:W-:Y:S01]  /*15b0*/  LOP3.LUT R23, R10, 0x3ff00000, RZ, 0xfc, !PT ;  /* 0x3ff000000a177812 */ /* 0x000fe200078efcff */
[----:B------:R-:W-:Y:S01]  /*15c0*/  IMAD.MOV.U32 R10, RZ, RZ, RZ ;  /* 0x000000ffff0a7224 */ /* 0x000fe200078e00ff */
[----:B------:R-:W-:Y:S01]  /*15d0*/  UMOV UR7, 0x3eb1380b ;  /* 0x3eb1380b00077882 */ /* 0x000fe20000000000 */
[----:B------:R-:W-:Y:S01]  /*15e0*/  UMOV UR8, 0x80000000 ;  /* 0x8000000000087882 */ /* 0x000fe20000000000 */
[----:B------:R-:W-:Y:S01]  /*15f0*/  ISETP.GE.U32.AND P0, PT, R23, 0x3ff6a09f, PT ;  /* 0x3ff6a09f1700780c */ /* 0x000fe20003f06070 */
[----:B------:R-:W-:-:S12]  /*1600*/  UMOV UR9, 0x43300000 ;  /* 0x4330000000097882 */ /* 0x000fd80000000000 */
[----:B------:R-:W-:-:S05]  /*1610*/  @P0 VIADD R11, R23, 0xfff00000 ;  /* 0xfff00000170b0836 */ /* 0x000fca0000000000 */
[----:B------:R-:W-:-:S06]  /*1620*/  @P0 MOV R23, R11 ;  /* 0x0000000b00170202 */ /* 0x000fcc0000000f00 */
[C---:B------:R-:W-:Y:S02]  /*1630*/  DADD R20, R22.reuse, 1 ;  /* 0x3ff0000016147429 */ /* 0x040fe40000000000 */
[----:B------:R-:W-:-:S04]  /*1640*/  DADD R22, R22, -1 ;  /* 0xbff0000016167429 */ /* 0x000fc80000000000 */
[----:B------:R-:W0:Y:S02]  /*1650*/  MUFU.RCP64H R11, R21 ;  /* 0x00000015000b7308 */ /* 0x000e240000001800 */
[----:B0-----:R-:W-:Y:S01]  /*1660*/  DFMA R12, -R20, R10, 1 ;  /* 0x3ff00000140c742b */ /* 0x001fe2000000010a */
[----:B------:R-:W-:Y:S01]  /*1670*/  LEA.HI R20, R19, R18, RZ, 0xc ;  /* 0x0000001213147211 */ /* 0x000fe200078f60ff */
[----:B------:R-:W-:-:S04]  /*1680*/  IMAD.MOV.U32 R21, RZ, RZ, 0x43300000 ;  /* 0x43300000ff157424 */ /* 0x000fc800078e00ff */
[----:B------:R-:W-:Y:S02]  /*1690*/  @P0 VIADD R20, R20, 0x1 ;  /* 0x0000000114140836 */ /* 0x000fe40000000000 */
[----:B------:R-:W-:-:S03]  /*16a0*/  DFMA R12, R12, R12, R12 ;  /* 0x0000000c0c0c722b */ /* 0x000fc6000000000c */
[----:B------:R-:W-:-:S05]  /*16b0*/  LOP3.LUT R20, R20, 0x80000000, RZ, 0x3c, !PT ;  /* 0x8000000014147812 */ /* 0x000fca00078e3cff */
[----:B------:R-:W-:Y:S02]  /*16c0*/  DFMA R10, R10, R12, R10 ;  /* 0x0000000c0a0a722b */ /* 0x000fe4000000000a */
[----:B------:R-:W-:Y:S01]  /*16d0*/  DADD R20, R20, -UR8 ;  /* 0x8000000814147e29 */ /* 0x000fe20008000000 */
[----:B------:R-:W-:Y:S01]  /*16e0*/  UMOV UR8, 0xfefa39ef ;  /* 0xfefa39ef00087882 */ /* 0x000fe20000000000 */
[----:B------:R-:W-:-:S04]  /*16f0*/  UMOV UR9, 0x3fe62e42 ;  /* 0x3fe62e4200097882 */ /* 0x000fc80000000000 */
[----:B------:R-:W-:-:S08]  /*1700*/  DMUL R12, R22, R10 ;  /* 0x0000000a160c7228 */ /* 0x000fd00000000000 */
[----:B------:R-:W-:-:S08]  /*1710*/  DFMA R12, R22, R10, R12 ;  /* 0x0000000a160c722b */ /* 0x000fd0000000000c */
[----:B------:R-:W-:Y:S02]  /*1720*/  DMUL R14, R12, R12 ;  /* 0x0000000c0c0e7228 */ /* 0x000fe40000000000 */
[----:B------:R-:W-:-:S06]  /*1730*/  DADD R18, R22, -R12 ;  /* 0x0000000016127229 */ /* 0x000fcc000000080c */
[----:B------:R-:W-:Y:S01]  /*1740*/  DFMA R16, R14, UR6, R16 ;  /* 0x000000060e107c2b */ /* 0x000fe20008000010 */
[----:B------:R-:W-:Y:S01]  /*1750*/  UMOV UR6, 0x9f02676f ;  /* 0x9f02676f00067882 */ /* 0x000fe20000000000 */
[----:B------:R-:W-:Y:S01]  /*1760*/  UMOV UR7, 0x3ef3b266 ;  /* 0x3ef3b26600077882 */ /* 0x000fe20000000000 */
[----:B------:R-:W-:-:S05]  /*1770*/  DADD R18, R18, R18 ;  /* 0x0000000012127229 */ /* 0x000fca0000000012 */
[----:B------:R-:W-:Y:S01]  /*1780*/  DFMA R16, R14, R16, UR6 ;  /* 0x000000060e107e2b */ /* 0x000fe20008000010 */
[----:B------:R-:W-:Y:S01]  /*1790*/  UMOV UR6, 0xa9ab0956 ;  /* 0xa9ab095600067882 */ /* 0x000fe20000000000 */
[----:B------:R-:W-:Y:S01]  /*17a0*/  UMOV UR7, 0x3f1745cb ;  /* 0x3f1745cb00077882 */ /* 0x000fe20000000000 */
[----:B------:R-:W-:Y:S02]  /*17b0*/  DFMA R22, R22, -R12, R18 ;  /* 0x8000000c1616722b */ /* 0x000fe40000000012 */
[----:B------:R-:W-:-:S03]  /*17c0*/  DFMA R18, R20, UR8, R12 ;  /* 0x0000000814127c2b */ /* 0x000fc6000800000c */
[----:B------:R-:W-:Y:S01]  /*17d0*/  DFMA R16, R14, R16, UR6 ;  /* 0x000000060e107e2b */ /* 0x000fe20008000010 */
[----:B------:R-:W-:Y:S01]  /*17e0*/  UMOV UR6, 0x2d1b5154 ;  /* 0x2d1b515400067882 */ /* 0x000fe20000000000 */
[----:B------:R-:W-:Y:S01]  /*17f0*/  UMOV UR7, 0x3f3c71c7 ;  /* 0x3f3c71c700077882 */ /* 0x000fe20000000000 */
[----:B------:R-:W-:-:S05]  /*1800*/  DMUL R22, R10, R22 ;  /* 0x000000160a167228 */ /* 0x000fca0000000000 */
[----:B------:R-:W-:Y:S01]  /*1810*/  DFMA R16, R14, R16, UR6 ;  /* 0x000000060e107e2b */ /* 0x000fe20008000010 */
[----:B------:R-:W-:Y:S01]  /*1820*/  UMOV UR6, 0x923be72d ;  /* 0x923be72d00067882 */ /* 0x000fe20000000000 */
[----:B------:R-:W-:-:S06]  /*1830*/  UMOV UR7, 0x3f624924 ;  /* 0x3f62492400077882 */ /* 0x000fcc0000000000 */
        /* <DEDUP_REMOVED lines=8> */
[----:B------:R-:W-:Y:S02]  /*18c0*/  UMOV UR7, 0x3fe62e42 ;  /* 0x3fe62e4200077882 */ /* 0x000fe40000000000 */
[----:B------:R-:W-:Y:S01]  /*18d0*/  DFMA R10, R20, -UR6, R18 ;  /* 0x80000006140a7c2b */ /* 0x000fe20008000012 */
[----:B------:R-:W-:Y:S01]  /*18e0*/  UMOV UR6, 0x3b39803f ;  /* 0x3b39803f00067882 */ /* 0x000fe20000000000 */
[----:B------:R-:W-:Y:S02]  /*18f0*/  UMOV UR7, 0x3c7abc9e ;  /* 0x3c7abc9e00077882 */ /* 0x000fe40000000000 */
[----:B------:R-:W-:-:S04]  /*1900*/  DMUL R16, R14, R16 ;  /* 0x000000100e107228 */ /* 0x000fc80000000000 */
[----:B------:R-:W-:-:S04]  /*1910*/  DADD R10, -R12, R10 ;  /* 0x000000000c0a7229 */ /* 0x000fc8000000010a */
[----:B------:R-:W-:-:S08]  /*1920*/  DFMA R16, R12, R16, R22 ;  /* 0x000000100c10722b */ /* 0x000fd00000000016 */
[----:B------:R-:W-:-:S08]  /*1930*/  DADD R10, R16, -R10 ;  /* 0x00000000100a7229 */ /* 0x000fd0000000080a */
[----:B------:R-:W-:-:S08]  /*1940*/  DFMA R10, R20, UR6, R10 ;  /* 0x00000006140a7c2b */ /* 0x000fd0000800000a */
[----:B------:R-:W-:Y:S01]  /*1950*/  DADD R10, R18, R10 ;  /* 0x00000000120a7229 */ /* 0x000fe2000000000a */
[----:B------:R-:W-:Y:S10]  /*1960*/  BRA `(.L_x_125) ;  /* 0x0000000000187947 */ /* 0x000ff40003800000 */
.L_x_124:
[----:B------:R-:W-:Y:S01]  /*1970*/  MOV R12, 0x0 ;  /* 0x00000000000c7802 */ /* 0x000fe20000000f00 */
[----:B------:R-:W-:Y:S01]  /*1980*/  IMAD.MOV.U32 R13, RZ, RZ, 0x7ff00000 ;  /* 0x7ff00000ff0d7424 */ /* 0x000fe200078e00ff */
[----:B------:R-:W-:-:S05]  /*1990*/  LOP3.LUT P0, RZ, R11, 0x7fffffff, RZ, 0xc0, !PT ;  /* 0x7fffffff0bff7812 */ /* 0x000fca000780c0ff */
[----:B------:R-:W-:-:S10]  /*19a0*/  DFMA R12, R10, R12, +INF ;  /* 0x7ff000000a0c742b */ /* 0x000fd4000000000c */
[----:B------:R-:W-:Y:S02]  /*19b0*/  FSEL R10, R12, RZ, P0 ;  /* 0x000000ff0c0a7208 */ /* 0x000fe40000000000 */
[----:B------:R-:W-:-:S07]  /*19c0*/  FSEL R11, R13, -QNAN , P0 ;  /* 0xfff000000d0b7808 */ /* 0x000fce0000000000 */
.L_x_125:
[----:B------:R-:W2:Y:S02]  /*19d0*/  LDG.E.64 R12, desc[UR10][R8.64] ;  /* 0x0000000a080c7981 */ /* 0x000ea4000c1e1b00 */
[----:B--2---:R-:W-:-:S07]  /*19e0*/  DADD R10, R12, R10 ;  /* 0x000000000c0a7229 */ /* 0x004fce000000000a */
[----:B------:R0:W-:Y:S01]  /*19f0*/  STG.E.64 desc[UR10][R8.64], R10 ;  /* 0x0000000a08007986 */ /* 0x0001e2000c101b0a */
[----:B------:R-:W-:-:S06]  /*1a00*/  DSETP.GT.AND P0, PT, R10, R4, PT ;  /* 0x000000040a00722a */ /* 0x000fcc0003f04000 */
[----:B------:R-:W-:-:S04]  /*1a10*/  ISETP.EQ.OR P0, PT, R3, -0x1, P0 ;  /* 0xffffffff0300780c */ /* 0x000fc80000702670 */
[----:B------:R-:W-:Y:S02]  /*1a20*/  FSEL R4, R10, R4, P0 ;  /* 0x000000040a047208 */ /* 0x000fe40000000000 */
[----:B------:R-:W-:Y:S02]  /*1a30*/  FSEL R5, R11, R5, P0 ;  /* 0x000000050b057208 */ /* 0x000fe40000000000 */
[----:B0-----:R-:W-:-:S07]  /*1a40*/  SEL R3, R6, R3, P0 ;  /* 0x0000000306037207 */ /* 0x001fce0000000000 */
.L_x_123:
[----:B------:R-:W0:Y:S02]  /*1a50*/  LDS.64 R10, [UR4] ;  /* 0x00000004ff0a7984 */ /* 0x000e240008000a00 */
[----:B0-----:R-:W-:-:S14]  /*1a60*/  DSETP.GT.AND P0, PT, R10, RZ, PT ;  /* 0x000000ff0a00722a */ /* 0x001fdc0003f04000 */
[----:B------:R-:W-:Y:S05]  /*1a70*/  @!P0 BRA `(.L_x_126) ;  /* 0x0000000400648947 */ /* 0x000fea0003800000 */
[----:B------:R-:W-:Y:S01]  /*1a80*/  ISETP.GT.AND P0, PT, R11, 0xfffff, PT ;  /* 0x000fffff0b00780c */ /* 0x000fe20003f04270 */
[----:B------:R-:W-:Y:S01]  /*1a90*/  IMAD.MOV.U32 R21, RZ, RZ, R11 ;  /* 0x000000ffff157224 */ /* 0x000fe200078e000b */
[----:B------:R-:W-:Y:S02]  /*1aa0*/  MOV R18, R10 ;  /* 0x0000000a00127202 */ /* 0x000fe40000000f00 */
[----:B------:R-:W-:-:S09]  /*1ab0*/  MOV R20, 0xfffffc01 ;  /* 0xfffffc0100147802 */ /* 0x000fd20000000f00 */
[----:B------:R-:W-:Y:S01]  /*1ac0*/  @!P0 DMUL R10, R10, 1.80143985094819840000e+16 ;  /* 0x435000000a0a8828 */ /* 0x000fe20000000000 */
[----:B------:R-:W-:-:S09]  /*1ad0*/  @!P0 IMAD.MOV.U32 R20, RZ, RZ, -0x435 ;  /* 0xfffffbcbff148424 */ /* 0x000fd200078e00ff */
[----:B------:R-:W-:Y:S02]  /*1ae0*/  @!P0 IMAD.MOV.U32 R21, RZ, RZ, R11 ;  /* 0x000000ffff158224 */ /* 0x000fe400078e000b */
[----:B------:R-:W-:Y:S02]  /*1af0*/  @!P0 IMAD.MOV.U32 R18, RZ, RZ, R10 ;  /* 0x000000ffff128224 */ /* 0x000fe400078e000a */
[----:B------:R-:W-:-:S05]  /*1b00*/  VIADD R12, R21, 0xffffffff ;  /* 0xffffffff150c7836 */ /* 0x000fca0000000000 */
[----:B------:R-:W-:-:S13]  /*1b10*/  ISETP.GE.U32.AND P2, PT, R12, 0x7fefffff, PT ;  /* 0x7fefffff0c00780c */ /* 0x000fda0003f46070 */
[----:B------:R-:W-:Y:S05]  /*1b20*/  @!P2 BRA `(.L_x_127) ;  /* 0x00000000001ca947 */ /* 0x000fea0003800000 */
[----:B------:R-:W-:Y:S01]  /*1b30*/  MOV R12, 0x0 ;  /* 0x00000000000c7802 */ /* 0x000fe20000000f00 */
[----:B------:R-:W-:Y:S01]  /*1b40*/  IMAD.MOV.U32 R13, RZ, RZ, 0x7ff00000 ;  /* 0x7ff00000ff0d7424 */ /* 0x000fe200078e00ff */
[----:B------:R-:W-:-:S05]  /*1b50*/  LOP3.LUT P0, RZ, R11, 0x7fffffff, RZ, 0xc0, !PT ;  /* 0x7fffffff0bff7812 */ /* 0x000fca000780c0ff */
[----:B------:R-:W-:-:S10]  /*1b60*/  DFMA R12, R10, R12, +INF ;  /* 0x7ff000000a0c742b */ /* 0x000fd4000000000c */
[----:B------:R-:W-:Y:S02]  /*1b70*/  FSEL R18, R12, RZ, P0 ;  /* 0x000000ff0c127208 */ /* 0x000fe40000000000 */
[----:B------:R-:W-:Y:S01]  /*1b80*/  FSEL R19, R13, -QNAN , P0 ;  /* 0xfff000000d137808 */ /* 0x000fe20000000000 */
[----:B------:R-:W-:Y:S06]  /*1b90*/  BRA `(.L_x_128) ;  /* 0x0000000000fc7947 */ /* 0x000fec0003800000 */
.L_x_127:
[----:B------:R-:W-:Y:S01]  /*1ba0*/  LOP3.LUT R10, R21, 0xfffff, RZ, 0xc0, !PT ;  /* 0x000fffff150a7812 */ /* 0x000fe200078ec0ff */
[----:B------:R-:W-:Y:S01]  /*1bb0*/  IMAD.MOV.U32 R16, RZ, RZ, RZ ;  /* 0x000000ffff107224 */ /* 0x000fe200078e00ff */
[----:B------:R-:W-:Y:S01]  /*1bc0*/  UMOV UR6, 0x3ae80f1e ;  /* 0x3ae80f1e00067882 */ /* 0x000fe20000000000 */
[----:B------:R-:W-:Y:S01]  /*1bd0*/  UMOV UR7, 0x3eb1380b ;  /* 0x3eb1380b00077882 */ /* 0x000fe20000000000 */
[----:B------:R-:W-:Y:S01]  /*1be0*/  LOP3.LUT R19, R10, 0x3ff00000, RZ, 0xfc, !PT ;  /* 0x3ff000000a137812 */ /* 0x000fe200078efcff */
[----:B------:R-:W-:Y:S01]  /*1bf0*/  UMOV UR8, 0x80000000 ;  /* 0x8000000000087882 */ /* 0x000fe20000000000 */
[----:B------:R-:W-:Y:S02]  /*1c00*/  UMOV UR9, 0x43300000 ;  /* 0x4330000000097882 */ /* 0x000fe40000000000 */
[----:B------:R-:W-:-:S13]  /*1c10*/  ISETP.GE.U32.AND P0, PT, R19, 0x3ff6a09f, PT ;  /* 0x3ff6a09f1300780c */ /* 0x000fda0003f06070 */
        /* <DEDUP_REMOVED lines=11> */
[----:B------:R-:W-:Y:S01]  /*1cd0*/  DFMA R16, R16, R10, R16 ;  /* 0x0000000a1010722b */ /* 0x000fe20000000010 */
[----:B------:R-:W-:Y:S01]  /*1ce0*/  IMAD.MOV.U32 R10, RZ, RZ, -0x748574fc ;  /* 0x8b7a8b04ff0a7424 */ /* 0x000fe200078e00ff */
[----:B------:R-:W-:Y:S01]  /*1cf0*/  MOV R11, 0x3ed0ee25 ;  /* 0x3ed0ee25000b7802 */ /* 0x000fe20000000f00 */
[----:B------:R-:W-:Y:S01]  /*1d00*/  DADD R22, R22, -UR8 ;  /* 0x8000000816167e29 */ /* 0x000fe20008000000 */
[----:B------:R-:W-:Y:S01]  /*1d10*/  UMOV UR8, 0xfefa39ef ;  /* 0xfefa39ef00087882 */ /* 0x000fe20000000000 */
[----:B------:R-:W-:-:S03]  /*1d20*/  UMOV UR9, 0x3fe62e42 ;  /* 0x3fe62e4200097882 */ /* 0x000fc60000000000 */
        /* <DEDUP_REMOVED lines=37> */
[----:B------:R-:W-:-:S11]  /*1f80*/  DADD R18, R18, R10 ;  /* 0x0000000012127229 */ /* 0x000fd6000000000a */
.L_x_128:
[----:B------:R-:W2:Y:S02]  /*1f90*/  LDG.E.64 R10, desc[UR10][R8.64+0x8] ;  /* 0x0000080a080a7981 */ /* 0x000ea4000c1e1b00 */
[----:B--2---:R-:W-:-:S07]  /*1fa0*/  DADD R10, R10, R18 ;  /* 0x000000000a0a7229 */ /* 0x004fce0000000012 */
[----:B------:R0:W-:Y:S01]  /*1fb0*/  STG.E.64 desc[UR10][R8.64+0x8], R10 ;  /* 0x0000080a08007986 */ /* 0x0001e2000c101b0a */
[----:B------:R-:W-:-:S06]  /*1fc0*/  DSETP.GT.AND P0, PT, R10, R4, PT ;  /* 0x000000040a00722a */ /* 0x000fcc0003f04000 */
[----:B------:R-:W-:-:S04]  /*1fd0*/  ISETP.EQ.OR P0, PT, R3, -0x1, P0 ;  /* 0xffffffff0300780c */ /* 0x000fc80000702670 */
[----:B------:R-:W-:Y:S02]  /*1fe0*/  FSEL R4, R10, R4, P0 ;  /* 0x000000040a047208 */ /* 0x000fe40000000000 */
[----:B------:R-:W-:-:S07]  /*1ff0*/  FSEL R5, R11, R5, P0 ;  /* 0x000000050b057208 */ /* 0x000fce0000000000 */
[----:B0-----:R-:W-:-:S07]  /*2000*/  @P0 IADD3 R3, PT, PT, R6, 0x1, RZ ;  /* 0x0000000106030810 */ /* 0x001fce0007ffe0ff */
.L_x_126:
[----:B------:R-:W-:Y:S01]  /*2010*/  UIADD3 UR4, UPT, UPT, UR4, 0x10, URZ ;  /* 0x0000001004047890 */ /* 0x000fe2000fffe0ff */
[----:B------:R-:W-:Y:S02]  /*2020*/  VIADD R6, R6, 0x2 ;  /* 0x0000000206067836 */ /* 0x000fe40000000000 */
[----:B------:R-:W-:Y:S01]  /*2030*/  VIADD R7, R7, 0x2 ;  /* 0x0000000207077836 */ /* 0x000fe20000000000 */
[----:B------:R-:W-:Y:S08]  /*2040*/  @P1 BRA `(.L_x_129) ;  /* 0xfffffff400001947 */ /* 0x000ff0000383ffff */
[----:B------:R-:W-:-:S13]  /*2050*/  ISETP.EQ.AND P0, PT, R3, -0x1, PT ;  /* 0xffffffff0300780c */ /* 0x000fda0003f02270 */
.L_x_122:
[----:B------:R-:W0:Y:S02]  /*2060*/  LDC R3, c[0x0][0x380] ;  /* 0x0000e000ff037b82 */ /* 0x000e240000000800 */
[----:B0-----:R-:W-:-:S04]  /*2070*/  LOP3.LUT R6, R3, 0x1, RZ, 0xc0, !PT ;  /* 0x0000000103067812 */ /* 0x001fc800078ec0ff */
[----:B------:R-:W-:-:S13]  /*2080*/  ISETP.NE.U32.AND P1, PT, R6, 0x1, PT ;  /* 0x000000010600780c */ /* 0x000fda0003f25070 */
[----:B------:R-:W-:Y:S05]  /*2090*/  @P1 BRA `(.L_x_121) ;  /* 0x0000000400981947 */ /* 0x000fea0003800000 */
[----:B------:R-:W0:Y:S01]  /*20a0*/  S2R R7, SR_CgaCtaId ;  /* 0x0000000000077919 */ /* 0x000e220000008800 */
[----:B------:R-:W-:-:S04]  /*20b0*/  MOV R6, 0x400 ;  /* 0x0000040000067802 */ /* 0x000fc80000000f00 */
[----:B0-----:R-:W-:-:S04]  /*20c0*/  LEA R7, R7, R6, 0x18 ;  /* 0x0000000607077211 */ /* 0x001fc800078ec0ff */
[----:B------:R-:W-:-:S06]  /*20d0*/  LEA R6, R0, R7, 0x3 ;  /* 0x0000000700067211 */ /* 0x000fcc00078e18ff */
[----:B------:R-:W0:Y:S02]  /*20e0*/  LDS.64 R6, [R6] ;  /* 0x0000000006067984 */ /* 0x000e240000000a00 */
[----:B0-----:R-:W-:-:S14]  /*20f0*/  DSETP.GT.AND P1, PT, R6, RZ, PT ;  /* 0x000000ff0600722a */ /* 0x001fdc0003f24000 */
[----:B------:R-:W-:Y:S05]  /*2100*/  @!P1 BRA `(.L_x_121) ;  /* 0x00000004007c9947 */ /* 0x000fea0003800000 */
[----:B------:R-:W-:Y:S02]  /*2110*/  IMAD.MOV.U32 R9, RZ, RZ, R7 ;  /* 0x000000ffff097224 */ /* 0x000fe400078e0007 */
[----:B------:R-:W-:Y:S02]  /*2120*/  IMAD.MOV.U32 R8, RZ, RZ, R6 ;  /* 0x000000ffff087224 */ /* 0x000fe400078e0006 */
[----:B------:R-:W-:Y:S01]  /*2130*/  IMAD.IADD R0, R2, 0x1, R0 ;  /* 0x0000000102007824 */ /* 0x000fe200078e0200 */
[----:B------:R-:W-:Y:S01]  /*2140*/  ISETP.GT.AND P1, PT, R9, 0xfffff, PT ;  /* 0x000fffff0900780c */ /* 0x000fe20003f24270 */
[----:B-12---:R-:W-:Y:S01]  /*2150*/  IMAD.MOV.U32 R10, RZ, RZ, R8 ;  /* 0x000000ffff0a7224 */ /* 0x006fe200078e0008 */
[----:B------:R-:W-:-:S11]  /*2160*/  MOV R7, R9 ;  /* 0x0000000900077202 */ /* 0x000fd60000000f00 */
[----:B------:R-:W-:-:S10]  /*2170*/  @!P1 DMUL R8, R8, 1.80143985094819840000e+16 ;  /* 0x4350000008089828 */ /* 0x000fd40000000000 */
[----:B------:R-:W-:Y:S02]  /*2180*/  @!P1 IMAD.MOV.U32 R7, RZ, RZ, R9 ;  /* 0x000000ffff079224 */ /* 0x000fe400078e0009 */
[----:B------:R-:W-:-:S03]  /*2190*/  @!P1 IMAD.MOV.U32 R10, RZ, RZ, R8 ;  /* 0x000000ffff0a9224 */ /* 0x000fc600078e0008 */
[----:B------:R-:W-:-:S04]  /*21a0*/  IADD3 R6, PT, PT, R7, -0x1, RZ ;  /* 0xffffffff07067810 */ /* 0x000fc80007ffe0ff */
[----:B------:R-:W-:Y:S01]  /*21b0*/  ISETP.GE.U32.AND P2, PT, R6, 0x7fefffff, PT ;  /* 0x7fefffff0600780c */ /* 0x000fe20003f46070 */
[----:B------:R-:W-:Y:S01]  /*21c0*/  IMAD.MOV.U32 R6, RZ, RZ, -0x3ff ;  /* 0xfffffc01ff067424 */ /* 0x000fe200078e00ff */
[----:B------:R-:W-:-:S11]  /*21d0*/  @!P1 MOV R6, 0xfffffbcb ;  /* 0xfffffbcb00069802 */ /* 0x000fd60000000f00 */
[----:B------:R-:W-:Y:S05]  /*21e0*/  @!P2 BRA `(.L_x_130) ;  /* 0x00000000001ca947 */ /* 0x000fea0003800000 */
[----:B------:R-:W-:Y:S01]  /*21f0*/  IMAD.MOV.U32 R6, RZ, RZ, 0x0 ;  /* 0x00000000ff067424 */ /* 0x000fe200078e00ff */
[----:B------:R-:W-:Y:S02]  /*2200*/  MOV R7, 0x7ff00000 ;  /* 0x7ff0000000077802 */ /* 0x000fe40000000f00 */
[----:B------:R-:W-:-:S04]  /*2210*/  LOP3.LUT P1, RZ, R9, 0x7fffffff, RZ, 0xc0, !PT ;  /* 0x7fffffff09ff7812 */ /* 0x000fc8000782c0ff */
[----:B------:R-:W-:-:S10]  /*2220*/  DFMA R6, R8, R6, +INF ;  /* 0x7ff000000806742b */ /* 0x000fd40000000006 */
[----:B------:R-:W-:Y:S02]  /*2230*/  FSEL R8, R6, RZ, P1 ;  /* 0x000000ff06087208 */ /* 0x000fe40000800000 */
[----:B------:R-:W-:Y:S01]  /*2240*/  FSEL R9, R7, -QNAN , P1 ;  /* 0xfff0000007097808 */ /* 0x000fe20000800000 */
[----:B------:R-:W-:Y:S06]  /*2250*/  BRA `(.L_x_131) ;  /* 0x0000000400007947 */ /* 0x000fec0003800000 */
.L_x_130:
[----:B------:R-:W-:Y:S01]  /*2260*/  LOP3.LUT R2, R7, 0xfffff, RZ, 0xc0, !PT ;  /* 0x000fffff07027812 */ /* 0x000fe200078ec0ff */
[----:B------:R-:W-:Y:S01]  /*2270*/  IMAD.MOV.U32 R8, RZ, RZ, R10 ;  /* 0x000000ffff087224 */ /* 0x000fe200078e000a */
[----:B------:R-:W-:Y:S01]  /*2280*/  MOV R19, 0x3ed0ee25 ;  /* 0x3ed0ee2500137802 */ /* 0x000fe20000000f00 */
[----:B------:R-:W-:Y:S01]  /*2290*/  IMAD.MOV.U32 R10, RZ, RZ, RZ ;  /* 0x000000ffff0a7224 */ /* 0x000fe200078e00ff */
[----:B------:R-:W-:Y:S01]  /*22a0*/  LOP3.LUT R9, R2, 0x3ff00000, RZ, 0xfc, !PT ;  /* 0x3ff0000002097812 */ /* 0x000fe200078efcff */
[----:B------:R-:W-:Y:S01]  /*22b0*/  IMAD.MOV.U32 R18, RZ, RZ, -0x748574fc ;  /* 0x8b7a8b04ff127424 */ /* 0x000fe200078e00ff */
[----:B------:R-:W-:Y:S01]  /*22c0*/  UMOV UR4, 0x3ae80f1e ;  /* 0x3ae80f1e00047882 */ /* 0x000fe20000000000 */
[----:B------:R-:W-:Y:S01]  /*22d0*/  UMOV UR5, 0x3eb1380b ;  /* 0x3eb1380b00057882 */ /* 0x000fe20000000000 */
[----:B------:R-:W-:Y:S01]  /*22e0*/  ISETP.GE.U32.AND P1, PT, R9, 0x3ff6a09f, PT ;  /* 0x3ff6a09f0900780c */ /* 0x000fe20003f26070 */
[----:B------:R-:W-:Y:S01]  /*22f0*/  IMAD.MOV.U32 R21, RZ, RZ, 0x43300000 ;  /* 0x43300000ff157424 */ /* 0x000fe200078e00ff */
[----:B------:R-:W-:Y:S01]  /*2300*/  LEA.HI R20, R7, R6, RZ, 0xc ;  /* 0x0000000607147211 */ /* 0x000fe200078f60ff */
[----:B------:R-:W-:Y:S01]  /*2310*/  UMOV UR6, 0x80000000 ;  /* 0x8000000000067882 */ /* 0x000fe20000000000 */
[----:B------:R-:W-:-:S09]  /*2320*/  UMOV UR7, 0x43300000 ;  /* 0x4330000000077882 */ /* 0x000fd20000000000 */
[----:B------:R-:W-:Y:S02]  /*2330*/  @P1 VIADD R11, R9, 0xfff00000 ;  /* 0xfff00000090b1836 */ /* 0x000fe40000000000 */
[----:B------:R-:W-:-:S03]  /*2340*/  @P1 VIADD R20, R20, 0x1 ;  /* 0x0000000114141836 */ /* 0x000fc60000000000 */
[----:B------:R-:W-:Y:S02]  /*2350*/  @P1 MOV R9, R11 ;  /* 0x0000000b00091202 */ /* 0x000fe40000000f00 */
[----:B------:R-:W-:-:S04]  /*2360*/  LOP3.LUT R20, R20, 0x80000000, RZ, 0x3c, !PT ;  /* 0x8000000014147812 */ /* 0x000fc800078e3cff */
[C---:B------:R-:W-:Y:S02]  /*2370*/  DADD R16, R8.reuse, 1 ;  /* 0x3ff0000008107429 */ /* 0x040fe40000000000 */
[----:B------:R-:W-:-:S04]  /*2380*/  DADD R8, R8, -1 ;  /* 0xbff0000008087429 */ /* 0x000fc80000000000 */
[----:B------:R-:W0:Y:S02]  /*2390*/  MUFU.RCP64H R11, R17 ;  /* 0x00000011000b7308 */ /* 0x000e240000001800 */
[----:B0-----:R-:W-:-:S08]  /*23a0*/  DFMA R12, -R16, R10, 1 ;  /* 0x3ff00000100c742b */ /* 0x001fd0000000010a */
[----:B------:R-:W-:-:S08]  /*23b0*/  DFMA R12, R12, R12, R12 ;  /* 0x0000000c0c0c722b */ /* 0x000fd0000000000c */
[----:B------:R-:W-:-:S08]  /*23c0*/  DFMA R10, R10, R12, R10 ;  /* 0x0000000c0a0a722b */ /* 0x000fd0000000000a */
[----:B------:R-:W-:-:S08]  /*23d0*/  DMUL R12, R8, R10 ;  /* 0x0000000a080c7228 */ /* 0x000fd00000000000 */
[----:B------:R-:W-:-:S08]  /*23e0*/  DFMA R12, R8, R10, R12 ;  /* 0x0000000a080c722b */ /* 0x000fd0000000000c */
[----:B------:R-:W-:Y:S02]  /*23f0*/  DMUL R14, R12, R12 ;  /* 0x0000000c0c0e7228 */ /* 0x000fe40000000000 */
[----:B------:R-:W-:-:S06]  /*2400*/  DADD R6, R8, -R12 ;  /* 0x0000000008067229 */ /* 0x000fcc000000080c */
[----:B------:R-:W-:Y:S01]  /*2410*/  DFMA R16, R14, UR4, R18 ;  /* 0x000000040e107c2b */ /* 0x000fe20008000012 */
[----:B------:R-:W-:Y:S01]  /*2420*/  UMOV UR4, 0x9f02676f ;  /* 0x9f02676f00047882 */ /* 0x000fe20000000000 */
[----:B------:R-:W-:Y:S01]  /*2430*/  UMOV UR5, 0x3ef3b266 ;  /* 0x3ef3b26600057882 */ /* 0x000fe20000000000 */
[----:B------:R-:W-:Y:S02]  /*2440*/  DADD R18, R6, R6 ;  /* 0x0000000006127229 */ /* 0x000fe40000000006 */
[----:B------:R-:W-:Y:S01]  /*2450*/  DADD R6, R20, -UR6 ;  /* 0x8000000614067e29 */ /* 0x000fe20008000000 */
[----:B------:R-:W-:Y:S01]  /*2460*/  UMOV UR6, 0xfefa39ef ;  /* 0xfefa39ef00067882 */ /* 0x000fe20000000000 */
[----:B------:R-:W-:Y:S01]  /*2470*/  UMOV UR7, 0x3fe62e42 ;  /* 0x3fe62e4200077882 */ /* 0x000fe20000000000 */
[----:B------:R-:W-:Y:S01]  /*2480*/  DFMA R16, R14, R16, UR4 ;  /* 0x000000040e107e2b */ /* 0x000fe20008000010 */
[----:B------:R-:W-:Y:S01]  /*2490*/  UMOV UR4, 0xa9ab0956 ;  /* 0xa9ab095600047882 */ /* 0x000fe20000000000 */
[----:B------:R-:W-:Y:S01]  /*24a0*/  UMOV UR5, 0x3f1745cb ;  /* 0x3f1745cb00057882 */ /* 0x000fe20000000000 */
[----:B------:R-:W-:-:S02]  /*24b0*/  DFMA R18, R8, -R12, R18 ;  /* 0x8000000c0812722b */ /* 0x000fc40000000012 */
        /* <DEDUP_REMOVED lines=26> */
.L_x_131:
[----:B------:R-:W0:Y:S02]  /*2660*/  LDC.64 R6, c[0x0][0x390] ;  /* 0x0000e400ff067b82 */ /* 0x000e240000000a00 */
[----:B0-----:R-:W-:-:S05]  /*2670*/  IMAD.WIDE R6, R0, 0x8, R6 ;  /* 0x0000000800067825 */ /* 0x001fca00078e0206 */
[----:B------:R-:W2:Y:S02]  /*2680*/  LDG.E.64 R10, desc[UR10][R6.64] ;  /* 0x0000000a060a7981 */ /* 0x000ea4000c1e1b00 */
[----:B--2---:R-:W-:-:S07]  /*2690*/  DADD R8, R10, R8 ;  /* 0x000000000a087229 */ /* 0x004fce0000000008 */
[----:B------:R0:W-:Y:S01]  /*26a0*/  STG.E.64 desc[UR10][R6.64], R8 ;  /* 0x0000000806007986 */ /* 0x0001e2000c101b0a */
[----:B------:R-:W-:-:S06]  /*26b0*/  DSETP.GT.AND P1, PT, R8, R4, PT ;  /* 0x000000040800722a */ /* 0x000fcc0003f24000 */
[C---:B------:R-:W-:Y:S02]  /*26c0*/  FSEL R11, R8.reuse, R4, P1 ;  /* 0x00000004080b7208 */ /* 0x040fe40000800000 */
[C---:B------:R-:W-:Y:S02]  /*26d0*/  FSEL R5, R9.reuse, R5, P1 ;  /* 0x0000000509057208 */ /* 0x040fe40000800000 */
[----:B------:R-:W-:Y:S02]  /*26e0*/  FSEL R4, R8, R11, P0 ;  /* 0x0000000b08047208 */ /* 0x000fe40000000000 */
[----:B------:R-:W-:-:S07]  /*26f0*/  FSEL R5, R9, R5, P0 ;  /* 0x0000000509057208 */ /* 0x000fce0000000000 */
.L_x_121:
[----:B------:R-:W-:Y:S02]  /*2700*/  ISETP.GE.AND P0, PT, R3, 0x1, PT ;  /* 0x000000010300780c */ /* 0x000fe40003f06270 */
[----:B0-----:R-:W-:-:S11]  /*2710*/  CS2R R6, SRZ ;  /* 0x0000000000067805 */ /* 0x001fd6000001ff00 */
[----:B------:R-:W-:Y:S05]  /*2720*/  @!P0 BRA `(.L_x_132) ;  /* 0x0000002000348947 */ /* 0x000fea0003800000 */
[----:B------:R-:W0:Y:S01]  /*2730*/  S2R R2, SR_TID.X ;  /* 0x0000000000027919 */ /* 0x000e220000002100 */
[----:B------:R-:W0:Y:S01]  /*2740*/  LDCU UR4, c[0x0][0x370] ;  /* 0x00006e00ff0477ac */ /* 0x000e220008000800 */
[C---:B------:R-:W-:Y:S01]  /*2750*/  ISETP.GE.U32.AND P1, PT, R3.reuse, 0x8, PT ;  /* 0x000000080300780c */ /* 0x040fe20003f26070 */
[----:B------:R-:W0:Y:S01]  /*2760*/  S2R R7, SR_CTAID.X ;  /* 0x0000000000077919 */ /* 0x000e220000002500 */
[----:B------:R-:W-:-:S04]  /*2770*/  LOP3.LUT R0, R3, 0x7, RZ, 0xc0, !PT ;  /* 0x0000000703007812 */ /* 0x000fc800078ec0ff */
[----:B------:R-:W-:Y:S01]  /*2780*/  ISETP.NE.AND P0, PT, R0, RZ, PT ;  /* 0x000000ff0000720c */ /* 0x000fe20003f05270 */
[----:B0-----:R-:W-:Y:S01]  /*2790*/  IMAD R2, R2, UR4, R7 ;  /* 0x0000000402027c24 */ /* 0x001fe2000f8e0207 */
[----:B------:R-:W-:-:S03]  /*27a0*/  MOV R7, RZ ;  /* 0x000000ff00077202 */ /* 0x000fc60000000f00 */
[----:B------:R-:W-:Y:S02]  /*27b0*/  IMAD R2, R2, R3, RZ ;  /* 0x0000000302027224 */ /* 0x000fe400078e02ff */
[----:B------:R-:W-:Y:S06]  /*27c0*/  @!P1 BRA `(.L_x_133) ;  /* 0x0000000000d89947 */ /* 0x000fec0003800000 */
[----:B------:R-:W0:Y:S01]  /*27d0*/  S2UR UR8, SR_CgaCtaId ;  /* 0x00000000000879c3 */ /* 0x000e220000008800 */
[----:B------:R-:W3:Y:S01]  /*27e0*/  LDCU.64 UR6, c[0x0][0x390] ;  /* 0x00007200ff0677ac */ /* 0x000ee20008000a00 */
[----:B------:R-:W-:Y:S01]  /*27f0*/  LOP3.LUT R7, R3, 0x7ffffff8, RZ, 0xc0, !PT ;  /* 0x7ffffff803077812 */ /* 0x000fe200078ec0ff */
[----:B------:R-:W-:Y:S01]  /*2800*/  IMAD.MOV.U32 R3, RZ, RZ, R2 ;  /* 0x000000ffff037224 */ /* 0x000fe200078e0002 */
[----:B------:R-:W-:-:S03]  /*2810*/  UMOV UR4, 0x400 ;  /* 0x0000040000047882 */ /* 0x000fc60000000000 */
[----:B------:R-:W-:Y:S01]  /*2820*/  IMAD.MOV R6, RZ, RZ, -R7 ;  /* 0x000000ffff067224 */ /* 0x000fe200078e0a07 */
[----:B---3--:R-:W-:-:S04]  /*2830*/  UIADD3 UR5, UP0, UPT, UR6, 0x20, URZ ;  /* 0x0000002006057890 */ /* 0x008fc8000ff1e0ff */
[----:B------:R-:W-:Y:S02]  /*2840*/  UIADD3.X UR6, UPT, UPT, URZ, UR7, URZ, UP0, !UPT ;  /* 0x00000007ff067290 */ /* 0x000fe400087fe4ff */
[----:B0-----:R-:W-:-:S04]  /*2850*/  ULEA UR4, UR8, UR4, 0x18 ;  /* 0x0000000408047291 */ /* 0x001fc8000f8ec0ff */
[----:B------:R-:W-:-:S12]  /*2860*/  UIADD3 UR4, UPT, UPT, UR4, 0x20, URZ ;  /* 0x0000002004047890 */ /* 0x000fd8000fffe0ff */
.L_x_134:
[----:B-12---:R-:W0:Y:S01]  /*2870*/  LDS.128 R8, [UR4+-0x20] ;  /* 0xffffe004ff087984 */ /* 0x006e220008000c00 */
[----:B------:R-:W-:Y:S01]  /*2880*/  MOV R20, UR5 ;  /* 0x0000000500147c02 */ /* 0x000fe20008000f00 */
[----:B------:R-:W-:Y:S02]  /*2890*/  IMAD.U32 R21, RZ, RZ, UR6 ;  /* 0x00000006ff157e24 */ /* 0x000fe4000f8e00ff */
[----:B------:R-:W1:Y:S02]  /*28a0*/  LDS.128 R12, [UR4] ;  /* 0x00000004ff0c7984 */ /* 0x000e640008000c00 */
[----:B------:R-:W-:Y:S02]  /*28b0*/  IMAD.WIDE R20, R3, 0x8, R20 ;  /* 0x0000000803147825 */ /* 0x000fe400078e0214 */
[----:B------:R-:W-:Y:S01]  /*28c0*/  LDS.128 R16, [UR4+0x10] ;  /* 0x00001004ff107984 */ /* 0x000fe20008000c00 */
[----:B0-----:R-:W-:Y:S02]  /*28d0*/  DSETP.GT.AND P6, PT, R8, RZ, PT ;  /* 0x000000ff0800722a */ /* 0x001fe40003fc4000 */
[----:B------:R-:W-:Y:S01]  /*28e0*/  DSETP.GT.AND P1, PT, R10, RZ, PT ;  /* 0x000000ff0a00722a */ /* 0x000fe20003f24000 */
[----:B------:R-:W0:Y:S11]  /*28f0*/  LDS.128 R8, [UR4+-0x10] ;  /* 0xfffff004ff087984 */ /* 0x000e360008000c00 */
[----:B------:R-:W2:Y:S04]  /*2900*/  @P6 LDG.E.64 R22, desc[UR10][R20.64+-0x20] ;  /* 0xffffe00a14166981 */ /* 0x000ea8000c1e1b00 */
[----:B------:R-:W3:Y:S01]  /*2910*/  @P1 LDG.E.64 R24, desc[UR10][R20.64+-0x18] ;  /* 0xffffe80a14181981 */ /* 0x000ee2000c1e1b00 */
[----:B-1----:R-:W-:-:S02]  /*2920*/  DSETP.GT.AND P4, PT, R12, RZ, PT ;  /* 0x000000ff0c00722a */ /* 0x002fc40003f84000 */
[----:B------:R-:W-:Y:S02]  /*2930*/  DSETP.GT.AND P5, PT, R14, RZ, PT ;  /* 0x000000ff0e00722a */ /* 0x000fe40003fa4000 */
[----:B0-----:R-:W-:Y:S02]  /*2940*/  DSETP.GT.AND P2, PT, R8, RZ, PT ;  /* 0x000000ff0800722a */ /* 0x001fe40003f44000 */
[----:B------:R-:W-:-:S12]  /*2950*/  DSETP.GT.AND P3, PT, R10, RZ, PT ;  /* 0x000000ff0a00722a */ /* 0x000fd80003f64000 */
[----:B------:R-:W4:Y:S04]  /*2960*/  @P2 LDG.E.64 R8, desc[UR10][R20.64+-0x10] ;  /* 0xfffff00a14082981 */ /* 0x000f28000c1e1b00 */
[----:B------:R-:W5:Y:S01]  /*2970*/  @P3 LDG.E.64 R12, desc[UR10][R20.64+-0x8] ;  /* 0xfffff80a140c3981 */ /* 0x000f62000c1e1b00 */
[--C-:B--2---:R-:W-:Y:S02]  /*2980*/  @P6 DADD R22, R22, -R4.reuse ;  /* 0x0000000016166229 */ /* 0x104fe40000000804 */
[----:B---3--:R-:W-:-:S05]  /*2990*/  @P1 DADD R24, R24, -R4 ;  /* 0x0000000018181229 */ /* 0x008fca0000000804 */
[----:B------:R0:W-:Y:S01]  /*29a0*/  @P6 STG.E.64 desc[UR10][R20.64+-0x20], R22 ;  /* 0xffffe01614006986 */ /* 0x0001e2000c101b0a */
[----:B------:R-:W-:-:S03]  /*29b0*/  DSETP.GT.AND P6, PT, R16, RZ, PT ;  /* 0x000000ff1000722a */ /* 0x000fc60003fc4000 */
[----:B------:R0:W-:Y:S01]  /*29c0*/  @P1 STG.E.64 desc[UR10][R20.64+-0x18], R24 ;  /* 0xffffe81814001986 */ /* 0x0001e2000c101b0a */
[----:B------:R-:W-:-:S03]  /*29d0*/  DSETP.GT.AND P1, PT, R18, RZ, PT ;  /* 0x000000ff1200722a */ /* 0x000fc60003f24000 */
[----:B------:R-:W2:Y:S04]  /*29e0*/  @P4 LDG.E.64 R18, desc[UR10][R20.64] ;  /* 0x0000000a14124981 */ /* 0x000ea8000c1e1b00 */
[----:B------:R-:W3:Y:S04]  /*29f0*/  @P5 LDG.E.64 R16, desc[UR10][R20.64+0x8] ;  /* 0x0000080a14105981 */ /* 0x000ee8000c1e1b00 */
[----:B------:R-:W3:Y:S04]  /*2a00*/  @P6 LDG.E.64 R14, desc[UR10][R20.64+0x10] ;  /* 0x0000100a140e6981 */ /* 0x000ee8000c1e1b00 */
[----:B------:R-:W3:Y:S01]  /*2a10*/  @P1 LDG.E.64 R10, desc[UR10][R20.64+0x18] ;  /* 0x0000180a140a1981 */ /* 0x000ee2000c1e1b00 */
[----:B------:R-:W-:Y:S01]  /*2a20*/  VIADD R6, R6, 0x8 ;  /* 0x0000000806067836 */ /* 0x000fe20000000000 */
[----:B----4-:R-:W-:-:S02]  /*2a30*/  @P2 DADD R8, R8, -R4 ;  /* 0x0000000008082229 */ /* 0x010fc40000000804 */
[----:B-----5:R-:W-:-:S05]  /*2a40*/  @P3 DADD R12, R12, -R4 ;  /* 0x000000000c0c3229 */ /* 0x020fca0000000804 */
[----:B------:R0:W-:Y:S04]  /*2a50*/  @P2 STG.E.64 desc[UR10][R20.64+-0x10], R8 ;  /* 0xfffff00814002986 */ /* 0x0001e8000c101b0a */
[----:B------:R0:W-:Y:S01]  /*2a60*/  @P3 STG.E.64 desc[UR10][R20.64+-0x8], R12 ;  /* 0xfffff80c14003986 */ /* 0x0001e2000c101b0a */
[----:B------:R-:W-:Y:S01]  /*2a70*/  UIADD3 UR4, UPT, UPT, UR4, 0x40, URZ ;  /* 0x0000004004047890 */ /* 0x000fe2000fffe0ff */
[----:B------:R-:W-:Y:S01]  /*2a80*/  IADD3 R3, PT, PT, R3, 0x8, RZ ;  /* 0x0000000803037810 */ /* 0x000fe20007ffe0ff */
[--C-:B--2---:R-:W-:Y:S02]  /*2a90*/  @P4 DADD R18, R18, -R4.reuse ;  /* 0x0000000012124229 */ /* 0x104fe40000000804 */
[--C-:B---3--:R-:W-:Y:S02]  /*2aa0*/  @P5 DADD R16, R16, -R4.reuse ;  /* 0x0000000010105229 */ /* 0x108fe40000000804 */
[----:B------:R-:W-:-:S03]  /*2ab0*/  @P6 DADD R14, R14, -R4 ;  /* 0x000000000e0e6229 */ /* 0x000fc60000000804 */
[----:B------:R0:W-:Y:S01]  /*2ac0*/  @P4 STG.E.64 desc[UR10][R20.64], R18 ;  /* 0x0000001214004986 */ /* 0x0001e2000c101b0a */
[----:B------:R-:W-:-:S03]  /*2ad0*/  @P1 DADD R10, R10, -R4 ;  /* 0x000000000a0a1229 */ /* 0x000fc60000000804 */
[----:B------:R0:W-:Y:S04]  /*2ae0*/  @P5 STG.E.64 desc[UR10][R20.64+0x8], R16 ;  /* 0x0000081014005986 */ /* 0x0001e8000c101b0a */
[----:B------:R0:W-:Y:S04]  /*2af0*/  @P6 STG.E.64 desc[UR10][R20.64+0x10], R14 ;  /* 0x0000100e14006986 */ /* 0x0001e8000c101b0a */
[----:B------:R0:W-:Y:S01]  /*2b00*/  @P1 STG.E.64 desc[UR10][R20.64+0x18], R10 ;  /* 0x0000180a14001986 */ /* 0x0001e2000c101b0a */
[----:B------:R-:W-:-:S13]  /*2b10*/  ISETP.NE.AND P1, PT, R6, RZ, PT ;  /* 0x000000ff0600720c */ /* 0x000fda0003f25270 */
[----:B0-----:R-:W-:Y:S05]  /*2b20*/  @P1 BRA `(.L_x_134) ;  /* 0xfffffffc00501947 */ /* 0x001fea000383ffff */
.L_x_133:
[----:B------:R-:W-:Y:S05]  /*2b30*/  @!P0 BRA `(.L_x_135) ;  /* 0x0000000400248947 */ /* 0x000fea0003800000 */
[----:B------:R-:W0:Y:S01]  /*2b40*/  LDCU UR4, c[0x0][0x380] ;  /* 0x00007000ff0477ac */ /* 0x000e220008000800 */
[----:B------:R-:W-:Y:S01]  /*2b50*/  ISETP.GE.U32.AND P0, PT, R0, 0x4, PT ;  /* 0x000000040000780c */ /* 0x000fe20003f06070 */
[----:B0-----:R-:W-:-:S12]  /*2b60*/  ULOP3.LUT UR5, UR4, 0x3, URZ, 0xc0, !UPT ;  /* 0x0000000304057892 */ /* 0x001fd8000f8ec0ff */
[----:B------:R-:W-:Y:S05]  /*2b70*/  @!P0 BRA `(.L_x_136) ;  /* 0x0000000000788947 */ /* 0x000fea0003800000 */
[----:B------:R-:W0:Y:S01]  /*2b80*/  S2R R6, SR_CgaCtaId ;  /* 0x0000000000067919 */ /* 0x000e220000008800 */
[----:B------:R-:W-:Y:S01]  /*2b90*/  MOV R3, 0x400 ;  /* 0x0000040000037802 */ /* 0x000fe20000000f00 */
[----:B-12---:R-:W1:Y:S03]  /*2ba0*/  LDC.64 R16, c[0x0][0x390] ;  /* 0x0000e400ff107b82 */ /* 0x006e660000000a00 */
[----:B0-----:R-:W-:-:S05]  /*2bb0*/  LEA R6, R6, R3, 0x18 ;  /* 0x0000000306067211 */ /* 0x001fca00078ec0ff */
[----:B------:R-:W-:-:S05]  /*2bc0*/  IMAD R3, R7, 0x8, R6 ;  /* 0x0000000807037824 */ /* 0x000fca00078e0206 */
[----:B------:R-:W0:Y:S04]  /*2bd0*/  LDS.128 R12, [R3] ;  /* 0x00000000030c7984 */ /* 0x000e280000000c00 */
[----:B------:R-:W2:Y:S01]  /*2be0*/  LDS.128 R8, [R3+0x10] ;  /* 0x0000100003087984 */ /* 0x000ea20000000c00 */
[----:B0-----:R-:W-:Y:S02]  /*2bf0*/  DSETP.GT.AND P0, PT, R12, RZ, PT ;  /* 0x000000ff0c00722a */ /* 0x001fe40003f04000 */
[----:B------:R-:W-:Y:S02]  /*2c00*/  DSETP.GT.AND P1, PT, R14, RZ, PT ;  /* 0x000000ff0e00722a */ /* 0x000fe40003f24000 */
[----:B--2---:R-:W-:Y:S01]  /*2c10*/  DSETP.GT.AND P3, PT, R10, RZ, PT ;  /* 0x000000ff0a00722a */ /* 0x004fe20003f64000 */
[----:B------:R-:W-:Y:S01]  /*2c20*/  IMAD.IADD R11, R2, 0x1, R7 ;  /* 0x00000001020b7824 */ /* 0x000fe200078e0207 */
[----:B------:R-:W-:-:S03]  /*2c30*/  DSETP.GT.AND P2, PT, R8, RZ, PT ;  /* 0x000000ff0800722a */ /* 0x000fc60003f44000 */
[----:B-1----:R-:W-:-:S05]  /*2c40*/  IMAD.WIDE R10, R11, 0x8, R16 ;  /* 0x000000080b0a7825 */ /* 0x002fca00078e0210 */
[----:B------:R-:W-:Y:S06]  /*2c50*/  @!P0 BRA `(.L_x_137) ;  /* 0x00000000000c8947 */ /* 0x000fec0003800000 */
[----:B------:R-:W2:Y:S02]  /*2c60*/  LDG.E.64 R8, desc[UR10][R10.64] ;  /* 0x0000000a0a087981 */ /* 0x000ea4000c1e1b00 */
[----:B--2---:R-:W-:-:S07]  /*2c70*/  DADD R8, R8, -R4 ;  /* 0x0000000008087229 */ /* 0x004fce0000000804 */
[----:B------:R0:W-:Y:S04]  /*2c80*/  STG.E.64 desc[UR10][R10.64], R8 ;  /* 0x000000080a007986 */ /* 0x0001e8000c101b0a */
.L_x_137:
[----:B------:R-:W-:Y:S05]  /*2c90*/  @!P1 BRA `(.L_x_138) ;  /* 0x00000000000c9947 */ /* 0x000fea0003800000 */
[----:B0-----:R-:W2:Y:S02]  /*2ca0*/  LDG.E.64 R8, desc[UR10][R10.64+0x8] ;  /* 0x0000080a0a087981 */ /* 0x001ea4000c1e1b00 */
[----:B--2---:R-:W-:-:S07]  /*2cb0*/  DADD R8, R8, -R4 ;  /* 0x0000000008087229 */ /* 0x004fce0000000804 */
[----:B------:R1:W-:Y:S04]  /*2cc0*/  STG.E.64 desc[UR10][R10.64+0x8], R8 ;  /* 0x000008080a007986 */ /* 0x0003e8000c101b0a */
.L_x_138:
[----:B------:R-:W-:Y:S05]  /*2cd0*/  @!P2 BRA `(.L_x_139) ;  /* 0x00000000000ca947 */ /* 0x000fea0003800000 */
[----:B01----:R-:W2:Y:S02]  /*2ce0*/  LDG.E.64 R8, desc[UR10][R10.64+0x10] ;  /* 0x0000100a0a087981 */ /* 0x003ea4000c1e1b00 */
[----:B--2---:R-:W-:-:S07]  /*2cf0*/  DADD R8, R8, -R4 ;  /* 0x0000000008087229 */ /* 0x004fce0000000804 */
[----:B------:R2:W-:Y:S04]  /*2d00*/  STG.E.64 desc[UR10][R10.64+0x10], R8 ;  /* 0x000010080a007986 */ /* 0x0005e8000c101b0a */
.L_x_139:
[----:B------:R-:W-:Y:S05]  /*2d10*/  @!P3 BRA `(.L_x_140) ;  /* 0x00000000000cb947 */ /* 0x000fea0003800000 */
[----:B012---:R-:W2:Y:S02]  /*2d20*/  LDG.E.64 R8, desc[UR10][R10.64+0x18] ;  /* 0x0000180a0a087981 */ /* 0x007ea4000c1e1b00 */
[----:B--2---:R-:W-:-:S07]  /*2d30*/  DADD R8, R8, -R4 ;  /* 0x0000000008087229 */ /* 0x004fce0000000804 */
[----:B------:R3:W-:Y:S04]  /*2d40*/  STG.E.64 desc[UR10][R10.64+0x18], R8 ;  /* 0x000018080a007986 */ /* 0x0007e8000c101b0a */
.L_x_140:
[----:B------:R-:W-:-:S07]  /*2d50*/  IADD3 R7, PT, PT, R7, 0x4, RZ ;  /* 0x0000000407077810 */ /* 0x000fce0007ffe0ff */
.L_x_136:
[----:B------:R-:W-:-:S09]  /*2d60*/  UISETP.NE.AND UP0, UPT, UR5, URZ, UPT ;  /* 0x000000ff0500728c */ /* 0x000fd2000bf05270 */
[----:B------:R-:W-:Y:S05]  /*2d70*/  BRA.U !UP0, `(.L_x_135) ;  /* 0x0000000108947547 */ /* 0x000fea000b800000 */
[----:B------:R-:W-:-:S09]  /*2d80*/  UISETP.NE.AND UP0, UPT, UR5, 0x1, UPT ;  /* 0x000000010500788c */ /* 0x000fd2000bf05270 */
[----:B------:R-:W-:Y:S05]  /*2d90*/  BRA.U !UP0, `(.L_x_141) ;  /* 0x00000001084c7547 */ /* 0x000fea000b800000 */
[----:B------:R-:W4:Y:S01]  /*2da0*/  S2R R6, SR_CgaCtaId ;  /* 0x0000000000067919 */ /* 0x000f220000008800 */
[----:B------:R-:W-:Y:S01]  /*2db0*/  MOV R3, 0x400 ;  /* 0x0000040000037802 */ /* 0x000fe20000000f00 */
[----:B-12---:R-:W1:Y:S03]  /*2dc0*/  LDC.64 R12, c[0x0][0x390] ;  /* 0x0000e400ff0c7b82 */ /* 0x006e660000000a00 */
[----:B----4-:R-:W-:Y:S01]  /*2dd0*/  LEA R6, R6, R3, 0x18 ;  /* 0x0000000306067211 */ /* 0x010fe200078ec0ff */
[----:B------:R-:W-:-:S04]  /*2de0*/  IMAD.IADD R3, R2, 0x1, R7 ;  /* 0x0000000102037824 */ /* 0x000fc800078e0207 */
[----:B------:R-:W-:Y:S02]  /*2df0*/  IMAD R6, R7, 0x8, R6 ;  /* 0x0000000807067824 */ /* 0x000fe400078e0206 */
[----:B-1----:R-:W-:-:S03]  /*2e00*/  IMAD.WIDE R12, R3, 0x8, R12 ;  /* 0x00000008030c7825 */ /* 0x002fc600078e020c */
[----:B0--3--:R-:W0:Y:S02]  /*2e10*/  LDS.128 R8, [R6] ;  /* 0x0000000006087984 */ /* 0x009e240000000c00 */
[----:B0-----:R-:W-:Y:S02]  /*2e20*/  DSETP.GT.AND P0, PT, R8, RZ, PT ;  /* 0x000000ff0800722a */ /* 0x001fe40003f04000 */
[----:B------:R-:W-:-:S12]  /*2e30*/  DSETP.GT.AND P1, PT, R10, RZ, PT ;  /* 0x000000ff0a00722a */ /* 0x000fd80003f24000 */
[----:B------:R-:W-:Y:S05]  /*2e40*/  @!P0 BRA `(.L_x_142) ;  /* 0x00000000000c8947 */ /* 0x000fea0003800000 */
[----:B------:R-:W2:Y:S02]  /*2e50*/  LDG.E.64 R8, desc[UR10][R12.64] ;  /* 0x0000000a0c087981 */ /* 0x000ea4000c1e1b00 */
[----:B--2---:R-:W-:-:S07]  /*2e60*/  DADD R8, R8, -R4 ;  /* 0x0000000008087229 */ /* 0x004fce0000000804 */
[----:B------:R0:W-:Y:S04]  /*2e70*/  STG.E.64 desc[UR10][R12.64], R8 ;  /* 0x000000080c007986 */ /* 0x0001e8000c101b0a */
.L_x_142:
[----:B------:R-:W-:Y:S05]  /*2e80*/  @!P1 BRA `(.L_x_143) ;  /* 0x00000000000c9947 */ /* 0x000fea0003800000 */
[----:B0-----:R-:W2:Y:S02]  /*2e90*/  LDG.E.64 R8, desc[UR10][R12.64+0x8] ;  /* 0x0000080a0c087981 */ /* 0x001ea4000c1e1b00 */
[----:B--2---:R-:W-:-:S07]  /*2ea0*/  DADD R8, R8, -R4 ;  /* 0x0000000008087229 */ /* 0x004fce0000000804 */
[----:B------:R1:W-:Y:S04]  /*2eb0*/  STG.E.64 desc[UR10][R12.64+0x8], R8 ;  /* 0x000008080c007986 */ /* 0x0003e8000c101b0a */
.L_x_143:
[----:B------:R-:W-:-:S07]  /*2ec0*/  IADD3 R7, PT, PT, R7, 0x2, RZ ;  /* 0x0000000207077810 */ /* 0x000fce0007ffe0ff */
.L_x_141:
[----:B------:R-:W-:-:S04]  /*2ed0*/  ULOP3.LUT UR4, UR4, 0x1, URZ, 0xc0, !UPT ;  /* 0x0000000104047892 */ /* 0x000fc8000f8ec0ff */
[----:B------:R-:W-:-:S09]  /*2ee0*/  UISETP.NE.U32.AND UP0, UPT, UR4, 0x1, UPT ;  /* 0x000000010400788c */ /* 0x000fd2000bf05070 */
[----:B------:R-:W-:Y:S05]  /*2ef0*/  BRA.U UP0, `(.L_x_135) ;  /* 0x0000000100347547 */ /* 0x000fea000b800000 */
[----:B------:R-:W4:Y:S01]  /*2f00*/  S2R R6, SR_CgaCtaId ;  /* 0x0000000000067919 */ /* 0x000f220000008800 */
[----:B------:R-:W-:-:S04]  /*2f10*/  MOV R3, 0x400 ;  /* 0x0000040000037802 */ /* 0x000fc80000000f00 */
[----:B----4-:R-:W-:-:S05]  /*2f20*/  LEA R6, R6, R3, 0x18 ;  /* 0x0000000306067211 */ /* 0x010fca00078ec0ff */
[----:B0123--:R-:W-:-:S06]  /*2f30*/  IMAD R8, R7, 0x8, R6 ;  /* 0x0000000807087824 */ /* 0x00ffcc00078e0206 */
[----:B------:R-:W0:Y:S02]  /*2f40*/  LDS.64 R8, [R8] ;  /* 0x0000000008087984 */ /* 0x000e240000000a00 */
[----:B0-----:R-:W-:-:S14]  /*2f50*/  DSETP.GT.AND P0, PT, R8, RZ, PT ;  /* 0x000000ff0800722a */ /* 0x001fdc0003f04000 */
[----:B------:R-:W-:Y:S05]  /*2f60*/  @!P0 BRA `(.L_x_135) ;  /* 0x0000000000188947 */ /* 0x000fea0003800000 */
[----:B------:R-:W0:Y:S01]  /*2f70*/  LDC.64 R8, c[0x0][0x390] ;  /* 0x0000e400ff087b82 */ /* 0x000e220000000a00 */
[----:B------:R-:W-:-:S04]  /*2f80*/  IMAD.IADD R7, R2, 0x1, R7 ;  /* 0x0000000102077824 */ /* 0x000fc800078e0207 */
[----:B0-----:R-:W-:-:S05]  /*2f90*/  IMAD.WIDE R6, R7, 0x8, R8 ;  /* 0x0000000807067825 */ /* 0x001fca00078e0208 */
[----:B------:R-:W2:Y:S02]  /*2fa0*/  LDG.E.64 R8, desc[UR10][R6.64] ;  /* 0x0000000a06087981 */ /* 0x000ea4000c1e1b00 */
[----:B--2---:R-:W-:-:S07]  /*2fb0*/  DADD R8, R8, -R4 ;  /* 0x0000000008087229 */ /* 0x004fce0000000804 */
[----:B------:R4:W-:Y:S04]  /*2fc0*/  STG.E.64 desc[UR10][R6.64], R8 ;  /* 0x0000000806007986 */ /* 0x0009e8000c101b0a */
.L_x_135:
[----:B------:R-:W5:Y:S01]  /*2fd0*/  LDCU UR5, c[0x0][0x380] ;  /* 0x00007000ff0577ac */ /* 0x000f620008000800 */
[----:B------:R-:W-:Y:S01]  /*2fe0*/  UMOV UR4, URZ ;  /* 0x000000ff00047c82 */ /* 0x000fe20008000000 */
[----:B-----5:R-:W-:-:S09]  /*2ff0*/  UISETP.NE.AND UP0, UPT, UR5, 0x1, UPT ;  /* 0x000000010500788c */ /* 0x020fd2000bf05270 */
[----:B------:R-:W-:Y:S05]  /*3000*/  BRA.U !UP0, `(.L_x_144) ;  /* 0x0000000908407547 */ /* 0x000fea000b800000 */
[----:B------:R-:W5:Y:S01]  /*3010*/  S2UR UR6, SR_CgaCtaId ;  /* 0x00000000000679c3 */ /* 0x000f620000008800 */
[----:B------:R-:W-:Y:S01]  /*3020*/  ULOP3.LUT UR4, UR5, 0x7ffffffe, URZ, 0xc0, !UPT ;  /* 0x7ffffffe05047892 */ /* 0x000fe2000f8ec0ff */
[----:B------:R-:W-:Y:S02]  /*3030*/  MOV R3, R2 ;  /* 0x0000000200037202 */ /* 0x000fe40000000f00 */
[----:B------:R-:W-:-:S04]  /*3040*/  UMOV UR5, 0x400 ;  /* 0x0000040000057882 */ /* 0x000fc80000000000 */
[----:B----4-:R-:W4:Y:S01]  /*3050*/  LDC.64 R6, c[0x0][0x390] ;  /* 0x0000e400ff067b82 */ /* 0x010f220000000a00 */
[----:B-----5:R-:W-:Y:S02]  /*3060*/  ULEA UR5, UR6, UR5, 0x18 ;  /* 0x0000000506057291 */ /* 0x020fe4000f8ec0ff */
[----:B------:R-:W-:Y:S02]  /*3070*/  UIADD3 UR6, UPT, UPT, -UR4, URZ, URZ ;  /* 0x000000ff04067290 */ /* 0x000fe4000fffe1ff */
[----:B------:R-:W-:-:S12]  /*3080*/  UIADD3 UR5, UPT, UPT, UR5, 0x8, URZ ;  /* 0x0000000805057890 */ /* 0x000fd8000fffe0ff */
.L_x_151:
[----:B0123--:R-:W0:Y:S01]  /*3090*/  LDS.64 R8, [UR5+-0x8] ;  /* 0xfffff805ff087984 */ /* 0x00fe220008000a00 */
[----:B------:R-:W-:-:S04]  /*30a0*/  UIADD3 UR6, UPT, UPT, UR6, 0x2, URZ ;  /* 0x0000000206067890 */ /* 0x000fc8000fffe0ff */
[----:B------:R-:W-:Y:S01]  /*30b0*/  UISETP.NE.AND UP0, UPT, UR6, URZ, UPT ;  /* 0x000000ff0600728c */ /* 0x000fe2000bf05270 */
[----:B0-----:R-:W-:Y:S01]  /*30c0*/  DSETP.GT.AND P0, PT, R8, RZ, PT ;  /* 0x000000ff0800722a */ /* 0x001fe20003f04000 */
[----:B----4-:R-:W-:-:S13]  /*30d0*/  IMAD.WIDE R8, R3, 0x8, R6 ;  /* 0x0000000803087825 */ /* 0x010fda00078e0206 */
[----:B------:R-:W-:Y:S05]  /*30e0*/  @!P0 BRA `(.L_x_145) ;  /* 0x0000000000f88947 */ /* 0x000fea0003800000 */
[----:B------:R-:W2:Y:S01]  /*30f0*/  LDG.E.64 R10, desc[UR10][R8.64] ;  /* 0x0000000a080a7981 */ /* 0x000ea2000c1e1b00 */
[----:B------:R-:W-:Y:S01]  /*3100*/  IMAD.MOV.U32 R12, RZ, RZ, 0x652b82fe ;  /* 0x652b82feff0c7424 */ /* 0x000fe200078e00ff */
[----:B------:R-:W-:Y:S01]  /*3110*/  UMOV UR8, 0xfefa39ef ;  /* 0xfefa39ef00087882 */ /* 0x000fe20000000000 */
[----:B------:R-:W-:Y:S01]  /*3120*/  IMAD.MOV.U32 R13, RZ, RZ, 0x3ff71547 ;  /* 0x3ff71547ff0d7424 */ /* 0x000fe200078e00ff */
[----:B------:R-:W-:Y:S01]  /*3130*/  UMOV UR9, 0x3fe62e42 ;  /* 0x3fe62e4200097882 */ /* 0x000fe20000000000 */
[----:B------:R-:W-:Y:S04]  /*3140*/  BSSY.RECONVERGENT B0, `(.L_x_146) ;  /* 0x0000037000007945 */ /* 0x000fe80003800200 */
[----:B--2---:R-:W-:Y:S01]  /*3150*/  DFMA R12, R10, R12, 6.75539944105574400000e+15 ;  /* 0x433800000a0c742b */ /* 0x004fe2000000000c */
[----:B------:R-:W-:-:S07]  /*3160*/  FSETP.GEU.AND P0, PT, |R11|, 4.1917929649353027344, PT ;  /* 0x4086232b0b00780b */ /* 0x000fce0003f0e200 */
[----:B------:R-:W-:-:S08]  /*3170*/  DADD R14, R12, -6.75539944105574400000e+15 ;  /* 0xc33800000c0e7429 */ /* 0x000fd00000000000 */
[----:B------:R-:W-:Y:S01]  /*3180*/  DFMA R16, R14, -UR8, R10 ;  /* 0x800000080e107c2b */ /* 0x000fe2000800000a */
[----:B------:R-:W-:Y:S01]  /*3190*/  UMOV UR8, 0x3b39803f ;  /* 0x3b39803f00087882 */ /* 0x000fe20000000000 */
[----:B------:R-:W-:-:S06]  /*31a0*/  UMOV UR9, 0x3c7abc9e ;  /* 0x3c7abc9e00097882 */ /* 0x000fcc0000000000 */
[----:B------:R-:W-:Y:S01]  /*31b0*/  DFMA R14, R14, -UR8, R16 ;  /* 0x800000080e0e7c2b */ /* 0x000fe20008000010 */
[----:B------:R-:W-:Y:S01]  /*31c0*/  UMOV UR8, 0x69ce2bdf ;  /* 0x69ce2bdf00087882 */ /* 0x000fe20000000000 */
[----:B------:R-:W-:Y:S01]  /*31d0*/  MOV R16, 0xfca213ea ;  /* 0xfca213ea00107802 */ /* 0x000fe20000000f00 */
[----:B------:R-:W-:Y:S01]  /*31e0*/  IMAD.MOV.U32 R17, RZ, RZ, 0x3e928af3 ;  /* 0x3e928af3ff117424 */ /* 0x000fe200078e00ff */
[----:B------:R-:W-:-:S05]  /*31f0*/  UMOV UR9, 0x3e5ade15 ;  /* 0x3e5ade1500097882 */ /* 0x000fca0000000000 */
[----:B------:R-:W-:Y:S01]  /*3200*/  DFMA R16, R14, UR8, R16 ;  /* 0x000000080e107c2b */ /* 0x000fe20008000010 */
        /* <DEDUP_REMOVED lines=23> */
[----:B------:R-:W-:-:S08]  /*3380*/  DFMA R16, R14, R16, UR8 ;  /* 0x000000080e107e2b */ /* 0x000fd00008000010 */
[----:B------:R-:W-:-:S08]  /*3390*/  DFMA R16, R14, R16, 1 ;  /* 0x3ff000000e10742b */ /* 0x000fd00000000010 */
[----:B------:R-:W-:-:S10]  /*33a0*/  DFMA R16, R14, R16, 1 ;  /* 0x3ff000000e10742b */ /* 0x000fd40000000010 */
[----:B------:R-:W-:Y:S01]  /*33b0*/  IMAD R15, R12, 0x100000, R17 ;  /* 0x001000000c0f7824 */ /* 0x000fe200078e0211 */
[----:B------:R-:W-:Y:S01]  /*33c0*/  MOV R14, R16 ;  /* 0x00000010000e7202 */ /* 0x000fe20000000f00 */
[----:B------:R-:W-:Y:S06]  /*33d0*/  @!P0 BRA `(.L_x_147) ;  /* 0x0000000000348947 */ /* 0x000fec0003800000 */
[----:B------:R-:W-:Y:S01]  /*33e0*/  FSETP.GEU.AND P1, PT, |R11|, 4.2275390625, PT ;  /* 0x408748000b00780b */ /* 0x000fe20003f2e200 */
[C---:B------:R-:W-:Y:S02]  /*33f0*/  DADD R14, R10.reuse, +INF ;  /* 0x7ff000000a0e7429 */ /* 0x040fe40000000000 */
[----:B------:R-:W-:-:S08]  /*3400*/  DSETP.GEU.AND P0, PT, R10, RZ, PT ;  /* 0x000000ff0a00722a */ /* 0x000fd00003f0e000 */
[----:B------:R-:W-:Y:S02]  /*3410*/  FSEL R14, R14, RZ, P0 ;  /* 0x000000ff0e0e7208 */ /* 0x000fe40000000000 */
[----:B------:R-:W-:Y:S02]  /*3420*/  @!P1 LEA.HI R13, R12, R12, RZ, 0x1 ;  /* 0x0000000c0c0d9211 */ /* 0x000fe400078f08ff */
[----:B------:R-:W-:Y:S02]  /*3430*/  @!P1 MOV R10, R16 ;  /* 0x00000010000a9202 */ /* 0x000fe40000000f00 */
[----:B------:R-:W-:Y:S02]  /*3440*/  @!P1 SHF.R.S32.HI R13, RZ, 0x1, R13 ;  /* 0x00000001ff0d9819 */ /* 0x000fe4000001140d */
[----:B------:R-:W-:-:S03]  /*3450*/  FSEL R15, R15, RZ, P0 ;  /* 0x000000ff0f0f7208 */ /* 0x000fc60000000000 */
[----:B------:R-:W-:Y:S02]  /*3460*/  @!P1 IMAD.IADD R12, R12, 0x1, -R13 ;  /* 0x000000010c0c9824 */ /* 0x000fe400078e0a0d */
[----:B------:R-:W-:-:S03]  /*3470*/  @!P1 IMAD R11, R13, 0x100000, R17 ;  /* 0x001000000d0b9824 */ /* 0x000fc600078e0211 */
[----:B------:R-:W-:Y:S01]  /*3480*/  @!P1 LEA R13, R12, 0x3ff00000, 0x14 ;  /* 0x3ff000000c0d9811 */ /* 0x000fe200078ea0ff */
[----:B------:R-:W-:-:S06]  /*3490*/  @!P1 IMAD.MOV.U32 R12, RZ, RZ, RZ ;  /* 0x000000ffff0c9224 */ /* 0x000fcc00078e00ff */
[----:B------:R-:W-:-:S11]  /*34a0*/  @!P1 DMUL R14, R10, R12 ;  /* 0x0000000c0a0e9228 */ /* 0x000fd60000000000 */
.L_x_147:
[----:B------:R-:W-:Y:S05]  /*34b0*/  BSYNC.RECONVERGENT B0 ;  /* 0x0000000000007941 */ /* 0x000fea0003800200 */
.L_x_146:
[----:B------:R0:W-:Y:S02]  /*34c0*/  STG.E.64 desc[UR10][R8.64], R14 ;  /* 0x0000000e08007986 */ /* 0x0001e4000c101b0a */
.L_x_145:
[----:B------:R-:W1:Y:S02]  /*34d0*/  LDS.64 R10, [UR5] ;  /* 0x00000005ff0a7984 */ /* 0x000e640008000a00 */
[----:B-1----:R-:W-:-:S14]  /*34e0*/  DSETP.GT.AND P0, PT, R10, RZ, PT ;  /* 0x000000ff0a00722a */ /* 0x002fdc0003f04000 */
[----:B------:R-:W-:Y:S05]  /*34f0*/  @!P0 BRA `(.L_x_148) ;  /* 0x0000000000f88947 */ /* 0x000fea0003800000 */
[----:B------:R-:W2:Y:S01]  /*3500*/  LDG.E.64 R10, desc[UR10][R8.64+0x8] ;  /* 0x0000080a080a7981 */ /* 0x000ea2000c1e1b00 */
[----:B------:R-:W-:Y:S01]  /*3510*/  IMAD.MOV.U32 R12, RZ, RZ, 0x652b82fe ;  /* 0x652b82feff0c7424 */ /* 0x000fe200078e00ff */
[----:B------:R-:W-:Y:S01]  /*3520*/  MOV R13, 0x3ff71547 ;  /* 0x3ff71547000d7802 */ /* 0x000fe20000000f00 */
[----:B------:R-:W-:Y:S01]  /*3530*/  UMOV UR8, 0xfefa39ef ;  /* 0xfefa39ef00087882 */ /* 0x000fe20000000000 */
[----:B------:R-:W-:Y:S01]  /*3540*/  UMOV UR9, 0x3fe62e42 ;  /* 0x3fe62e4200097882 */ /* 0x000fe20000000000 */
[----:B------:R-:W-:Y:S03]  /*3550*/  BSSY.RECONVERGENT B0, `(.L_x_149) ;  /* 0x0000037000007945 */ /* 0x000fe60003800200 */
[----:B--2---:R-:W-:Y:S01]  /*3560*/  DFMA R12, R10, R12, 6.75539944105574400000e+15 ;  /* 0x433800000a0c742b */ /* 0x004fe2000000000c */
[----:B------:R-:W-:-:S07]  /*3570*/  FSETP.GEU.AND P0, PT, |R11|, 4.1917929649353027344, PT ;  /* 0x4086232b0b00780b */ /* 0x000fce0003f0e200 */
[----:B0-----:R-:W-:-:S08]  /*3580*/  DADD R14, R12, -6.75539944105574400000e+15 ;  /* 0xc33800000c0e7429 */ /* 0x001fd00000000000 */
[----:B------:R-:W-:Y:S01]  /*3590*/  DFMA R16, R14, -UR8, R10 ;  /* 0x800000080e107c2b */ /* 0x000fe2000800000a */
[----:B------:R-:W-:Y:S01]  /*35a0*/  UMOV UR8, 0x3b39803f ;  /* 0x3b39803f00087882 */ /* 0x000fe20000000000 */
[----:B------:R-:W-:-:S06]  /*35b0*/  UMOV UR9, 0x3c7abc9e ;  /* 0x3c7abc9e00097882 */ /* 0x000fcc0000000000 */
[----:B------:R-:W-:Y:S01]  /*35c0*/  DFMA R14, R14, -UR8, R16 ;  /* 0x800000080e0e7c2b */ /* 0x000fe20008000010 */
[----:B------:R-:W-:Y:S01]  /*35d0*/  UMOV UR8, 0x69ce2bdf ;  /* 0x69ce2bdf00087882 */ /* 0x000fe20000000000 */
[----:B------:R-:W-:Y:S01]  /*35e0*/  IMAD.MOV.U32 R16, RZ, RZ, -0x35dec16 ;  /* 0xfca213eaff107424 */ /* 0x000fe200078e00ff */
[----:B------:R-:W-:Y:S01]  /*35f0*/  UMOV UR9, 0x3e5ade15 ;  /* 0x3e5ade1500097882 */ /* 0x000fe20000000000 */
[----:B------:R-:W-:-:S06]  /*3600*/  IMAD.MOV.U32 R17, RZ, RZ, 0x3e928af3 ;  /* 0x3e928af3ff117424 */ /* 0x000fcc00078e00ff */
        /* <DEDUP_REMOVED lines=27> */
[----:B------:R-:W-:Y:S01]  /*37c0*/  LEA R15, R12, R17, 0x14 ;  /* 0x000000110c0f7211 */ /* 0x000fe200078ea0ff */
[----:B------:R-:W-:Y:S01]  /*37d0*/  IMAD.MOV.U32 R14, RZ, RZ, R16 ;  /* 0x000000ffff0e7224 */ /* 0x000fe200078e0010 */
[----:B------:R-:W-:Y:S06]  /*37e0*/  @!P0 BRA `(.L_x_150) ;  /* 0x0000000000348947 */ /* 0x000fec0003800000 */
[----:B------:R-:W-:Y:S01]  /*37f0*/  FSETP.GEU.AND P1, PT, |R11|, 4.2275390625, PT ;  /* 0x408748000b00780b */ /* 0x000fe20003f2e200 */
[C---:B------:R-:W-:Y:S02]  /*3800*/  DADD R14, R10.reuse, +INF ;  /* 0x7ff000000a0e7429 */ /* 0x040fe40000000000 */
[----:B------:R-:W-:-:S08]  /*3810*/  DSETP.GEU.AND P0, PT, R10, RZ, PT ;  /* 0x000000ff0a00722a */ /* 0x000fd00003f0e000 */
[----:B------:R-:W-:Y:S02]  /*3820*/  FSEL R14, R14, RZ, P0 ;  /* 0x000000ff0e0e7208 */ /* 0x000fe40000000000 */
[----:B------:R-:W-:Y:S01]  /*3830*/  @!P1 LEA.HI R13, R12, R12, RZ, 0x1 ;  /* 0x0000000c0c0d9211 */ /* 0x000fe200078f08ff */
[----:B------:R-:W-:Y:S01]  /*3840*/  @!P1 IMAD.MOV.U32 R10, RZ, RZ, R16 ;  /* 0x000000ffff0a9224 */ /* 0x000fe200078e0010 */
[----:B------:R-:W-:Y:S02]  /*3850*/  FSEL R15, R15, RZ, P0 ;  /* 0x000000ff0f0f7208 */ /* 0x000fe40000000000 */
[----:B------:R-:W-:-:S04]  /*3860*/  @!P1 SHF.R.S32.HI R13, RZ, 0x1, R13 ;  /* 0x00000001ff0d9819 */ /* 0x000fc8000001140d */
[----:B------:R-:W-:Y:S01]  /*3870*/  @!P1 LEA R11, R13, R17, 0x14 ;  /* 0x000000110d0b9211 */ /* 0x000fe200078ea0ff */
[----:B------:R-:W-:-:S05]  /*3880*/  @!P1 IMAD.IADD R12, R12, 0x1, -R13 ;  /* 0x000000010c0c9824 */ /* 0x000fca00078e0a0d */
[----:B------:R-:W-:Y:S01]  /*3890*/  @!P1 LEA R13, R12, 0x3ff00000, 0x14 ;  /* 0x3ff000000c0d9811 */ /* 0x000fe200078ea0ff */
[----:B------:R-:W-:-:S06]  /*38a0*/  @!P1 IMAD.MOV.U32 R12, RZ, RZ, RZ ;  /* 0x000000ffff0c9224 */ /* 0x000fcc00078e00ff */
[----:B------:R-:W-:-:S11]  /*38b0*/  @!P1 DMUL R14, R10, R12 ;  /* 0x0000000c0a0e9228 */ /* 0x000fd60000000000 */
.L_x_150:
[----:B------:R-:W-:Y:S05]  /*38c0*/  BSYNC.RECONVERGENT B0 ;  /* 0x0000000000007941 */ /* 0x000fea0003800200 */
.L_x_149:
[----:B------:R1:W-:Y:S02]  /*38d0*/  STG.E.64 desc[UR10][R8.64+0x8], R14 ;  /* 0x0000080e08007986 */ /* 0x0003e4000c101b0a */
.L_x_148:
[----:B------:R-:W-:Y:S01]  /*38e0*/  IADD3 R3, PT, PT, R3, 0x2, RZ ;  /* 0x0000000203037810 */ /* 0x000fe20007ffe0ff */
[----:B------:R-:W-:Y:S01]  /*38f0*/  UIADD3 UR5, UPT, UPT, UR5, 0x10, URZ ;  /* 0x0000001005057890 */ /* 0x000fe2000fffe0ff */
[----:B------:R-:W-:Y:S11]  /*3900*/  BRA.U UP0, `(.L_x_151) ;  /* 0xfffffff500e07547 */ /* 0x000ff6000b83ffff */
.L_x_144:
[----:B------:R-:W5:Y:S02]  /*3910*/  LDCU UR6, c[0x0][0x380] ;  /* 0x00007000ff0677ac */ /* 0x000f640008000800 */
[----:B-----5:R-:W-:-:S04]  /*3920*/  ULOP3.LUT UR5, UR6, 0x1, URZ, 0xc0, !UPT ;  /* 0x0000000106057892 */ /* 0x020fc8000f8ec0ff */
[----:B------:R-:W-:-:S09]  /*3930*/  UISETP.NE.U32.AND UP0, UPT, UR5, 0x1, UPT ;  /* 0x000000010500788c */ /* 0x000fd2000bf05070 */
[----:B------:R-:W-:Y:S05]  /*3940*/  BRA.U UP0, `(.L_x_152) ;  /* 0x0000000500207547 */ /* 0x000fea000b800000 */
[----:B------:R-:W5:Y:S01]  /*3950*/  S2UR UR7, SR_CgaCtaId ;  /* 0x00000000000779c3 */ /* 0x000f620000008800 */
[----:B------:R-:W-:Y:S02]  /*3960*/  UMOV UR5, 0x400 ;  /* 0x0000040000057882 */ /* 0x000fe40000000000 */
[----:B-----5:R-:W-:-:S04]  /*3970*/  ULEA UR5, UR7, UR5, 0x18 ;  /* 0x0000000507057291 */ /* 0x020fc8000f8ec0ff */
[----:B------:R-:W-:-:S09]  /*3980*/  ULEA UR5, UR4, UR5, 0x3 ;  /* 0x0000000504057291 */ /* 0x000fd2000f8e18ff */
[----:B----4-:R-:W4:Y:S02]  /*3990*/  LDS.64 R6, [UR5] ;  /* 0x00000005ff067984 */ /* 0x010f240008000a00 */
[----:B----4-:R-:W-:-:S14]  /*39a0*/  DSETP.GT.AND P0, PT, R6, RZ, PT ;  /* 0x000000ff0600722a */ /* 0x010fdc0003f04000 */
[----:B------:R-:W-:Y:S05]  /*39b0*/  @!P0 BRA `(.L_x_152) ;  /* 0x0000000400048947 */ /* 0x000fea0003800000 */
[----:B------:R-:W4:Y:S01]  /*39c0*/  LDC.64 R6, c[0x0][0x390] ;  /* 0x0000e400ff067b82 */ /* 0x000f220000000a00 */
[----:B------:R-:W-:-:S04]  /*39d0*/  VIADD R3, R2, UR4 ;  /* 0x0000000402037c36 */ /* 0x000fc80008000000 */
[----:B----4-:R-:W-:-:S05]  /*39e0*/  IMAD.WIDE R6, R3, 0x8, R6 ;  /* 0x0000000803067825 */ /* 0x010fca00078e0206 */
[----:B0123--:R-:W2:Y:S01]  /*39f0*/  LDG.E.64 R8, desc[UR10][R6.64] ;  /* 0x0000000a06087981 */ /* 0x00fea2000c1e1b00 */
[----:B------:R-:W-:Y:S01]  /*3a00*/  IMAD.MOV.U32 R10, RZ, RZ, 0x652b82fe ;  /* 0x652b82feff0a7424 */ /* 0x000fe200078e00ff */
[----:B------:R-:W-:Y:S01]  /*3a10*/  MOV R11, 0x3ff71547 ;  /* 0x3ff71547000b7802 */ /* 0x000fe20000000f00 */
[----:B------:R-:W-:Y:S01]  /*3a20*/  UMOV UR4, 0xfefa39ef ;  /* 0xfefa39ef00047882 */ /* 0x000fe20000000000 */
[----:B------:R-:W-:Y:S01]  /*3a30*/  UMOV UR5, 0x3fe62e42 ;  /* 0x3fe62e4200057882 */ /* 0x000fe20000000000 */
[----:B------:R-:W-:Y:S03]  /*3a40*/  BSSY.RECONVERGENT B0, `(.L_x_153) ;  /* 0x0000037000007945 */ /* 0x000fe60003800200 */
        /* <DEDUP_REMOVED lines=54> */
.L_x_154:
[----:B------:R-:W-:Y:S05]  /*3db0*/  BSYNC.RECONVERGENT B0 ;  /* 0x0000000000007941 */ /* 0x000fea0003800200 */
.L_x_153:
[----:B------:R0:W-:Y:S02]  /*3dc0*/  STG.E.64 desc[UR10][R6.64], R12 ;  /* 0x0000000c06007986 */ /* 0x0001e4000c101b0a */
.L_x_152:
[----:B------:R-:W-:Y:S01]  /*3dd0*/  UISETP.GE.U32.AND UP1, UPT, UR6, 0x10, UPT ;  /* 0x000000100600788c */ /* 0x000fe2000bf26070 */
[----:B0---4-:R-:W-:Y:S01]  /*3de0*/  CS2R R6, SRZ ;  /* 0x0000000000067805 */ /* 0x011fe2000001ff00 */
[----:B------:R-:W-:Y:S01]  /*3df0*/  ULOP3.LUT UR8, UR6, 0xf, URZ, 0xc0, !UPT ;  /* 0x0000000f06087892 */ /* 0x000fe2000f8ec0ff */
[----:B------:R-:W-:-:S03]  /*3e00*/  UMOV UR4, URZ ;  /* 0x000000ff00047c82 */ /* 0x000fc60008000000 */
[----:B------:R-:W-:-:S03]  /*3e10*/  UISETP.NE.AND UP0, UPT, UR8, URZ, UPT ;  /* 0x000000ff0800728c */ /* 0x000fc6000bf05270 */
[----:B------:R-:W-:Y:S08]  /*3e20*/  BRA.U !UP1, `(.L_x_155) ;  /* 0x00000005091c7547 */ /* 0x000ff0000b800000 */
[----:B------:R-:W0:Y:S01]  /*3e30*/  S2UR UR7, SR_CgaCtaId ;  /* 0x00000000000779c3 */ /* 0x000e220000008800 */
[----:B------:R-:W-:Y:S01]  /*3e40*/  UMOV UR5, 0x400 ;  /* 0x0000040000057882 */ /* 0x000fe20000000000 */
[----:B------:R-:W-:Y:S01]  /*3e50*/  ULOP3.LUT UR4, UR6, 0x7ffffff0, URZ, 0xc0, !UPT ;  /* 0x7ffffff006047892 */ /* 0x000fe2000f8ec0ff */
[----:B------:R-:W-:Y:S02]  /*3e60*/  MOV R3, R2 ;  /* 0x0000000200037202 */ /* 0x000fe40000000f00 */
[----:B------:R-:W-:Y:S01]  /*3e70*/  CS2R R6, SRZ ;  /* 0x0000000000067805 */ /* 0x000fe2000001ff00 */
[----:B------:R-:W-:Y:S02]  /*3e80*/  UIADD3 UR6, UPT, UPT, -UR4, URZ, URZ ;  /* 0x000000ff04067290 */ /* 0x000fe4000fffe1ff */
[----:B-12---:R-:W1:Y:S01]  /*3e90*/  LDC.64 R16, c[0x0][0x390] ;  /* 0x0000e400ff107b82 */ /* 0x006e620000000a00 */
[----:B0-----:R-:W-:-:S04]  /*3ea0*/  ULEA UR5, UR7, UR5, 0x18 ;  /* 0x0000000507057291 */ /* 0x001fc8000f8ec0ff */
[----:B------:R-:W-:-:S12]  /*3eb0*/  UIADD3 UR5, UPT, UPT, UR5, 0x40, URZ ;  /* 0x0000004005057890 */ /* 0x000fd8000fffe0ff */
.L_x_156:
[----:B------:R-:W0:Y:S01]  /*3ec0*/  LDS.128 R12, [UR5+-0x40] ;  /* 0xffffc005ff0c7984 */ /* 0x000e220008000c00 */
[----:B-1----:R-:W-:-:S03]  /*3ed0*/  IMAD.WIDE R18, R3, 0x8, R16 ;  /* 0x0000000803127825 */ /* 0x002fc600078e0210 */
[----:B---3--:R-:W1:Y:S01]  /*3ee0*/  LDS.128 R8, [UR5+-0x30] ;  /* 0xffffd005ff087984 */ /* 0x008e620008000c00 */
[----:B0-----:R-:W-:Y:S02]  /*3ef0*/  DSETP.GT.AND P0, PT, R12, RZ, PT ;  /* 0x000000ff0c00722a */ /* 0x001fe40003f04000 */
[----:B------:R-:W-:Y:S02]  /*3f00*/  DSETP.GT.AND P2, PT, R14, RZ, PT ;  /* 0x000000ff0e00722a */ /* 0x000fe40003f44000 */
[----:B-1----:R-:W-:Y:S01]  /*3f10*/  DSETP.GT.AND P3, PT, R8, RZ, PT ;  /* 0x000000ff0800722a */ /* 0x002fe20003f64000 */
[----:B------:R-:W0:Y:S09]  /*3f20*/  LDS.128 R12, [UR5+-0x20] ;  /* 0xffffe005ff0c7984 */ /* 0x000e320008000c00 */
[----:B------:R-:W2:Y:S04]  /*3f30*/  @P0 LDG.E.64 R24, desc[UR10][R18.64] ;  /* 0x0000000a12180981 */ /* 0x000ea8000c1e1b00 */
[----:B------:R-:W3:Y:S04]  /*3f40*/  @P2 LDG.E.64 R20, desc[UR10][R18.64+0x8] ;  /* 0x0000080a12142981 */ /* 0x000ee8000c1e1b00 */
[----:B------:R-:W4:Y:S01]  /*3f50*/  @P3 LDG.E.64 R22, desc[UR10][R18.64+0x10] ;  /* 0x0000100a12163981 */ /* 0x000f22000c1e1b00 */
[----:B------:R-:W-:-:S03]  /*3f60*/  DSETP.GT.AND P4, PT, R10, RZ, PT ;  /* 0x000000ff0a00722a */ /* 0x000fc60003f84000 */
[----:B------:R-:W1:Y:S11]  /*3f70*/  LDS.128 R8, [UR5+-0x10] ;  /* 0xfffff005ff087984 */ /* 0x000e760008000c00 */
[----:B------:R-:W5:Y:S01]  /*3f80*/  @P4 LDG.E.64 R28, desc[UR10][R18.64+0x18] ;  /* 0x0000180a121c4981 */ /* 0x000f62000c1e1b00 */
[----:B0-----:R-:W-:-:S02]  /*3f90*/  DSETP.GT.AND P5, PT, R12, RZ, PT ;  /* 0x000000ff0c00722a */ /* 0x001fc40003fa4000 */
[----:B------:R-:W-:Y:S01]  /*3fa0*/  DSETP.GT.AND P6, PT, R14, RZ, PT ;  /* 0x000000ff0e00722a */ /* 0x000fe20003fc4000 */
[----:B------:R-:W0:Y:S11]  /*3fb0*/  LDS.128 R12, [UR5] ;  /* 0x00000005ff0c7984 */ /* 0x000e360008000c00 */
[----:B------:R-:W5:Y:S04]  /*3fc0*/  @P5 LDG.E.64 R30, desc[UR10][R18.64+0x20] ;  /* 0x0000200a121e5981 */ /* 0x000f68000c1e1b00 */
[----:B------:R-:W5:Y:S01]  /*3fd0*/  @P6 LDG.E.64 R26, desc[UR10][R18.64+0x28] ;  /* 0x0000280a121a6981 */ /* 0x000f62000c1e1b00 */
[----:B-1----:R-:W-:-:S02]  /*3fe0*/  DSETP.GT.AND P1, PT, R10, RZ, PT ;  /* 0x000000ff0a00722a */ /* 0x002fc40003f24000 */
[----:B--2---:R-:W-:Y:S02]  /*3ff0*/  @P0 DADD R6, R6, R24 ;  /* 0x0000000006060229 */ /* 0x004fe40000000018 */
[----:B------:R-:W-:-:S10]  /*4000*/  DSETP.GT.AND P0, PT, R8, RZ, PT ;  /* 0x000000ff0800722a */ /* 0x000fd40003f04000 */
[----:B------:R-:W2:Y:S04]  /*4010*/  @P1 LDG.E.64 R24, desc[UR10][R18.64+0x38] ;  /* 0x0000380a12181981 */ /* 0x000ea8000c1e1b00 */
[----:B------:R-:W1:Y:S01]  /*4020*/  LDS.128 R8, [UR5+0x10] ;  /* 0x00001005ff087984 */ /* 0x000e620008000c00 */
[----:B---3--:R-:W-:-:S03]  /*4030*/  @P2 DADD R6, R6, R20 ;  /* 0x0000000006062229 */ /* 0x008fc60000000014 */
[----:B------:R-:W3:Y:S01]  /*4040*/  @P0 LDG.E.64 R20, desc[UR10][R18.64+0x30] ;  /* 0x0000300a12140981 */ /* 0x000ee2000c1e1b00 */
[----:B0-----:R-:W-:-:S04]  /*4050*/  DSETP.GT.AND P2, PT, R12, RZ, PT ;  /* 0x000000ff0c00722a */ /* 0x001fc80003f44000 */
[----:B----4-:R-:W-:-:S10]  /*4060*/  @P3 DADD R6, R6, R22 ;  /* 0x0000000006063229 */ /* 0x010fd40000000016 */
[----:B------:R-:W4:Y:S01]  /*4070*/  @P2 LDG.E.64 R22, desc[UR10][R18.64+0x40] ;  /* 0x0000400a12162981 */ /* 0x000f22000c1e1b00 */
[----:B------:R-:W-:-:S03]  /*4080*/  DSETP.GT.AND P3, PT, R14, RZ, PT ;  /* 0x000000ff0e00722a */ /* 0x000fc60003f64000 */
[----:B------:R-:W0:Y:S01]  /*4090*/  LDS.128 R12, [UR5+0x20] ;  /* 0x00002005ff0c7984 */ /* 0x000e220008000c00 */
[----:B-----5:R-:W-:-:S08]  /*40a0*/  @P4 DADD R6, R6, R28 ;  /* 0x0000000006064229 */ /* 0x020fd0000000001c */
[----:B------:R-:W-:Y:S02]  /*40b0*/  @P5 DADD R6, R6, R30 ;  /* 0x0000000006065229 */ /* 0x000fe4000000001e */
[----:B-1----:R-:W-:Y:S02]  /*40c0*/  DSETP.GT.AND P5, PT, R8, RZ, PT ;  /* 0x000000ff0800722a */ /* 0x002fe40003fa4000 */
[----:B------:R-:W-:Y:S01]  /*40d0*/  DSETP.GT.AND P4, PT, R10, RZ, PT ;  /* 0x000000ff0a00722a */ /* 0x000fe20003f84000 */
[----:B------:R-:W1:Y:S03]  /*40e0*/  LDS.128 R8, [UR5+0x30] ;  /* 0x00003005ff087984 */ /* 0x000e660008000c00 */
[----:B------:R-:W-:Y:S02]  /*40f0*/  @P6 DADD R6, R6, R26 ;  /* 0x0000000006066229 */ /* 0x000fe4000000001a */
[----:B0-----:R-:W-:-:S06]  /*4100*/  DSETP.GT.AND P6, PT, R12, RZ, PT ;  /* 0x000000ff0c00722a */ /* 0x001fcc0003fc4000 */
[----:B------:R-:W5:Y:S01]  /*4110*/  @P5 LDG.E.64 R12, desc[UR10][R18.64+0x50] ;  /* 0x0000500a120c5981 */ /* 0x000f62000c1e1b00 */
[----:B---3--:R-:W-:-:S03]  /*4120*/  @P0 DADD R6, R6, R20 ;  /* 0x0000000006060229 */ /* 0x008fc60000000014 */
[----:B------:R-:W3:Y:S01]  /*4130*/  @P3 LDG.E.64 R20, desc[UR10][R18.64+0x48] ;  /* 0x0000480a12143981 */ /* 0x000ee2000c1e1b00 */
[----:B------:R-:W-:-:S03]  /*4140*/  DSETP.GT.AND P0, PT, R14, RZ, PT ;  /* 0x000000ff0e00722a */ /* 0x000fc60003f04000 */
[----:B------:R-:W5:Y:S01]  /*4150*/  @P4 LDG.E.64 R14, desc[UR10][R18.64+0x58] ;  /* 0x0000580a120e4981 */ /* 0x000f62000c1e1b00 */
[----:B--2---:R-:W-:-:S03]  /*4160*/  @P1 DADD R6, R6, R24 ;  /* 0x0000000006061229 */ /* 0x004fc60000000018 */
[----:B------:R-:W2:Y:S01]  /*4170*/  @P6 LDG.E.64 R24, desc[UR10][R18.64+0x60] ;  /* 0x0000600a12186981 */ /* 0x000ea2000c1e1b00 */
[----:B-1----:R-:W-:-:S04]  /*4180*/  DSETP.GT.AND P1, PT, R8, RZ, PT ;  /* 0x000000ff0800722a */ /* 0x002fc80003f24000 */
[----:B----4-:R-:W-:Y:S02]  /*4190*/  @P2 DADD R6, R6, R22 ;  /* 0x0000000006062229 */ /* 0x010fe40000000016 */
[----:B------:R-:W4:Y:S01]  /*41a0*/  @P0 LDG.E.64 R8, desc[UR10][R18.64+0x68] ;  /* 0x0000680a12080981 */ /* 0x000f22000c1e1b00 */
[----:B------:R-:W-:-:S07]  /*41b0*/  DSETP.GT.AND P2, PT, R10, RZ, PT ;  /* 0x000000ff0a00722a */ /* 0x000fce0003f44000 */
[----:B------:R-:W4:Y:S07]  /*41c0*/  @P1 LDG.E.64 R10, desc[UR10][R18.64+0x70] ;  /* 0x0000700a120a1981 */ /* 0x000f2e000c1e1b00 */
[----:B------:R-:W4:Y:S01]  /*41d0*/  @P2 LDG.E.64 R22, desc[UR10][R18.64+0x78] ;  /* 0x0000780a12162981 */ /* 0x000f22000c1e1b00 */
[----:B------:R-:W-:-:S04]  /*41e0*/  UIADD3 UR6, UPT, UPT, UR6, 0x10, URZ ;  /* 0x0000001006067890 */ /* 0x000fc8000fffe0ff */
[----:B------:R-:W-:Y:S01]  /*41f0*/  UISETP.NE.AND UP1, UPT, UR6, URZ, UPT ;  /* 0x000000ff0600728c */ /* 0x000fe2000bf25270 */
[----:B------:R-:W-:Y:S01]  /*4200*/  VIADD R3, R3, 0x10 ;  /* 0x0000001003037836 */ /* 0x000fe20000000000 */
[----:B------:R-:W-:Y:S01]  /*4210*/  UIADD3 UR5, UPT, UPT, UR5, 0x80, URZ ;  /* 0x0000008005057890 */ /* 0x000fe2000fffe0ff */
[----:B---3--:R-:W-:-:S08]  /*4220*/  @P3 DADD R6, R6, R20 ;  /* 0x0000000006063229 */ /* 0x008fd00000000014 */
[----:B-----5:R-:W-:-:S08]  /*4230*/  @P5 DADD R6, R6, R12 ;  /* 0x0000000006065229 */ /* 0x020fd0000000000c */
[----:B------:R-:W-:-:S08]  /*4240*/  @P4 DADD R6, R6, R14 ;  /* 0x0000000006064229 */ /* 0x000fd0000000000e */
[----:B--2---:R-:W-:-:S08]  /*4250*/  @P6 DADD R6, R6, R24 ;  /* 0x0000000006066229 */ /* 0x004fd00000000018 */
[----:B----4-:R-:W-:-:S08]  /*4260*/  @P0 DADD R6, R6, R8 ;  /* 0x0000000006060229 */ /* 0x010fd00000000008 */
[----:B------:R-:W-:-:S08]  /*4270*/  @P1 DADD R6, R6, R10 ;  /* 0x0000000006061229 */ /* 0x000fd0000000000a */
[----:B------:R-:W-:Y:S01]  /*4280*/  @P2 DADD R6, R6, R22 ;  /* 0x0000000006062229 */ /* 0x000fe20000000016 */
[----:B------:R-:W-:Y:S10]  /*4290*/  BRA.U UP1, `(.L_x_156) ;  /* 0xfffffffd01087547 */ /* 0x000ff4000b83ffff */
.L_x_155:
[----:B------:R-:W-:Y:S05]  /*42a0*/  BRA.U !UP0, `(.L_x_132) ;  /* 0x0000000508547547 */ /* 0x000fea000b800000 */
[----:B------:R-:W-:Y:S01]  /*42b0*/  UISETP.GE.U32.AND UP0, UPT, UR8, 0x8, UPT ;  /* 0x000000080800788c */ /* 0x000fe2000bf06070 */
[----:B------:R-:W-:-:S08]  /*42c0*/  ISETP.NE.AND P0, PT, R0, RZ, PT ;  /* 0x000000ff0000720c */ /* 0x000fd00003f05270 */
[----:B------:R-:W-:Y:S05]  /*42d0*/  BRA.U !UP0, `(.L_x_157) ;  /* 0x0000000108907547 */ /* 0x000fea000b800000 */
[----:B------:R-:W0:Y:S01]  /*42e0*/  S2UR UR6, SR_CgaCtaId ;  /* 0x00000000000679c3 */ /* 0x000e220000008800 */
[----:B------:R-:W-:Y:S01]  /*42f0*/  UMOV UR5, 0x400 ;  /* 0x0000040000057882 */ /* 0x000fe20000000000 */
[----:B------:R-:W-:-:S06]  /*4300*/  VIADD R3, R2, UR4 ;  /* 0x0000000402037c36 */ /* 0x000fcc0008000000 */
[----:B------:R-:W4:Y:S01]  /*4310*/  LDC.64 R20, c[0x0][0x390] ;  /* 0x0000e400ff147b82 */ /* 0x000f220000000a00 */
[----:B0-----:R-:W-:-:S04]  /*4320*/  ULEA UR5, UR6, UR5, 0x18 ;  /* 0x0000000506057291 */ /* 0x001fc8000f8ec0ff */
[----:B------:R-:W-:Y:S01]  /*4330*/  ULEA UR5, UR4, UR5, 0x3 ;  /* 0x0000000504057291 */ /* 0x000fe2000f8e18ff */
[----:B----4-:R-:W-:-:S08]  /*4340*/  IMAD.WIDE R20, R3, 0x8, R20 ;  /* 0x0000000803147825 */ /* 0x010fd000078e0214 */
[----:B-123--:R-:W0:Y:S04]  /*4350*/  LDS.128 R8, [UR5] ;  /* 0x00000005ff087984 */ /* 0x00ee280008000c00 */
[----:B------:R-:W1:Y:S04]  /*4360*/  LDS.128 R12, [UR5+0x20] ;  /* 0x00002005ff0c7984 */ /* 0x000e680008000c00 */
[----:B------:R-:W-:Y:S01]  /*4370*/  LDS.128 R16, [UR5+0x30] ;  /* 0x00003005ff107984 */ /* 0x000fe20008000c00 */
[----:B0-----:R-:W-:Y:S02]  /*4380*/  DSETP.GT.AND P6, PT, R8, RZ, PT ;  /* 0x000000ff0800722a */ /* 0x001fe40003fc4000 */
[----:B------:R-:W-:Y:S01]  /*4390*/  DSETP.GT.AND P1, PT, R10, RZ, PT ;  /* 0x000000ff0a00722a */ /* 0x000fe20003f24000 */
[----:B------:R-:W0:Y:S11]  /*43a0*/  LDS.128 R8, [UR5+0x10] ;  /* 0x00001005ff087984 */ /* 0x000e360008000c00 */
[----:B------:R-:W2:Y:S04]  /*43b0*/  @P6 LDG.E.64 R24, desc[UR10][R20.64] ;  /* 0x0000000a14186981 */ /* 0x000ea8000c1e1b00 */
[----:B------:R-:W3:Y:S01]  /*43c0*/  @P1 LDG.E.64 R22, desc[UR10][R20.64+0x8] ;  /* 0x0000080a14161981 */ /* 0x000ee2000c1e1b00 */
[----:B-1----:R-:W-:-:S02]  /*43d0*/  DSETP.GT.AND P4, PT, R12, RZ, PT ;  /* 0x000000ff0c00722a */ /* 0x002fc40003f84000 */
[----:B------:R-:W-:-:S12]  /*43e0*/  DSETP.GT.AND P5, PT, R14, RZ, PT ;  /* 0x000000ff0e00722a */ /* 0x000fd80003fa4000 */
[----:B------:R-:W4:Y:S04]  /*43f0*/  @P4 LDG.E.64 R12, desc[UR10][R20.64+0x20] ;  /* 0x0000200a140c4981 */ /* 0x000f28000c1e1b00 */
[----:B------:R-:W5:Y:S01]  /*4400*/  @P5 LDG.E.64 R14, desc[UR10][R20.64+0x28] ;  /* 0x0000280a140e5981 */ /* 0x000f62000c1e1b00 */
[----:B0-----:R-:W-:Y:S02]  /*4410*/  DSETP.GT.AND P2, PT, R8, RZ, PT ;  /* 0x000000ff0800722a */ /* 0x001fe40003f44000 */
[----:B------:R-:W-:-:S12]  /*4420*/  DSETP.GT.AND P3, PT, R10, RZ, PT ;  /* 0x000000ff0a00722a */ /* 0x000fd80003f64000 */
[----:B------:R-:W4:Y:S04]  /*4430*/  @P2 LDG.E.64 R8, desc[UR10][R20.64+0x10] ;  /* 0x0000100a14082981 */ /* 0x000f28000c1e1b00 */
[----:B------:R-:W5:Y:S01]  /*4440*/  @P3 LDG.E.64 R10, desc[UR10][R20.64+0x18] ;  /* 0x0000180a140a3981 */ /* 0x000f62000c1e1b00 */
[----:B--2---:R-:W-:Y:S02]  /*4450*/  @P6 DADD R6, R6, R24 ;  /* 0x0000000006066229 */ /* 0x004fe40000000018 */
[----:B------:R-:W-:-:S06]  /*4460*/  DSETP.GT.AND P6, PT, R16, RZ, PT ;  /* 0x000000ff1000722a */ /* 0x000fcc0003fc4000 */
[----:B---3--:R-:W-:Y:S02]  /*4470*/  @P1 DADD R6, R6, R22 ;  /* 0x0000000006061229 */ /* 0x008fe40000000016 */
[----:B------:R-:W-:-:S06]  /*4480*/  DSETP.GT.AND P1, PT, R18, RZ, PT ;  /* 0x000000ff1200722a */ /* 0x000fcc0003f24000 */
[----:B------:R-:W2:Y:S08]  /*4490*/  @P6 LDG.E.64 R16, desc[UR10][R20.64+0x30] ;  /* 0x0000300a14106981 */ /* 0x000eb0000c1e1b00 */
[----:B------:R-:W3:Y:S01]  /*44a0*/  @P1 LDG.E.64 R18, desc[UR10][R20.64+0x38] ;  /* 0x0000380a14121981 */ /* 0x000ee2000c1e1b00 */
[----:B----4-:R-:W-:-:S08]  /*44b0*/  @P2 DADD R6, R6, R8 ;  /* 0x0000000006062229 */ /* 0x010fd00000000008 */
[----:B-----5:R-:W-:-:S08]  /*44c0*/  @P3 DADD R6, R6, R10 ;  /* 0x0000000006063229 */ /* 0x020fd0000000000a */
[----:B------:R-:W-:-:S08]  /*44d0*/  @P4 DADD R6, R6, R12 ;  /* 0x0000000006064229 */ /* 0x000fd0000000000c */
[----:B------:R-:W-:Y:S01]  /*44e0*/  @P5 DADD R6, R6, R14 ;  /* 0x0000000006065229 */ /* 0x000fe2000000000e */
[----:B------:R-:W-:-:S07]  /*44f0*/  UIADD3 UR4, UPT, UPT, UR4, 0x8, URZ ;  /* 0x0000000804047890 */ /* 0x000fce000fffe0ff */
[----:B--2---:R-:W-:-:S08]  /*4500*/  @P6 DADD R6, R6, R16 ;  /* 0x0000000006066229 */ /* 0x004fd00000000010 */
[----:B---3--:R-:W-:-:S11]  /*4510*/  @P1 DADD R6, R6, R18 ;  /* 0x0000000006061229 */ /* 0x008fd60000000012 */
.L_x_157:
[----:B------:R-:W-:Y:S05]  /*4520*/  @!P0 BRA `(.L_x_132) ;  /* 0x0000000000b48947 */ /* 0x000fea0003800000 */
[----:B------:R-:W0:Y:S01]  /*4530*/  LDCU UR5, c[0x0][0x380] ;  /* 0x00007000ff0577ac */ /* 0x000e220008000800 */
[----:B------:R-:W-:Y:S01]  /*4540*/  ISETP.GE.U32.AND P0, PT, R0, 0x4, PT ;  /* 0x000000040000780c */ /* 0x000fe20003f06070 */
[----:B0-----:R-:W-:-:S04]  /*4550*/  ULOP3.LUT UR5, UR5, 0x3, URZ, 0xc0, !UPT ;  /* 0x0000000305057892 */ /* 0x001fc8000f8ec0ff */
[----:B------:R-:W-:-:S08]  /*4560*/  UISETP.NE.AND UP0, UPT, UR5, URZ, UPT ;  /* 0x000000ff0500728c */ /* 0x000fd0000bf05270 */
[----:B------:R-:W-:Y:S05]  /*4570*/  @!P0 BRA `(.L_x_158) ;  /* 0x0000000000588947 */ /* 0x000fea0003800000 */
[----:B------:R-:W0:Y:S01]  /*4580*/  S2UR UR7, SR_CgaCtaId ;  /* 0x00000000000779c3 */ /* 0x000e220000008800 */
[----:B------:R-:W-:-:S07]  /*4590*/  UMOV UR6, 0x400 ;  /* 0x0000040000067882 */ /* 0x000fce0000000000 */
[----:B-123--:R-:W1:Y:S01]  /*45a0*/  LDC.64 R8, c[0x0][0x390] ;  /* 0x0000e400ff087b82 */ /* 0x00ee620000000a00 */
[----:B0-----:R-:W-:-:S04]  /*45b0*/  ULEA UR6, UR7, UR6, 0x18 ;  /* 0x0000000607067291 */ /* 0x001fc8000f8ec0ff */
[----:B------:R-:W-:-:S09]  /*45c0*/  ULEA UR6, UR4, UR6, 0x3 ;  /* 0x0000000604067291 */ /* 0x000fd2000f8e18ff */
[----:B------:R-:W0:Y:S04]  /*45d0*/  LDS.128 R16, [UR6] ;  /* 0x00000006ff107984 */ /* 0x000e280008000c00 */
[----:B------:R-:W2:Y:S01]  /*45e0*/  LDS.128 R12, [UR6+0x10] ;  /* 0x00001006ff0c7984 */ /* 0x000ea20008000c00 */
[----:B0-----:R-:W-:Y:S01]  /*45f0*/  DSETP.GT.AND P0, PT, R16, RZ, PT ;  /* 0x000000ff1000722a */ /* 0x001fe20003f04000 */
[----:B------:R-:W-:Y:S01]  /*4600*/  IADD3 R17, PT, PT, R2, UR4, RZ ;  /* 0x0000000402117c10 */ /* 0x000fe2000fffe0ff */
[----:B------:R-:W-:-:S04]  /*4610*/  DSETP.GT.AND P1, PT, R18, RZ, PT ;  /* 0x000000ff1200722a */ /* 0x000fc80003f24000 */
[----:B-1----:R-:W-:Y:S01]  /*4620*/  IMAD.WIDE R16, R17, 0x8, R8 ;  /* 0x0000000811107825 */ /* 0x002fe200078e0208 */
[----:B--2---:R-:W-:-:S07]  /*4630*/  DSETP.GT.AND P2, PT, R12, RZ, PT ;  /* 0x000000ff0c00722a */ /* 0x004fce0003f44000 */
[----:B------:R-:W2:Y:S01]  /*4640*/  @P0 LDG.E.64 R8, desc[UR10][R16.64] ;  /* 0x0000000a10080981 */ /* 0x000ea2000c1e1b00 */
[----:B------:R-:W-:-:S03]  /*4650*/  DSETP.GT.AND P3, PT, R14, RZ, PT ;  /* 0x000000ff0e00722a */ /* 0x000fc60003f64000 */
[----:B------:R-:W3:Y:S04]  /*4660*/  @P1 LDG.E.64 R10, desc[UR10][R16.64+0x8] ;  /* 0x0000080a100a1981 */ /* 0x000ee8000c1e1b00 */
[----:B------:R-:W4:Y:S07]  /*4670*/  @P2 LDG.E.64 R12, desc[UR10][R16.64+0x10] ;  /* 0x0000100a100c2981 */ /* 0x000f2e000c1e1b00 */
[----:B------:R-:W5:Y:S01]  /*4680*/  @P3 LDG.E.64 R14, desc[UR10][R16.64+0x18] ;  /* 0x0000180a100e3981 */ /* 0x000f62000c1e1b00 */
[----:B------:R-:W-:Y:S01]  /*4690*/  UIADD3 UR4, UPT, UPT, UR4, 0x4, URZ ;  /* 0x0000000404047890 */ /* 0x000fe2000fffe0ff */
[----:B--2---:R-:W-:-:S08]  /*46a0*/  @P0 DADD R6, R6, R8 ;  /* 0x0000000006060229 */ /* 0x004fd00000000008 */
[----:B---3--:R-:W-:-:S08]  /*46b0*/  @P1 DADD R6, R6, R10 ;  /* 0x0000000006061229 */ /* 0x008fd0000000000a */
[----:B----4-:R-:W-:-:S08]  /*46c0*/  @P2 DADD R6, R6, R12 ;  /* 0x0000000006062229 */ /* 0x010fd0000000000c */
[----:B-----5:R-:W-:-:S11]  /*46d0*/  @P3 DADD R6, R6, R14 ;  /* 0x0000000006063229 */ /* 0x020fd6000000000e */
.L_x_158:
[----:B------:R-:W-:Y:S05]  /*46e0*/  BRA.U !UP0, `(.L_x_132) ;  /* 0x0000000108447547 */ /* 0x000fea000b800000 */
[----:B------:R-:W0:Y:S01]  /*46f0*/  S2UR UR7, SR_CgaCtaId ;  /* 0x00000000000779c3 */ /* 0x000e220000008800 */
[----:B------:R-:W-:Y:S01]  /*4700*/  UMOV UR6, 0x400 ;  /* 0x0000040000067882 */ /* 0x000fe20000000000 */
[----:B-123--:R-:W-:Y:S01]  /*4710*/  VIADD R9, R2, UR4 ;  /* 0x0000000402097c36 */ /* 0x00efe20008000000 */
[----:B0-----:R-:W-:Y:S02]  /*4720*/  ULEA UR7, UR7, UR6, 0x18 ;  /* 0x0000000607077291 */ /* 0x001fe4000f8ec0ff */
[----:B------:R-:W-:Y:S02]  /*4730*/  UIADD3 UR6, UPT, UPT, -UR5, URZ, URZ ;  /* 0x000000ff05067290 */ /* 0x000fe4000fffe1ff */
[----:B------:R-:W-:-:S12]  /*4740*/  ULEA UR5, UR4, UR7, 0x3 ;  /* 0x0000000704057291 */ /* 0x000fd8000f8e18ff */
.L_x_159:
[----:B------:R-:W0:Y:S02]  /*4750*/  LDS.64 R2, [UR5] ;  /* 0x00000005ff027984 */ /* 0x000e240008000a00 */
[----:B0-----:R-:W-:-:S14]  /*4760*/  DSETP.GT.AND P0, PT, R2, RZ, PT ;  /* 0x000000ff0200722a */ /* 0x001fdc0003f04000 */
[----:B------:R-:W0:Y:S02]  /*4770*/  @P0 LDC.64 R2, c[0x0][0x390] ;  /* 0x0000e400ff020b82 */ /* 0x000e240000000a00 */
[----:B0-----:R-:W-:-:S06]  /*4780*/  @P0 IMAD.WIDE R2, R9, 0x8, R2 ;  /* 0x0000000809020825 */ /* 0x001fcc00078e0202 */
[----:B------:R-:W2:Y:S01]  /*4790*/  @P0 LDG.E.64 R2, desc[UR10][R2.64] ;  /* 0x0000000a02020981 */ /* 0x000ea2000c1e1b00 */
[----:B------:R-:W-:Y:S01]  /*47a0*/  UIADD3 UR6, UPT, UPT, UR6, 0x1, URZ ;  /* 0x0000000106067890 */ /* 0x000fe2000fffe0ff */
[----:B------:R-:W-:Y:S01]  /*47b0*/  VIADD R9, R9, 0x1 ;  /* 0x0000000109097836 */ /* 0x000fe20000000000 */
[----:B------:R-:W-:Y:S02]  /*47c0*/  UIADD3 UR5, UPT, UPT, UR5, 0x8, URZ ;  /* 0x0000000805057890 */ /* 0x000fe4000fffe0ff */
[----:B------:R-:W-:Y:S01]  /*47d0*/  UISETP.NE.AND UP0, UPT, UR6, URZ, UPT ;  /* 0x000000ff0600728c */ /* 0x000fe2000bf05270 */
[----:B--2---:R-:W-:-:S08]  /*47e0*/  @P0 DADD R6, R6, R2 ;  /* 0x0000000006060229 */ /* 0x004fd00000000002 */
[----:B------:R-:W-:Y:S05]  /*47f0*/  BRA.U UP0, `(.L_x_159) ;  /* 0xfffffffd00d47547 */ /* 0x000fea000b83ffff */
.L_x_132:
[----:B------:R-:W-:Y:S01]  /*4800*/  ISETP.GT.AND P0, PT, R7, 0xfffff, PT ;  /* 0x000fffff0700780c */ /* 0x000fe20003f04270 */
[----:B------:R-:W-:Y:S01]  /*4810*/  IMAD.MOV.U32 R2, RZ, RZ, R6 ;  /* 0x000000ffff027224 */ /* 0x000fe200078e0006 */
[----:B------:R-:W-:Y:S01]  /*4820*/  MOV R3, R7 ;  /* 0x0000000700037202 */ /* 0x000fe20000000f00 */
[----:B------:R-:W-:Y:S10]  /*4830*/  BSSY.RECONVERGENT B0, `(.L_x_160) ;  /* 0x0000050000007945 */ /* 0x000ff40003800200 */
[----:B------:R-:W-:-:S10]  /*4840*/  @!P0 DMUL R6, R6, 1.80143985094819840000e+16 ;  /* 0x4350000006068828 */ /* 0x000fd40000000000 */
[----:B------:R-:W-:Y:S01]  /*4850*/  @!P0 IMAD.MOV.U32 R3, RZ, RZ, R7 ;  /* 0x000000ffff038224 */ /* 0x000fe200078e0007 */
[----:B------:R-:W-:-:S04]  /*4860*/  @!P0 MOV R2, R6 ;  /* 0x0000000600028202 */ /* 0x000fc80000000f00 */
[----:B------:R-:W-:-:S04]  /*4870*/  IADD3 R0, PT, PT, R3, -0x1, RZ ;  /* 0xffffffff03007810 */ /* 0x000fc80007ffe0ff */
[----:B------:R-:W-:Y:S01]  /*4880*/  ISETP.GT.U32.AND P1, PT, R0, 0x7feffffe, PT ;  /* 0x7feffffe0000780c */ /* 0x000fe20003f24070 */
[----:B------:R-:W-:Y:S02]  /*4890*/  IMAD.MOV.U32 R0, RZ, RZ, -0x3ff ;  /* 0xfffffc01ff007424 */ /* 0x000fe400078e00ff */
[----:B------:R-:W-:-:S10]  /*48a0*/  @!P0 IMAD.MOV.U32 R0, RZ, RZ, -0x435 ;  /* 0xfffffbcbff008424 */ /* 0x000fd400078e00ff */
[----:B------:R-:W-:Y:S05]  /*48b0*/  @P1 BRA `(.L_x_161) ;  /* 0x0000000400041947 */ /* 0x000fea0003800000 */
[----:B------:R-:W-:Y:S01]  /*48c0*/  LOP3.LUT R6, R3, 0xfffff, RZ, 0xc0, !PT ;  /* 0x000fffff03067812 */ /* 0x000fe200078ec0ff */
[----:B-123--:R-:W-:Y:S01]  /*48d0*/  IMAD.MOV.U32 R8, RZ, RZ, RZ ;  /* 0x000000ffff087224 */ /* 0x00efe200078e00ff */
[----:B------:R-:W-:Y:S01]  /*48e0*/  MOV R17, 0x3ed0ee25 ;  /* 0x3ed0ee2500117802 */ /* 0x000fe20000000f00 */
[----:B------:R-:W-:Y:S01]  /*48f0*/  IMAD.MOV.U32 R16, RZ, RZ, -0x748574fc ;  /* 0x8b7a8b04ff107424 */ /* 0x000fe200078e00ff */
[----:B------:R-:W-:Y:S01]  /*4900*/  LOP3.LUT R7, R6, 0x3ff00000, RZ, 0xfc, !PT ;  /* 0x3ff0000006077812 */ /* 0x000fe200078efcff */
[----:B------:R-:W-:Y:S01]  /*4910*/  IMAD.MOV.U32 R6, RZ, RZ, R2 ;  /* 0x000000ffff067224 */ /* 0x000fe200078e0002 */
        /* <DEDUP_REMOVED lines=59> */
.L_x_161:
[----:B------:R-:W-:Y:S01]  /*4cd0*/  MOV R2, 0x0 ;  /* 0x0000000000027802 */ /* 0x000fe20000000f00 */
[----:B------:R-:W-:Y:S01]  /*4ce0*/  IMAD.MOV.U32 R3, RZ, RZ, 0x7ff00000 ;  /* 0x7ff00000ff037424 */ /* 0x000fe200078e00ff */
[----:B------:R-:W-:-:S05]  /*4cf0*/  LOP3.LUT P0, RZ, R7, 0x7fffffff, RZ, 0xc0, !PT ;  /* 0x7fffffff07ff7812 */ /* 0x000fca000780c0ff */
[----:B------:R-:W-:-:S10]  /*4d00*/  DFMA R2, R6, R2, +INF ;  /* 0x7ff000000602742b */ /* 0x000fd40000000002 */
[----:B------:R-:W-:Y:S02]  /*4d10*/  FSEL R6, R2, RZ, P0 ;  /* 0x000000ff02067208 */ /* 0x000fe40000000000 */
[----:B------:R-:W-:-:S07]  /*4d20*/  FSEL R7, R3, -QNAN , P0 ;  /* 0xfff0000003077808 */ /* 0x000fce0000000000 */
.L_x_162:
[----:B------:R-:W-:Y:S05]  /*4d30*/  BSYNC.RECONVERGENT B0 ;  /* 0x0000000000007941 */ /* 0x000fea0003800200 */
.L_x_160:
[----:B-123--:R-:W0:Y:S01]  /*4d40*/  S2R R9, SR_TID.X ;  /* 0x0000000000097919 */ /* 0x00ee220000002100 */
[----:B------:R-:W1:Y:S01]  /*4d50*/  LDC.64 R2, c[0x0][0x398] ;  /* 0x0000e600ff027b82 */ /* 0x000e620000000a00 */
[----:B------:R-:W0:Y:S01]  /*4d60*/  LDCU UR4, c[0x0][0x370] ;  /* 0x00006e00ff0477ac */ /* 0x000e220008000800 */
[----:B------:R-:W-:Y:S01]  /*4d70*/  DADD R6, R6, R4 ;  /* 0x0000000006067229 */ /* 0x000fe20000000004 */
[----:B------:R-:W0:Y:S02]  /*4d80*/  S2R R0, SR_CTAID.X ;  /* 0x0000000000007919 */ /* 0x000e240000002500 */
[----:B0-----:R-:W-:-:S04]  /*4d90*/  IMAD R9, R9, UR4, R0 ;  /* 0x0000000409097c24 */ /* 0x001fc8000f8e0200 */
[----:B-1----:R-:W-:-:S05]  /*4da0*/  IMAD.WIDE.U32 R2, R9, 0x8, R2 ;  /* 0x0000000809027825 */ /* 0x002fca00078e0002 */
[----:B------:R-:W-:Y:S01]  /*4db0*/  STG.E.64 desc[UR10][R2.64], R6 ;  /* 0x0000000602007986 */ /* 0x000fe2000c101b0a */
[----:B------:R-:W-:Y:S05]  /*4dc0*/  EXIT ;  /* 0x000000000000794d */ /* 0x000fea0003800000 */
.L_x_163:
        /* <DEDUP_REMOVED lines=11> */
.L_x_192:


//--------------------- .text._Z19kernel_batchedDgemvPdS_iiiS_ --------------------------
	.section	.text._Z19kernel_batchedDgemvPdS_iiiS_,"ax",@progbits
	.align	128
        .global         _Z19kernel_batchedDgemvPdS_iiiS_
        .type           _Z19kernel_batchedDgemvPdS_iiiS_,@function
        .size           _Z19kernel_batchedDgemvPdS_iiiS_,(.L_x_193 - _Z19kernel_batchedDgemvPdS_iiiS_)
        .other          _Z19kernel_batchedDgemvPdS_iiiS_,@"STO_CUDA_ENTRY STV_DEFAULT"
_Z19kernel_batchedDgemvPdS_iiiS_:
.text._Z19kernel_batchedDgemvPdS_iiiS_:
[----:B------:R-:W-:Y:S08]  /*0000*/  LDC R1, c[0x0][0x37c] ;  /* 0x0000df00ff017b82 */ /* 0x000ff00000000800 */
[----:B------:R-:W0:Y:S01]  /*0010*/  LDC R0, c[0x0][0x360] ;  /* 0x0000d800ff007b82 */ /* 0x000e220000000800 */
[----:B------:R-:W1:Y:S07]  /*0020*/  LDCU.64 UR10, c[0x0][0x358] ;  /* 0x00006b00ff0a77ac */ /* 0x000e6e0008000a00 */
[----:B------:R-:W0:Y:S02]  /*0030*/  LDC R9, c[0x0][0x390] ;  /* 0x0000e400ff097b82 */ /* 0x000e240000000800 */
[----:B0-----:R-:W-:-:S05]  /*0040*/  IMAD R5, R0, R9, RZ ;  /* 0x0000000900057224 */ /* 0x001fca00078e02ff */
[----:B------:R-:W-:-:S04]  /*0050*/  IADD3 R7, PT, PT, R0, -0x1, R5 ;  /* 0xffffffff00077810 */ /* 0x000fc80007ffe005 */
[----:B------:R-:W-:-:S13]  /*0060*/  ISETP.GT.U32.AND P0, PT, R0, R7, PT ;  /* 0x000000070000720c */ /* 0x000fda0003f04070 */
[----:B-1----:R-:W-:Y:S05]  /*0070*/  @P0 BRA `(.L_x_164) ;  /* 0x0000000400780947 */ /* 0x002fea0003800000 */
[----:B------:R-:W0:Y:S01]  /*0080*/  I2F.U32.RP R4, R0 ;  /* 0x0000000000047306 */ /* 0x000e220000209000 */
[----:B------:R-:W-:Y:S01]  /*0090*/  ISETP.NE.U32.AND P2, PT, R0, RZ, PT ;  /* 0x000000ff0000720c */ /* 0x000fe20003f45070 */
[----:B------:R-:W1:Y:S01]  /*00a0*/  S2UR UR4, SR_CTAID.X ;  /* 0x00000000000479c3 */ /* 0x000e620000002500 */
[----:B------:R-:W2:Y:S05]  /*00b0*/  LDCU UR5, c[0x0][0x394] ;  /* 0x00007280ff0577ac */ /* 0x000eaa0008000800 */
[----:B0-----:R-:W0:Y:S02]  /*00c0*/  MUFU.RCP R4, R4 ;  /* 0x0000000400047308 */ /* 0x001e240000001000 */
[----:B0-----:R-:W-:-:S02]  /*00d0*/  VIADD R2, R4, 0xffffffe ;  /* 0x0ffffffe04027836 */ /* 0x001fc40000000000 */
[----:B-1----:R-:W-:-:S04]  /*00e0*/  IMAD R4, R5, UR4, RZ ;  /* 0x0000000405047c24 */ /* 0x002fc8000f8e02ff */
[----:B------:R0:W1:Y:S01]  /*00f0*/  F2I.FTZ.U32.TRUNC.NTZ R3, R2 ;  /* 0x0000000200037305 */ /* 0x000062000021f000 */
[----:B--2---:R-:W-:Y:S02]  /*0100*/  IMAD R5, R9, UR5, RZ ;  /* 0x0000000509057c24 */ /* 0x004fe4000f8e02ff */
[----:B0-----:R-:W-:Y:S02]  /*0110*/  IMAD.MOV.U32 R2, RZ, RZ, RZ ;  /* 0x000000ffff027224 */ /* 0x001fe400078e00ff */
[----:B-1----:R-:W-:-:S04]  /*0120*/  IMAD.MOV R11, RZ, RZ, -R3 ;  /* 0x000000ffff0b7224 */ /* 0x002fc800078e0a03 */
[----:B------:R-:W-:-:S04]  /*0130*/  IMAD R11, R11, R0, RZ ;  /* 0x000000000b0b7224 */ /* 0x000fc800078e02ff */
[----:B------:R-:W-:-:S06]  /*0140*/  IMAD.HI.U32 R6, R3, R11, R2 ;  /* 0x0000000b03067227 */ /* 0x000fcc00078e0002 */
[----:B------:R-:W-:-:S04]  /*0150*/  IMAD.HI.U32 R8, R6, R7, RZ ;  /* 0x0000000706087227 */ /* 0x000fc800078e00ff */
[----:B------:R-:W-:-:S04]  /*0160*/  IMAD.MOV R3, RZ, RZ, -R8 ;  /* 0x000000ffff037224 */ /* 0x000fc800078e0a08 */
[----:B------:R-:W-:Y:S02]  /*0170*/  IMAD R7, R0, R3, R7 ;  /* 0x0000000300077224 */ /* 0x000fe400078e0207 */
[----:B------:R-:W0:Y:S03]  /*0180*/  S2R R3, SR_TID.X ;  /* 0x0000000000037919 */ /* 0x000e260000002100 */
[----:B------:R-:W-:-:S13]  /*0190*/  ISETP.GE.U32.AND P0, PT, R7, R0, PT ;  /* 0x000000000700720c */ /* 0x000fda0003f06070 */
[----:B------:R-:W-:Y:S01]  /*01a0*/  @P0 IADD3 R7, PT, PT, R7, -R0, RZ ;  /* 0x8000000007070210 */ /* 0x000fe20007ffe0ff */
[----:B------:R-:W-:-:S03]  /*01b0*/  @P0 VIADD R8, R8, 0x1 ;  /* 0x0000000108080836 */ /* 0x000fc60000000000 */
[----:B------:R-:W-:-:S13]  /*01c0*/  ISETP.GE.U32.AND P1, PT, R7, R0, PT ;  /* 0x000000000700720c */ /* 0x000fda0003f26070 */
[----:B------:R-:W-:Y:S01]  /*01d0*/  @P1 VIADD R8, R8, 0x1 ;  /* 0x0000000108081836 */ /* 0x000fe20000000000 */
[----:B------:R-:W-:-:S04]  /*01e0*/  @!P2 LOP3.LUT R8, RZ, R0, RZ, 0x33, !PT ;  /* 0x00000000ff08a212 */ /* 0x000fc800078e33ff */
[C---:B------:R-:W-:Y:S02]  /*01f0*/  ISETP.GE.U32.AND P1, PT, R8.reuse, 0x4, PT ;  /* 0x000000040800780c */ /* 0x040fe40003f26070 */
[----:B------:R-:W-:-:S04]  /*0200*/  VIMNMX.U32 R7, PT, PT, R8, 0x1, !PT ;  /* 0x0000000108077848 */ /* 0x000fc80007fe0000 */
[----:B------:R-:W-:-:S04]  /*0210*/  LOP3.LUT R6, R7, 0x3, RZ, 0xc0, !PT ;  /* 0x0000000307067812 */ /* 0x000fc800078ec0ff */
[----:B------:R-:W-:-:S03]  /*0220*/  ISETP.NE.AND P0, PT, R6, RZ, PT ;  /* 0x000000ff0600720c */ /* 0x000fc60003f05270 */
[----:B0-----:R-:W-:Y:S10]  /*0230*/  @!P1 BRA `(.L_x_165) ;  /* 0x0000000000c49947 */ /* 0x001ff40003800000 */
[----:B------:R-:W-:Y:S01]  /*0240*/  LOP3.LUT R2, R7, 0xfffffffc, RZ, 0xc0, !PT ;  /* 0xfffffffc07027812 */ /* 0x000fe200078ec0ff */
[----:B------:R-:W-:-:S06]  /*0250*/  UMOV UR4, URZ ;  /* 0x000000ff00047c82 */ /* 0x000fcc0008000000 */
.L_x_166:
[----:B------:R-:W-:-:S04]  /*0260*/  IMAD R7, R0, UR4, R3 ;  /* 0x0000000400077c24 */ /* 0x000fc8000f8e0203 */
[----:B------:R-:W-:-:S04]  /*0270*/  IMAD.IADD R15, R4, 0x1, R7 ;  /* 0x00000001040f7824 */ /* 0x000fc800078e0207 */
[C---:B------:R-:W-:Y:S01]  /*0280*/  IMAD.IADD R19, R15.reuse, 0x1, R0 ;  /* 0x000000010f137824 */ /* 0x040fe200078e0200 */
[----:B------:R-:W-:-:S04]  /*0290*/  ISETP.GE.AND P1, PT, R15, R5, PT ;  /* 0x000000050f00720c */ /* 0x000fc80003f26270 */
[C---:B------:R-:W-:Y:S02]  /*02a0*/  IADD3 R21, PT, PT, R19.reuse, R0, RZ ;  /* 0x0000000013157210 */ /* 0x040fe40007ffe0ff */
[-C--:B------:R-:W-:Y:S02]  /*02b0*/  ISETP.GE.AND P2, PT, R19, R5.reuse, PT ;  /* 0x000000051300720c */ /* 0x080fe40003f46270 */
[C---:B------:R-:W-:Y:S01]  /*02c0*/  ISETP.GE.AND P3, PT, R21.reuse, R5, PT ;  /* 0x000000051500720c */ /* 0x040fe20003f66270 */
[----:B------:R-:W-:-:S04]  /*02d0*/  IMAD.IADD R14, R21, 0x1, R0 ;  /* 0x00000001150e7824 */ /* 0x000fc800078e0200 */
[----:B------:R-:W0:Y:S01]  /*02e0*/  @!P1 LDC.64 R16, c[0x0][0x388] ;  /* 0x0000e200ff109b82 */ /* 0x000e220000000a00 */
[----:B------:R-:W-:-:S07]  /*02f0*/  ISETP.GE.AND P4, PT, R14, R5, PT ;  /* 0x000000050e00720c */ /* 0x000fce0003f86270 */
[----:B------:R-:W1:Y:S08]  /*0300*/  @!P2 LDC.64 R12, c[0x0][0x388] ;  /* 0x0000e200ff0cab82 */ /* 0x000e700000000a00 */
[----:B------:R-:W2:Y:S08]  /*0310*/  @!P3 LDC.64 R10, c[0x0][0x388] ;  /* 0x0000e200ff0abb82 */ /* 0x000eb00000000a00 */
[----:B------:R-:W3:Y:S01]  /*0320*/  @!P4 LDC.64 R8, c[0x0][0x388] ;  /* 0x0000e200ff08cb82 */ /* 0x000ee20000000a00 */
[----:B0-----:R-:W-:-:S04]  /*0330*/  @!P1 IMAD.WIDE R16, R15, 0x8, R16 ;  /* 0x000000080f109825 */ /* 0x001fc800078e0210 */
[----:B-1----:R-:W-:-:S04]  /*0340*/  @!P2 IMAD.WIDE R18, R19, 0x8, R12 ;  /* 0x000000081312a825 */ /* 0x002fc800078e020c */
[----:B--2---:R-:W-:Y:S02]  /*0350*/  @!P3 IMAD.WIDE R12, R21, 0x8, R10 ;  /* 0x00000008150cb825 */ /* 0x004fe400078e020a */
[----:B------:R-:W2:Y:S04]  /*0360*/  @!P2 LDG.E.64 R10, desc[UR10][R18.64] ;  /* 0x0000000a120aa981 */ /* 0x000ea8000c1e1b00 */
[----:B------:R-:W4:Y:S01]  /*0370*/  @!P3 LDG.E.64 R12, desc[UR10][R12.64] ;  /* 0x0000000a0c0cb981 */ /* 0x000f22000c1e1b00 */
[----:B---3--:R-:W-:-:S03]  /*0380*/  @!P4 IMAD.WIDE R14, R14, 0x8, R8 ;  /* 0x000000080e0ec825 */ /* 0x008fc600078e0208 */
[----:B------:R0:W3:Y:S04]  /*0390*/  @!P1 LDG.E.64 R8, desc[UR10][R16.64] ;  /* 0x0000000a10089981 */ /* 0x0000e8000c1e1b00 */
[----:B------:R-:W5:Y:S01]  /*03a0*/  @!P4 LDG.E.64 R14, desc[UR10][R14.64] ;  /* 0x0000000a0e0ec981 */ /* 0x000f62000c1e1b00 */
[----:B------:R-:W1:Y:S01]  /*03b0*/  @!P1 S2R R21, SR_CgaCtaId ;  /* 0x0000000000159919 */ /* 0x000e620000008800 */
[----:B------:R-:W1:Y:S01]  /*03c0*/  @!P2 S2R R23, SR_CgaCtaId ;  /* 0x000000000017a919 */ /* 0x000e620000008800 */
[----:B------:R-:W1:Y:S01]  /*03d0*/  @!P3 S2R R22, SR_CgaCtaId ;  /* 0x000000000016b919 */ /* 0x000e620000008800 */
[----:B------:R-:W1:Y:S01]  /*03e0*/  @!P4 S2R R25, SR_CgaCtaId ;  /* 0x000000000019c919 */ /* 0x000e620000008800 */
[----:B------:R-:W-:Y:S02]  /*03f0*/  @!P1 MOV R20, 0x400 ;  /* 0x0000040000149802 */ /* 0x000fe40000000f00 */
[----:B0-----:R-:W-:-:S02]  /*0400*/  @!P2 MOV R16, 0x400 ;  /* 0x000004000010a802 */ /* 0x001fc40000000f00 */
[----:B------:R-:W-:Y:S02]  /*0410*/  @!P3 MOV R19, 0x400 ;  /* 0x000004000013b802 */ /* 0x000fe40000000f00 */
[----:B------:R-:W-:Y:S02]  /*0420*/  @!P4 MOV R24, 0x400 ;  /* 0x000004000018c802 */ /* 0x000fe40000000f00 */
[----:B-1----:R-:W-:Y:S01]  /*0430*/  @!P1 LEA R20, R21, R20, 0x18 ;  /* 0x0000001415149211 */ /* 0x002fe200078ec0ff */
[----:B------:R-:W-:Y:S01]  /*0440*/  IMAD.IADD R21, R7, 0x1, R0 ;  /* 0x0000000107157824 */ /* 0x000fe200078e0200 */
[----:B------:R-:W-:-:S03]  /*0450*/  @!P2 LEA R18, R23, R16, 0x18 ;  /* 0x000000101712a211 */ /* 0x000fc600078ec0ff */
[----:B------:R-:W-:Y:S01]  /*0460*/  IMAD.IADD R17, R21, 0x1, R0 ;  /* 0x0000000115117824 */ /* 0x000fe200078e0200 */
[----:B------:R-:W-:-:S03]  /*0470*/  @!P3 LEA R22, R22, R19, 0x18 ;  /* 0x000000131616b211 */ /* 0x000fc600078ec0ff */
[----:B------:R-:W-:Y:S01]  /*0480*/  @!P4 IMAD.IADD R16, R17, 0x1, R0 ;  /* 0x000000011110c824 */ /* 0x000fe200078e0200 */
[----:B------:R-:W-:Y:S02]  /*0490*/  @!P1 LEA R7, R7, R20, 0x3 ;  /* 0x0000001407079211 */ /* 0x000fe400078e18ff */
[----:B------:R-:W-:Y:S01]  /*04a0*/  @!P4 LEA R25, R25, R24, 0x18 ;  /* 0x000000181919c211 */ /* 0x000fe200078ec0ff */
[----:B------:R-:W-:Y:S02]  /*04b0*/  @!P2 IMAD R19, R21, 0x8, R18 ;  /* 0x000000081513a824 */ /* 0x000fe400078e0212 */
[----:B------:R-:W-:Y:S02]  /*04c0*/  @!P3 IMAD R17, R17, 0x8, R22 ;  /* 0x000000081111b824 */ /* 0x000fe400078e0216 */
[----:B------:R-:W-:Y:S01]  /*04d0*/  @!P4 IMAD R21, R16, 0x8, R25 ;  /* 0x000000081015c824 */ /* 0x000fe200078e0219 */
[----:B------:R-:W-:Y:S01]  /*04e0*/  UIADD3 UR4, UPT, UPT, UR4, 0x4, URZ ;  /* 0x0000000404047890 */ /* 0x000fe2000fffe0ff */
[----:B---3--:R0:W-:Y:S04]  /*04f0*/  @!P1 STS.64 [R7], R8 ;  /* 0x0000000807009388 */ /* 0x0081e80000000a00 */
[----:B--2---:R0:W-:Y:S04]  /*0500*/  @!P2 STS.64 [R19], R10 ;  /* 0x0000000a1300a388 */ /* 0x0041e80000000a00 */
[----:B----4-:R0:W-:Y:S04]  /*0510*/  @!P3 STS.64 [R17], R12 ;  /* 0x0000000c1100b388 */ /* 0x0101e80000000a00 */
[----:B-----5:R0:W-:Y:S01]  /*0520*/  @!P4 STS.64 [R21], R14 ;  /* 0x0000000e1500c388 */ /* 0x0201e20000000a00 */
[----:B------:R-:W-:-:S13]  /*0530*/  ISETP.NE.AND P1, PT, R2, UR4, PT ;  /* 0x0000000402007c0c */ /* 0x000fda000bf25270 */
[----:B0-----:R-:W-:Y:S05]  /*0540*/  @P1 BRA `(.L_x_166) ;  /* 0xfffffffc00441947 */ /* 0x001fea000383ffff */
.L_x_165:
[----:B------:R-:W-:Y:S05]  /*0550*/  @!P0 BRA `(.L_x_164) ;  /* 0x0000000000408947 */ /* 0x000fea0003800000 */
[----:B------:R-:W-:-:S05]  /*0560*/  UMOV UR4, URZ ;  /* 0x000000ff00047c82 */ /* 0x000fca0008000000 */
.L_x_167:
[----:B------:R-:W-:-:S04]  /*0570*/  IMAD R7, R0, R2, R3 ;  /* 0x0000000200077224 */ /* 0x000fc800078e0203 */
[----:B------:R-:W-:-:S05]  /*0580*/  IMAD.IADD R10, R4, 0x1, R7 ;  /* 0x00000001040a7824 */ /* 0x000fca00078e0207 */
[----:B------:R-:W-:-:S13]  /*0590*/  ISETP.GE.AND P0, PT, R10, R5, PT ;  /* 0x000000050a00720c */ /* 0x000fda0003f06270 */
[----:B------:R-:W0:Y:S02]  /*05a0*/  @!P0 LDC.64 R8, c[0x0][0x388] ;  /* 0x0000e200ff088b82 */ /* 0x000e240000000a00 */
[----:B0-----:R-:W-:-:S06]  /*05b0*/  @!P0 IMAD.WIDE R8, R10, 0x8, R8 ;  /* 0x000000080a088825 */ /* 0x001fcc00078e0208 */
[----:B------:R-:W2:Y:S01]  /*05c0*/  @!P0 LDG.E.64 R8, desc[UR10][R8.64] ;  /* 0x0000000a08088981 */ /* 0x000ea2000c1e1b00 */
[----:B------:R-:W-:Y:S01]  /*05d0*/  @!P0 MOV R10, 0x400 ;  /* 0x00000400000a8802 */ /* 0x000fe20000000f00 */
[----:B------:R-:W-:Y:S01]  /*05e0*/  UIADD3 UR4, UPT, UPT, UR4, 0x1, URZ ;  /* 0x0000000104047890 */ /* 0x000fe2000fffe0ff */
[----:B------:R-:W-:Y:S01]  /*05f0*/  VIADD R2, R2, 0x1 ;  /* 0x0000000102027836 */ /* 0x000fe20000000000 */
[----:B------:R-:W0:Y:S02]  /*0600*/  @!P0 S2R R11, SR_CgaCtaId ;  /* 0x00000000000b8919 */ /* 0x000e240000008800 */
[----:B0-----:R-:W-:-:S04]  /*0610*/  @!P0 LEA R10, R11, R10, 0x18 ;  /* 0x0000000a0b0a8211 */ /* 0x001fc800078ec0ff */
[----:B------:R-:W-:-:S05]  /*0620*/  @!P0 LEA R7, R7, R10, 0x3 ;  /* 0x0000000a07078211 */ /* 0x000fca00078e18ff */
[----:B--2---:R0:W-:Y:S01]  /*0630*/  @!P0 STS.64 [R7], R8 ;  /* 0x0000000807008388 */ /* 0x0041e20000000a00 */
[----:B------:R-:W-:-:S13]  /*0640*/  ISETP.NE.AND P0, PT, R6, UR4, PT ;  /* 0x0000000406007c0c */ /* 0x000fda000bf05270 */
[----:B0-----:R-:W-:Y:S05]  /*0650*/  @P0 BRA `(.L_x_167) ;  /* 0xfffffffc00c40947 */ /* 0x001fea000383ffff */
.L_x_164:
[----:B------:R-:W0:Y:S01]  /*0660*/  S2R R3, SR_TID.X ;  /* 0x0000000000037919 */ /* 0x000e220000002100 */
[----:B------:R-:W0:Y:S01]  /*0670*/  S2UR UR4, SR_CTAID.X ;  /* 0x00000000000479c3 */ /* 0x000e220000002500 */
[----:B------:R-:W1:Y:S01]  /*0680*/  LDCU UR5, c[0x0][0x394] ;  /* 0x00007280ff0577ac */ /* 0x000e620008000800 */
[----:B0-----:R-:W-:-:S06]  /*0690*/  IMAD R5, R0, UR4, R3 ;  /* 0x0000000400057c24 */ /* 0x001fcc000f8e0203 */
[----:B------:R-:W-:Y:S01]  /*06a0*/  BAR.SYNC.DEFER_BLOCKING 0x0 ;  /* 0x0000000000007b1d */ /* 0x000fe20000010000 */
[----:B-1----:R-:W-:-:S13]  /*06b0*/  ISETP.GE.AND P0, PT, R5, UR5, PT ;  /* 0x0000000505007c0c */ /* 0x002fda000bf06270 */
[----:B------:R-:W-:Y:S05]  /*06c0*/  @P0 EXIT ;  /* 0x000000000000094d */ /* 0x000fea0003800000 */
[----:B------:R-:W0:Y:S02]  /*06d0*/  LDC R0, c[0x0][0x390] ;  /* 0x0000e400ff007b82 */ /* 0x000e240000000800 */
[----:B0-----:R-:W-:-:S13]  /*06e0*/  ISETP.GE.AND P0, PT, R0, 0x1, PT ;  /* 0x000000010000780c */ /* 0x001fda0003f06270 */
[----:B------:R-:W-:Y:S05]  /*06f0*/  @!P0 EXIT ;  /* 0x000000000000894d */ /* 0x000fea0003800000 */
[----:B------:R-:W0:Y:S01]  /*0700*/  LDC R4, c[0x0][0x398] ;  /* 0x0000e600ff047b82 */ /* 0x000e220000000800 */
[----:B------:R-:W-:Y:S01]  /*0710*/  UMOV UR4, 0x400 ;  /* 0x0000040000047882 */ /* 0x000fe20000000000 */
[----:B------:R-:W-:Y:S01]  /*0720*/  IMAD R3, R3, R0, RZ ;  /* 0x0000000003037224 */ /* 0x000fe200078e02ff */
[----:B------:R-:W1:Y:S05]  /*0730*/  LDCU.U16 UR8, c[0x0][0x390] ;  /* 0x00007200ff0877ac */ /* 0x000e6a0008000400 */
[----:B------:R-:W2:Y:S01]  /*0740*/  S2UR UR5, SR_CgaCtaId ;  /* 0x00000000000579c3 */ /* 0x000ea20000008800 */
[----:B0-----:R-:W-:-:S04]  /*0750*/  IABS R9, R4 ;  /* 0x0000000400097213 */ /* 0x001fc80000000000 */
[----:B------:R-:W0:Y:S01]  /*0760*/  I2F.RP R2, R9 ;  /* 0x0000000900027306 */ /* 0x000e220000209400 */
[----:B--2---:R-:W-:-:S06]  /*0770*/  ULEA UR4, UR5, UR4, 0x18 ;  /* 0x0000000405047291 */ /* 0x004fcc000f8ec0ff */
[----:B------:R-:W-:Y:S01]  /*0780*/  LEA R3, R3, UR4, 0x3 ;  /* 0x0000000403037c11 */ /* 0x000fe2000f8e18ff */
[----:B------:R-:W-:Y:S01]  /*0790*/  UMOV UR4, URZ ;  /* 0x000000ff00047c82 */ /* 0x000fe20008000000 */
[----:B0-----:R-:W0:Y:S02]  /*07a0*/  MUFU.RCP R2, R2 ;  /* 0x0000000200027308 */ /* 0x001e240000001000 */
[----:B0-----:R-:W-:-:S06]  /*07b0*/  VIADD R6, R2, 0xffffffe ;  /* 0x0ffffffe02067836 */ /* 0x001fcc0000000000 */
[----:B------:R0:W2:Y:S02]  /*07c0*/  F2I.FTZ.U32.TRUNC.NTZ R7, R6 ;  /* 0x0000000600077305 */ /* 0x0000a4000021f000 */
[----:B0-----:R-:W-:Y:S02]  /*07d0*/  IMAD.MOV.U32 R6, RZ, RZ, RZ ;  /* 0x000000ffff067224 */ /* 0x001fe400078e00ff */
[----:B--2---:R-:W-:-:S04]  /*07e0*/  IMAD.MOV R8, RZ, RZ, -R7 ;  /* 0x000000ffff087224 */ /* 0x004fc800078e0a07 */
[----:B------:R-:W-:Y:S01]  /*07f0*/  IMAD R11, R8, R9, RZ ;  /* 0x00000009080b7224 */ /* 0x000fe200078e02ff */
[----:B------:R-:W-:-:S03]  /*0800*/  IABS R8, R5 ;  /* 0x0000000500087213 */ /* 0x000fc60000000000 */
[----:B------:R-:W-:Y:S01]  /*0810*/  IMAD.HI.U32 R7, R7, R11, R6 ;  /* 0x0000000b07077227 */ /* 0x000fe200078e0006 */
[----:B------:R-:W-:-:S05]  /*0820*/  PRMT R6, RZ, 0x7610, R6 ;  /* 0x00007610ff067816 */ /* 0x000fca0000000006 */
[----:B------:R-:W-:-:S05]  /*0830*/  IMAD.HI.U32 R7, R7, R8, RZ ;  /* 0x0000000807077227 */ /* 0x000fca00078e00ff */
[----:B------:R-:W-:-:S05]  /*0840*/  IADD3 R2, PT, PT, -R7, RZ, RZ ;  /* 0x000000ff07027210 */ /* 0x000fca0007ffe1ff */
[----:B------:R-:W-:-:S05]  /*0850*/  IMAD R2, R9, R2, R8 ;  /* 0x0000000209027224 */ /* 0x000fca00078e0208 */
[----:B------:R-:W-:-:S13]  /*0860*/  ISETP.GT.U32.AND P1, PT, R9, R2, PT ;  /* 0x000000020900720c */ /* 0x000fda0003f24070 */
[----:B------:R-:W-:Y:S02]  /*0870*/  @!P1 IMAD.IADD R2, R2, 0x1, -R9 ;  /* 0x0000000102029824 */ /* 0x000fe400078e0a09 */
[----:B------:R-:W-:Y:S01]  /*0880*/  @!P1 VIADD R7, R7, 0x1 ;  /* 0x0000000107079836 */ /* 0x000fe20000000000 */
[----:B------:R-:W-:Y:S02]  /*0890*/  ISETP.NE.AND P1, PT, R4, RZ, PT ;  /* 0x000000ff0400720c */ /* 0x000fe40003f25270 */
[----:B------:R-:W-:Y:S02]  /*08a0*/  ISETP.GE.U32.AND P0, PT, R2, R9, PT ;  /* 0x000000090200720c */ /* 0x000fe40003f06070 */
[----:B------:R-:W-:Y:S01]  /*08b0*/  LOP3.LUT R2, R5, R4, RZ, 0x3c, !PT ;  /* 0x0000000405027212 */ /* 0x000fe200078e3cff */
[----:B------:R-:W0:Y:S03]  /*08c0*/  LDC.64 R8, c[0x0][0x380] ;  /* 0x0000e000ff087b82 */ /* 0x000e260000000a00 */
[----:B------:R-:W-:Y:S01]  /*08d0*/  ISETP.GE.AND P2, PT, R2, RZ, PT ;  /* 0x000000ff0200720c */ /* 0x000fe20003f46270 */
[----:B------:R-:W-:-:S02]  /*08e0*/  IMAD R2, R0, R0, R0 ;  /* 0x0000000000027224 */ /* 0x000fc400078e0200 */
[----:B------:R-:W-:Y:S01]  /*08f0*/  IMAD R0, R5, R0, RZ ;  /* 0x0000000005007224 */ /* 0x000fe200078e02ff */
[----:B------:R-:W-:Y:S02]  /*0900*/  PRMT R5, RZ, 0x7610, R5 ;  /* 0x00007610ff057816 */ /* 0x000fe40000000005 */
[----:B------:R-:W-:Y:S01]  /*0910*/  LEA.HI R2, R2, R2, RZ, 0x1 ;  /* 0x0000000202027211 */ /* 0x000fe200078f08ff */
[----:B------:R-:W-:-:S03]  /*0920*/  @P0 VIADD R7, R7, 0x1 ;  /* 0x0000000107070836 */ /* 0x000fc60000000000 */
[----:B------:R-:W-:-:S03]  /*0930*/  SHF.R.S32.HI R2, RZ, 0x1, R2 ;  /* 0x00000001ff027819 */ /* 0x000fc60000011402 */
[----:B------:R-:W-:Y:S01]  /*0940*/  @!P2 IMAD.MOV R7, RZ, RZ, -R7 ;  /* 0x000000ffff07a224 */ /* 0x000fe200078e0a07 */
[----:B------:R-:W-:Y:S02]  /*0950*/  @!P1 LOP3.LUT R7, RZ, R4, RZ, 0x33, !PT ;  /* 0x00000004ff079212 */ /* 0x000fe400078e33ff */
[----:B------:R-:W-:-:S03]  /*0960*/  PRMT R4, RZ, 0x7610, R4 ;  /* 0x00007610ff047816 */ /* 0x000fc60000000004 */
[----:B------:R-:W-:-:S04]  /*0970*/  IMAD R7, R7, R2, RZ ;  /* 0x0000000207077224 */ /* 0x000fc800078e02ff */
[----:B0-----:R-:W-:Y:S01]  /*0980*/  IMAD.WIDE R8, R7, 0x8, R8 ;  /* 0x0000000807087825 */ /* 0x001fe200078e0208 */
[----:B------:R-:W-:Y:S02]  /*0990*/  IADD3 R7, PT, PT, R3, 0x40, RZ ;  /* 0x0000004003077810 */ /* 0x000fe40007ffe0ff */
[----:B------:R-:W-:-:S05]  /*09a0*/  IADD3 R2, P0, PT, R8, 0x40, RZ ;  /* 0x0000004008027810 */ /* 0x000fca0007f1e0ff */
[----:B-1----:R-:W-:-:S08]  /*09b0*/  IMAD.X R22, RZ, RZ, R9, P0 ;  /* 0x000000ffff167224 */ /* 0x002fd000000e0609 */
.L_x_177:
[----:B0-----:R-:W0:Y:S01]  /*09c0*/  LDC R23, c[0x0][0x390] ;  /* 0x0000e400ff177b82 */ /* 0x001e220000000800 */
[----:B------:R-:W-:Y:S02]  /*09d0*/  UISETP.NE.AND UP0, UPT, UR4, URZ, UPT ;  /* 0x000000ff0400728c */ /* 0x000fe4000bf05270 */
[----:B------:R-:W-:Y:S01]  /*09e0*/  IMAD.U32 R24, RZ, RZ, UR4 ;  /* 0x00000004ff187e24 */ /* 0x000fe2000f8e00ff */
[----:B------:R-:W-:Y:S01]  /*09f0*/  ULOP3.LUT UR9, URZ, UR4, URZ, 0x33, !UPT ;  /* 0x00000004ff097292 */ /* 0x000fe2000f8e33ff */
[----:B------:R-:W-:-:S05]  /*0a00*/  CS2R R10, SRZ ;  /* 0x00000000000a7805 */ /* 0x000fca000001ff00 */
[----:B0-----:R-:W-:Y:S01]  /*0a10*/  VIADD R25, R23, UR9 ;  /* 0x0000000917197c36 */ /* 0x001fe20008000000 */
[----:B------:R-:W-:Y:S06]  /*0a20*/  BRA.U !UP0, `(.L_x_168) ;  /* 0x0000000908847547 */ /* 0x000fec000b800000 */
[----:B------:R-:W-:Y:S01]  /*0a30*/  UIADD3 UR5, UPT, UPT, UR4, -0x1, URZ ;  /* 0xffffffff04057890 */ /* 0x000fe2000fffe0ff */
[----:B------:R-:W-:Y:S01]  /*0a40*/  IMAD.MOV.U32 R26, RZ, RZ, RZ ;  /* 0x000000ffff1a7224 */ /* 0x000fe200078e00ff */
[----:B------:R-:W-:Y:S01]  /*0a50*/  UIMAD UR6, UR4, UR4, UR4 ;  /* 0x00000004040672a4 */ /* 0x000fe2000f8e0204 */
[----:B------:R-:W-:Y:S01]  /*0a60*/  CS2R R10, SRZ ;  /* 0x00000000000a7805 */ /* 0x000fe2000001ff00 */
[----:B------:R-:W-:Y:S02]  /*0a70*/  UISETP.GE.U32.AND UP0, UPT, UR5, 0xf, UPT ;  /* 0x0000000f0500788c */ /* 0x000fe4000bf06070 */
[----:B------:R-:W-:-:S07]  /*0a80*/  USHF.R.U32.HI UR12, URZ, 0x1, UR6 ;  /* 0x00000001ff0c7899 */ /* 0x000fce0008011606 */
[----:B------:R-:W-:Y:S05]  /*0a90*/  BRA.U !UP0, `(.L_x_169) ;  /* 0x00000005080c7547 */ /* 0x000fea000b800000 */
[----:B------:R-:W-:Y:S01]  /*0aa0*/  USHF.L.U32 UR5, UR6, 0x2, URZ ;  /* 0x0000000206057899 */ /* 0x000fe200080006ff */
[----:B------:R-:W-:Y:S01]  /*0ab0*/  MOV R26, R7 ;  /* 0x00000007001a7202 */ /* 0x000fe20000000f00 */
[----:B------:R-:W-:Y:S01]  /*0ac0*/  USHF.R.U32.HI UR6, URZ, 0x1e, UR6 ;  /* 0x0000001eff067899 */ /* 0x000fe20008011606 */
[----:B------:R-:W-:Y:S01]  /*0ad0*/  CS2R R10, SRZ ;  /* 0x00000000000a7805 */ /* 0x000fe2000001ff00 */
[----:B------:R-:W-:Y:S02]  /*0ae0*/  ULOP3.LUT UR7, UR5, 0xfffffff8, URZ, 0xc0, !UPT ;  /* 0xfffffff805077892 */ /* 0x000fe4000f8ec0ff */
[----:B------:R-:W-:Y:S02]  /*0af0*/  ULOP3.LUT UR6, UR6, 0x3, URZ, 0xc0, !UPT ;  /* 0x0000000306067892 */ /* 0x000fe4000f8ec0ff */
[----:B------:R-:W-:Y:S02]  /*0b00*/  ULOP3.LUT UR5, UR4, 0xfffffff0, URZ, 0xc0, !UPT ;  /* 0xfffffff004057892 */ /* 0x000fe4000f8ec0ff */
[----:B------:R-:W-:Y:S01]  /*0b10*/  IADD3 R18, P0, PT, R2, UR7, RZ ;  /* 0x0000000702127c10 */ /* 0x000fe2000ff1e0ff */
[----:B------:R-:W-:-:S02]  /*0b20*/  ULOP3.LUT UR13, UR4, 0x7ffffff0, URZ, 0xc0, !UPT ;  /* 0x7ffffff0040d7892 */ /* 0x000fc4000f8ec0ff */
[----:B------:R-:W-:Y:S01]  /*0b30*/  UIADD3 UR5, UPT, UPT, -UR5, URZ, URZ ;  /* 0x000000ff05057290 */ /* 0x000fe2000fffe1ff */
[----:B------:R-:W-:-:S11]  /*0b40*/  IADD3.X R13, PT, PT, R22, UR6, RZ, P0, !PT ;  /* 0x00000006160d7c10 */ /* 0x000fd600087fe4ff */
.L_x_170:
[----:B------:R-:W-:Y:S02]  /*0b50*/  IMAD.MOV.U32 R12, RZ, RZ, R18 ;  /* 0x000000ffff0c7224 */ /* 0x000fe400078e0012 */
[----:B------:R-:W0:Y:S04]  /*0b60*/  LDS.64 R18, [R26+-0x40] ;  /* 0xffffc0001a127984 */ /* 0x000e280000000a00 */
[----:B------:R-:W0:Y:S04]  /*0b70*/  LDG.E.64 R20, desc[UR10][R12.64+-0x40] ;  /* 0xffffc00a0c147981 */ /* 0x000e28000c1e1b00 */
[----:B------:R-:W2:Y:S04]  /*0b80*/  LDG.E.64 R16, desc[UR10][R12.64+-0x38] ;  /* 0xffffc80a0c107981 */ /* 0x000ea8000c1e1b00 */
[----:B------:R-:W3:Y:S04]  /*0b90*/  LDG.E.64 R14, desc[UR10][R12.64+-0x30] ;  /* 0xffffd00a0c0e7981 */ /* 0x000ee8000c1e1b00 */
[----:B------:R-:W4:Y:S01]  /*0ba0*/  LDG.E.64 R28, desc[UR10][R12.64+-0x28] ;  /* 0xffffd80a0c1c7981 */ /* 0x000f22000c1e1b00 */
[----:B0-----:R-:W-:-:S03]  /*0bb0*/  DFMA R18, R20, R18, R10 ;  /* 0x000000121412722b */ /* 0x001fc6000000000a */
[----:B------:R-:W2:Y:S04]  /*0bc0*/  LDS.64 R10, [R26+-0x38] ;  /* 0xffffc8001a0a7984 */ /* 0x000ea80000000a00 */
[----:B------:R-:W5:Y:S01]  /*0bd0*/  LDG.E.64 R20, desc[UR10][R12.64+-0x8] ;  /* 0xfffff80a0c147981 */ /* 0x000f62000c1e1b00 */
[----:B--2---:R-:W-:-:S03]  /*0be0*/  DFMA R10, R16, R10, R18 ;  /* 0x0000000a100a722b */ /* 0x004fc60000000012 */
[----:B------:R-:W3:Y:S04]  /*0bf0*/  LDS.64 R16, [R26+-0x30] ;  /* 0xffffd0001a107984 */ /* 0x000ee80000000a00 */
[----:B------:R-:W2:Y:S01]  /*0c00*/  LDG.E.64 R18, desc[UR10][R12.64+-0x20] ;  /* 0xffffe00a0c127981 */ /* 0x000ea2000c1e1b00 */
[----:B---3--:R-:W-:-:S03]  /*0c10*/  DFMA R16, R14, R16, R10 ;  /* 0x000000100e10722b */ /* 0x008fc6000000000a */
[----:B------:R-:W4:Y:S04]  /*0c20*/  LDS.64 R10, [R26+-0x28] ;  /* 0xffffd8001a0a7984 */ /* 0x000f280000000a00 */
[----:B------:R-:W3:Y:S01]  /*0c30*/  LDG.E.64 R14, desc[UR10][R12.64+-0x18] ;  /* 0xffffe80a0c0e7981 */ /* 0x000ee2000c1e1b00 */
[----:B----4-:R-:W-:-:S03]  /*0c40*/  DFMA R28, R28, R10, R16 ;  /* 0x0000000a1c1c722b */ /* 0x010fc60000000010 */
[----:B------:R-:W4:Y:S04]  /*0c50*/  LDG.E.64 R10, desc[UR10][R12.64+-0x10] ;  /* 0xfffff00a0c0a7981 */ /* 0x000f28000c1e1b00 */
[----:B------:R-:W2:Y:S02]  /*0c60*/  LDS.64 R16, [R26+-0x20] ;  /* 0xffffe0001a107984 */ /* 0x000ea40000000a00 */
[----:B--2---:R-:W-:Y:S02]  /*0c70*/  DFMA R18, R18, R16, R28 ;  /* 0x000000101212722b */ /* 0x004fe4000000001c */
[----:B------:R-:W3:Y:S04]  /*0c80*/  LDS.64 R16, [R26+-0x18] ;  /* 0xffffe8001a107984 */ /* 0x000ee80000000a00 */
[----:B------:R-:W2:Y:S02]  /*0c90*/  LDG.E.64 R28, desc[UR10][R12.64+0x18] ;  /* 0x0000180a0c1c7981 */ /* 0x000ea4000c1e1b00 */
[----:B---3--:R-:W-:-:S02]  /*0ca0*/  DFMA R14, R14, R16, R18 ;  /* 0x000000100e0e722b */ /* 0x008fc40000000012 */
[----:B------:R-:W4:Y:S04]  /*0cb0*/  LDS.64 R16, [R26+-0x10] ;  /* 0xfffff0001a107984 */ /* 0x000f280000000a00 */
[----:B------:R-:W3:Y:S02]  /*0cc0*/  LDG.E.64 R18, desc[UR10][R12.64] ;  /* 0x0000000a0c127981 */ /* 0x000ee4000c1e1b00 */
[----:B----4-:R-:W-:Y:S02]  /*0cd0*/  DFMA R16, R10, R16, R14 ;  /* 0x000000100a10722b */ /* 0x010fe4000000000e */
[----:B------:R-:W5:Y:S04]  /*0ce0*/  LDS.64 R10, [R26+-0x8] ;  /* 0xfffff8001a0a7984 */ /* 0x000f680000000a00 */
[----:B------:R-:W4:Y:S02]  /*0cf0*/  LDG.E.64 R14, desc[UR10][R12.64+0x8] ;  /* 0x0000080a0c0e7981 */ /* 0x000f24000c1e1b00 */
[----:B-----5:R-:W-:-:S02]  /*0d00*/  DFMA R20, R20, R10, R16 ;  /* 0x0000000a1414722b */ /* 0x020fc40000000010 */
[----:B------:R-:W5:Y:S04]  /*0d10*/  LDG.E.64 R10, desc[UR10][R12.64+0x10] ;  /* 0x0000100a0c0a7981 */ /* 0x000f68000c1e1b00 */
[----:B------:R-:W3:Y:S02]  /*0d20*/  LDS.64 R16, [R26] ;  /* 0x000000001a107984 */ /* 0x000ee40000000a00 */
[----:B---3--:R-:W-:Y:S02]  /*0d30*/  DFMA R18, R18, R16, R20 ;  /* 0x000000101212722b */ /* 0x008fe40000000014 */
[----:B------:R-:W4:Y:S04]  /*0d40*/  LDS.64 R16, [R26+0x8] ;  /* 0x000008001a107984 */ /* 0x000f280000000a00 */
[----:B------:R-:W3:Y:S02]  /*0d50*/  LDG.E.64 R20, desc[UR10][R12.64+0x20] ;  /* 0x0000200a0c147981 */ /* 0x000ee4000c1e1b00 */
[----:B----4-:R-:W-:-:S02]  /*0d60*/  DFMA R16, R14, R16, R18 ;  /* 0x000000100e10722b */ /* 0x010fc40000000012 */
[----:B------:R-:W5:Y:S04]  /*0d70*/  LDS.64 R14, [R26+0x10] ;  /* 0x000010001a0e7984 */ /* 0x000f680000000a00 */
[----:B------:R-:W-:Y:S02]  /*0d80*/  LDS.64 R18, [R26+0x20] ;  /* 0x000020001a127984 */ /* 0x000fe40000000a00 */
[----:B-----5:R-:W-:Y:S02]  /*0d90*/  DFMA R14, R10, R14, R16 ;  /* 0x0000000e0a0e722b */ /* 0x020fe40000000010 */
[----:B------:R-:W2:Y:S04]  /*0da0*/  LDS.64 R10, [R26+0x18] ;  /* 0x000018001a0a7984 */ /* 0x000ea80000000a00 */
[----:B------:R-:W4:Y:S02]  /*0db0*/  LDG.E.64 R16, desc[UR10][R12.64+0x28] ;  /* 0x0000280a0c107981 */ /* 0x000f24000c1e1b00 */
[----:B--2---:R-:W-:-:S02]  /*0dc0*/  DFMA R28, R28, R10, R14 ;  /* 0x0000000a1c1c722b */ /* 0x004fc4000000000e */
[----:B------:R-:W2:Y:S04]  /*0dd0*/  LDG.E.64 R14, desc[UR10][R12.64+0x30] ;  /* 0x0000300a0c0e7981 */ /* 0x000ea8000c1e1b00 */
[----:B------:R-:W5:Y:S01]  /*0de0*/  LDG.E.64 R10, desc[UR10][R12.64+0x38] ;  /* 0x0000380a0c0a7981 */ /* 0x000f62000c1e1b00 */
[----:B------:R-:W-:-:S04]  /*0df0*/  UIADD3 UR5, UPT, UPT, UR5, 0x10, URZ ;  /* 0x0000001005057890 */ /* 0x000fc8000fffe0ff */
[----:B------:R-:W-:Y:S01]  /*0e00*/  UISETP.NE.AND UP0, UPT, UR5, URZ, UPT ;  /* 0x000000ff0500728c */ /* 0x000fe2000bf05270 */
[----:B---3--:R-:W-:Y:S01]  /*0e10*/  DFMA R18, R20, R18, R28 ;  /* 0x000000121412722b */ /* 0x008fe2000000001c */
[----:B------:R-:W4:Y:S07]  /*0e20*/  LDS.64 R20, [R26+0x28] ;  /* 0x000028001a147984 */ /* 0x000f2e0000000a00 */
[----:B----4-:R-:W-:Y:S02]  /*0e30*/  DFMA R20, R16, R20, R18 ;  /* 0x000000141014722b */ /* 0x010fe40000000012 */
[----:B------:R-:W2:Y:S04]  /*0e40*/  LDS.64 R18, [R26+0x30] ;  /* 0x000030001a127984 */ /* 0x000ea80000000a00 */
[----:B------:R0:W5:Y:S02]  /*0e50*/  LDS.64 R16, [R26+0x38] ;  /* 0x000038001a107984 */ /* 0x0001640000000a00 */
[----:B0-----:R-:W-:Y:S01]  /*0e60*/  VIADD R26, R26, 0x80 ;  /* 0x000000801a1a7836 */ /* 0x001fe20000000000 */
[----:B--2---:R-:W-:Y:S01]  /*0e70*/  DFMA R14, R14, R18, R20 ;  /* 0x000000120e0e722b */ /* 0x004fe20000000014 */
[----:B------:R-:W-:-:S07]  /*0e80*/  IADD3 R18, P0, PT, R12, 0x80, RZ ;  /* 0x000000800c127810 */ /* 0x000fce0007f1e0ff */
[----:B-----5:R-:W-:Y:S01]  /*0e90*/  DFMA R10, R10, R16, R14 ;  /* 0x000000100a0a722b */ /* 0x020fe2000000000e */
[----:B------:R-:W-:Y:S01]  /*0ea0*/  IMAD.X R13, RZ, RZ, R13, P0 ;  /* 0x000000ffff0d7224 */ /* 0x000fe200000e060d */
[----:B------:R-:W-:Y:S09]  /*0eb0*/  BRA.U UP0, `(.L_x_170) ;  /* 0xfffffffd00247547 */ /* 0x000ff2000b83ffff */
[----:B------:R-:W-:-:S07]  /*0ec0*/  IMAD.U32 R26, RZ, RZ, UR13 ;  /* 0x0000000dff1a7e24 */ /* 0x000fce000f8e00ff */
.L_x_169:
[----:B------:R-:W-:-:S09]  /*0ed0*/  ULOP3.LUT UP0, URZ, UR4, 0xf, URZ, 0xc0, !UPT ;  /* 0x0000000f04ff7892 */ /* 0x000fd2000f80c0ff */
[----:B------:R-:W-:Y:S05]  /*0ee0*/  BRA.U !UP0, `(.L_x_168) ;  /* 0x0000000508547547 */ /* 0x000fea000b800000 */
[----:B------:R-:W-:-:S04]  /*0ef0*/  LOP3.LUT R13, R6, 0xf, RZ, 0xc0, !PT ;  /* 0x0000000f060d7812 */ /* 0x000fc800078ec0ff */
[C---:B------:R-:W-:Y:S02]  /*0f00*/  IADD3 R12, PT, PT, R13.reuse, -0x1, RZ ;  /* 0xffffffff0d0c7810 */ /* 0x040fe40007ffe0ff */
[----:B------:R-:W-:Y:S02]  /*0f10*/  LOP3.LUT P1, RZ, R13, 0x7, RZ, 0xc0, !PT ;  /* 0x000000070dff7812 */ /* 0x000fe4000782c0ff */
[----:B------:R-:W-:-:S13]  /*0f20*/  ISETP.GE.U32.AND P0, PT, R12, 0x7, PT ;  /* 0x000000070c00780c */ /* 0x000fda0003f06070 */
[----:B------:R-:W-:Y:S05]  /*0f30*/  @!P0 BRA `(.L_x_171) ;  /* 0x0000000000808947 */ /* 0x000fea0003800000 */
[----:B------:R-:W-:-:S04]  /*0f40*/  VIADD R29, R26, UR12 ;  /* 0x0000000c1a1d7c36 */ /* 0x000fc80008000000 */
[----:B------:R-:W-:-:S06]  /*0f50*/  IMAD.WIDE.U32 R28, R29, 0x8, R8 ;  /* 0x000000081d1c7825 */ /* 0x000fcc00078e0008 */
[----:B------:R-:W2:Y:S01]  /*0f60*/  LDG.E.64 R28, desc[UR10][R28.64] ;  /* 0x0000000a1c1c7981 */ /* 0x000ea2000c1e1b00 */
[----:B------:R-:W-:-:S05]  /*0f70*/  IADD3 R13, P0, PT, R26, UR12, RZ ;  /* 0x0000000c1a0d7c10 */ /* 0x000fca000ff1e0ff */
[----:B------:R-:W-:Y:S01]  /*0f80*/  IMAD.X R12, RZ, RZ, RZ, P0 ;  /* 0x000000ffff0c7224 */ /* 0x000fe200000e06ff */
[----:B------:R-:W-:-:S04]  /*0f90*/  LEA R18, P0, R13, R8, 0x3 ;  /* 0x000000080d127211 */ /* 0x000fc800078018ff */
[----:B------:R-:W-:-:S05]  /*0fa0*/  LEA.HI.X R19, R13, R9, R12, 0x3, P0 ;  /* 0x000000090d137211 */ /* 0x000fca00000f1c0c */
[----:B------:R-:W3:Y:S04]  /*0fb0*/  LDG.E.64 R16, desc[UR10][R18.64+0x8] ;  /* 0x0000080a12107981 */ /* 0x000ee8000c1e1b00 */
[----:B------:R-:W4:Y:S04]  /*0fc0*/  LDG.E.64 R14, desc[UR10][R18.64+0x10] ;  /* 0x0000100a120e7981 */ /* 0x000f28000c1e1b00 */
[----:B------:R-:W5:Y:S01]  /*0fd0*/  LDG.E.64 R12, desc[UR10][R18.64+0x18] ;  /* 0x0000180a120c7981 */ /* 0x000f62000c1e1b00 */
[----:B------:R-:W-:-:S05]  /*0fe0*/  IMAD R27, R26, 0x8, R3 ;  /* 0x000000081a1b7824 */ /* 0x000fca00078e0203 */
[----:B------:R-:W2:Y:S02]  /*0ff0*/  LDS.64 R20, [R27] ;  /* 0x000000001b147984 */ /* 0x000ea40000000a00 */
[----:B--2---:R-:W-:Y:S02]  /*1000*/  DFMA R20, R28, R20, R10 ;  /* 0x000000141c14722b */ /* 0x004fe4000000000a */
[----:B------:R-:W3:Y:S04]  /*1010*/  LDS.64 R10, [R27+0x8] ;  /* 0x000008001b0a7984 */ /* 0x000ee80000000a00 */
[----:B------:R-:W-:Y:S02]  /*1020*/  LDS.64 R28, [R27+0x20] ;  /* 0x000020001b1c7984 */ /* 0x000fe40000000a00 */
[----:B---3--:R-:W-:-:S02]  /*1030*/  DFMA R16, R16, R10, R20 ;  /* 0x0000000a1010722b */ /* 0x008fc40000000014 */
[----:B------:R-:W4:Y:S04]  /*1040*/  LDS.64 R10, [R27+0x10] ;  /* 0x000010001b0a7984 */ /* 0x000f280000000a00 */
[----:B------:R-:W2:Y:S02]  /*1050*/  LDG.E.64 R20, desc[UR10][R18.64+0x38] ;  /* 0x0000380a12147981 */ /* 0x000ea4000c1e1b00 */
[----:B----4-:R-:W-:Y:S02]  /*1060*/  DFMA R14, R14, R10, R16 ;  /* 0x0000000a0e0e722b */ /* 0x010fe40000000010 */
[----:B------:R-:W5:Y:S04]  /*1070*/  LDS.64 R16, [R27+0x18] ;  /* 0x000018001b107984 */ /* 0x000f680000000a00 */
[----:B------:R-:W3:Y:S02]  /*1080*/  LDG.E.64 R10, desc[UR10][R18.64+0x20] ;  /* 0x0000200a120a7981 */ /* 0x000ee4000c1e1b00 */
[----:B-----5:R-:W-:-:S02]  /*1090*/  DFMA R16, R12, R16, R14 ;  /* 0x000000100c10722b */ /* 0x020fc4000000000e */
[----:B------:R-:W4:Y:S04]  /*10a0*/  LDG.E.64 R14, desc[UR10][R18.64+0x28] ;  /* 0x0000280a120e7981 */ /* 0x000f28000c1e1b00 */
[----:B------:R-:W5:Y:S01]  /*10b0*/  LDG.E.64 R12, desc[UR10][R18.64+0x30] ;  /* 0x0000300a120c7981 */ /* 0x000f62000c1e1b00 */
[----:B------:R-:W-:Y:S01]  /*10c0*/  VIADD R26, R26, 0x8 ;  /* 0x000000081a1a7836 */ /* 0x000fe20000000000 */
[----:B---3--:R-:W-:Y:S02]  /*10d0*/  DFMA R16, R10, R28, R16 ;  /* 0x0000001c0a10722b */ /* 0x008fe40000000010 */
[----:B------:R-:W4:Y:S06]  /*10e0*/  LDS.64 R10, [R27+0x28] ;  /* 0x000028001b0a7984 */ /* 0x000f2c0000000a00 */
[----:B----4-:R-:W-:Y:S01]  /*10f0*/  DFMA R14, R14, R10, R16 ;  /* 0x0000000a0e0e722b */ /* 0x010fe20000000010 */
[----:B------:R-:W5:Y:S04]  /*1100*/  LDS.64 R10, [R27+0x30] ;  /* 0x000030001b0a7984 */ /* 0x000f680000000a00 */
[----:B------:R-:W2:Y:S03]  /*1110*/  LDS.64 R16, [R27+0x38] ;  /* 0x000038001b107984 */ /* 0x000ea60000000a00 */
[----:B-----5:R-:W-:-:S08]  /*1120*/  DFMA R10, R12, R10, R14 ;  /* 0x0000000a0c0a722b */ /* 0x020fd0000000000e */
[----:B--2---:R-:W-:-:S11]  /*1130*/  DFMA R10, R20, R16, R10 ;  /* 0x00000010140a722b */ /* 0x004fd6000000000a */
.L_x_171:
[----:B------:R-:W-:Y:S05]  /*1140*/  @!P1 BRA `(.L_x_168) ;  /* 0x0000000000bc9947 */ /* 0x000fea0003800000 */
[----:B------:R-:W-:-:S04]  /*1150*/  LOP3.LUT R27, R5, 0xffff, RZ, 0xc0, !PT ;  /* 0x0000ffff051b7812 */ /* 0x000fc800078ec0ff */
[C---:B------:R-:W-:Y:S02]  /*1160*/  LOP3.LUT R12, R27.reuse, 0x7, RZ, 0xc0, !PT ;  /* 0x000000071b0c7812 */ /* 0x040fe400078ec0ff */
[----:B------:R-:W-:Y:S02]  /*1170*/  LOP3.LUT R27, R27, 0x3, RZ, 0xc0, !PT ;  /* 0x000000031b1b7812 */ /* 0x000fe400078ec0ff */
[----:B------:R-:W-:Y:S02]  /*1180*/  IADD3 R12, PT, PT, R12, -0x1, RZ ;  /* 0xffffffff0c0c7810 */ /* 0x000fe40007ffe0ff */
[----:B------:R-:W-:Y:S02]  /*1190*/  ISETP.NE.AND P1, PT, R27, RZ, PT ;  /* 0x000000ff1b00720c */ /* 0x000fe40003f25270 */
        /* <DEDUP_REMOVED lines=12> */
[C---:B------:R-:W-:Y:S02]  /*1260*/  IMAD R28, R26.reuse, 0x8, R3 ;  /* 0x000000081a1c7824 */ /* 0x040fe400078e0203 */
[----:B------:R-:W-:-:S03]  /*1270*/  VIADD R26, R26, 0x4 ;  /* 0x000000041a1a7836 */ /* 0x000fc60000000000 */
[----:B------:R-:W2:Y:S02]  /*1280*/  LDS.64 R20, [R28] ;  /* 0x000000001c147984 */ /* 0x000ea40000000a00 */
[----:B--2---:R-:W-:Y:S02]  /*1290*/  DFMA R12, R12, R20, R10 ;  /* 0x000000140c0c722b */ /* 0x004fe4000000000a */
[----:B------:R-:W3:Y:S06]  /*12a0*/  LDS.64 R10, [R28+0x8] ;  /* 0x000008001c0a7984 */ /* 0x000eec0000000a00 */
[----:B---3--:R-:W-:Y:S01]  /*12b0*/  DFMA R12, R14, R10, R12 ;  /* 0x0000000a0e0c722b */ /* 0x008fe2000000000c */
[----:B------:R-:W4:Y:S04]  /*12c0*/  LDS.64 R10, [R28+0x10] ;  /* 0x000010001c0a7984 */ /* 0x000f280000000a00 */
[----:B------:R-:W5:Y:S03]  /*12d0*/  LDS.64 R14, [R28+0x18] ;  /* 0x000018001c0e7984 */ /* 0x000f660000000a00 */
[----:B----4-:R-:W-:-:S08]  /*12e0*/  DFMA R10, R16, R10, R12 ;  /* 0x0000000a100a722b */ /* 0x010fd0000000000c */
[----:B-----5:R-:W-:-:S11]  /*12f0*/  DFMA R10, R18, R14, R10 ;  /* 0x0000000e120a722b */ /* 0x020fd6000000000a */
.L_x_172:
[----:B------:R-:W-:Y:S05]  /*1300*/  @!P1 BRA `(.L_x_168) ;  /* 0x00000000004c9947 */ /* 0x000fea0003800000 */
[----:B------:R-:W-:-:S05]  /*1310*/  IADD3 R15, PT, PT, R26, UR12, RZ ;  /* 0x0000000c1a0f7c10 */ /* 0x000fca000fffe0ff */
[----:B------:R-:W-:-:S06]  /*1320*/  IMAD.WIDE.U32 R14, R15, 0x8, R8 ;  /* 0x000000080f0e7825 */ /* 0x000fcc00078e0008 */
[----:B------:R-:W2:Y:S01]  /*1330*/  LDG.E.64 R14, desc[UR10][R14.64] ;  /* 0x0000000a0e0e7981 */ /* 0x000ea2000c1e1b00 */
[----:B------:R-:W-:Y:S01]  /*1340*/  IMAD R18, R26, 0x8, R3 ;  /* 0x000000081a127824 */ /* 0x000fe200078e0203 */
[----:B------:R-:W-:-:S04]  /*1350*/  ISETP.NE.AND P0, PT, R27, 0x1, PT ;  /* 0x000000011b00780c */ /* 0x000fc80003f05270 */
[----:B------:R-:W2:Y:S02]  /*1360*/  LDS.64 R12, [R18] ;  /* 0x00000000120c7984 */ /* 0x000ea40000000a00 */
[----:B--2---:R-:W-:-:S07]  /*1370*/  DFMA R10, R14, R12, R10 ;  /* 0x0000000c0e0a722b */ /* 0x004fce000000000a */
[----:B------:R-:W-:Y:S05]  /*1380*/  @!P0 BRA `(.L_x_168) ;  /* 0x00000000002c8947 */ /* 0x000fea0003800000 */
[----:B------:R-:W-:Y:S01]  /*1390*/  IADD3 R13, P0, PT, R26, UR12, RZ ;  /* 0x0000000c1a0d7c10 */ /* 0x000fe2000ff1e0ff */
[----:B------:R-:W0:Y:S04]  /*13a0*/  LDS.64 R20, [R18+0x8] ;  /* 0x0000080012147984 */ /* 0x000e280000000a00 */
[----:B------:R-:W-:Y:S01]  /*13b0*/  IMAD.X R14, RZ, RZ, RZ, P0 ;  /* 0x000000ffff0e7224 */ /* 0x000fe200000e06ff */
[----:B------:R-:W-:-:S04]  /*13c0*/  LEA R12, P0, R13, R8, 0x3 ;  /* 0x000000080d0c7211 */ /* 0x000fc800078018ff */
[----:B------:R-:W-:Y:S02]  /*13d0*/  LEA.HI.X R13, R13, R9, R14, 0x3, P0 ;  /* 0x000000090d0d7211 */ /* 0x000fe400000f1c0e */
[----:B------:R-:W-:-:S03]  /*13e0*/  ISETP.NE.AND P0, PT, R27, 0x2, PT ;  /* 0x000000021b00780c */ /* 0x000fc60003f05270 */
[----:B------:R-:W0:Y:S10]  /*13f0*/  LDG.E.64 R14, desc[UR10][R12.64+0x8] ;  /* 0x0000080a0c0e7981 */ /* 0x000e34000c1e1b00 */
[----:B------:R-:W2:Y:S04]  /*1400*/  @P0 LDG.E.64 R16, desc[UR10][R12.64+0x10] ;  /* 0x0000100a0c100981 */ /* 0x000ea8000c1e1b00 */
[----:B------:R-:W2:Y:S01]  /*1410*/  @P0 LDS.64 R26, [R18+0x10] ;  /* 0x00001000121a0984 */ /* 0x000ea20000000a00 */
[----:B0-----:R-:W-:-:S08]  /*1420*/  DFMA R10, R14, R20, R10 ;  /* 0x000000140e0a722b */ /* 0x001fd0000000000a */
[----:B--2---:R-:W-:-:S11]  /*1430*/  @P0 DFMA R10, R16, R26, R10 ;  /* 0x0000001a100a022b */ /* 0x004fd6000000000a */
.L_x_168:
[----:B------:R-:W-:-:S06]  /*1440*/  UIADD3 UR4, UPT, UPT, UR4, 0x1, URZ ;  /* 0x0000000104047890 */ /* 0x000fcc000fffe0ff */
[----:B------:R-:W-:-:S13]  /*1450*/  ISETP.LE.AND P0, PT, R23, UR4, PT ;  /* 0x0000000417007c0c */ /* 0x000fda000bf03270 */
[----:B------:R-:W-:Y:S05]  /*1460*/  @P0 BRA `(.L_x_173) ;  /* 0x0000000800400947 */ /* 0x000fea0003800000 */
[----:B------:R-:W-:Y:S01]  /*1470*/  IADD3 R12, PT, PT, -R24, -0x2, R23 ;  /* 0xfffffffe180c7810 */ /* 0x000fe20007ffe117 */
[----:B------:R-:W-:Y:S01]  /*1480*/  IMAD.U32 R20, RZ, RZ, UR4 ;  /* 0x00000004ff147e24 */ /* 0x000fe2000f8e00ff */
[----:B------:R-:W-:Y:S01]  /*1490*/  LOP3.LUT P1, RZ, R25, 0x7, RZ, 0xc0, !PT ;  /* 0x0000000719ff7812 */ /* 0x000fe2000782c0ff */
[----:B------:R-:W-:Y:S01]  /*14a0*/  IMAD.MOV.U32 R21, RZ, RZ, R24 ;  /* 0x000000ffff157224 */ /* 0x000fe200078e0018 */
[----:B------:R-:W-:-:S13]  /*14b0*/  ISETP.GE.U32.AND P0, PT, R12, 0x7, PT ;  /* 0x000000070c00780c */ /* 0x000fda0003f06070 */
[----:B------:R-:W-:Y:S05]  /*14c0*/  @!P0 BRA `(.L_x_174) ;  /* 0x0000000400088947 */ /* 0x000fea0003800000 */
.L_x_175:
[----:B------:R-:W-:-:S05]  /*14d0*/  IADD3 R13, PT, PT, R21, 0x2, RZ ;  /* 0x00000002150d7810 */ /* 0x000fca0007ffe0ff */
[----:B------:R-:W-:-:S05]  /*14e0*/  IMAD R13, R13, R20, RZ ;  /* 0x000000140d0d7224 */ /* 0x000fca00078e02ff */
[----:B------:R-:W-:-:S05]  /*14f0*/  SHF.R.U32.HI R13, RZ, 0x1, R13 ;  /* 0x00000001ff0d7819 */ /* 0x000fca000001160d */
[----:B------:R-:W-:-:S04]  /*1500*/  IMAD.IADD R15, R13, 0x1, R24 ;  /* 0x000000010d0f7824 */ /* 0x000fc800078e0218 */
[----:B------:R-:W-:-:S06]  /*1510*/  IMAD.WIDE.U32 R14, R15, 0x8, R8 ;  /* 0x000000080f0e7825 */ /* 0x000fcc00078e0008 */
[----:B------:R-:W2:Y:S01]  /*1520*/  LDG.E.64 R14, desc[UR10][R14.64] ;  /* 0x0000000a0e0e7981 */ /* 0x000ea2000c1e1b00 */
[----:B------:R-:W-:-:S04]  /*1530*/  IMAD.IADD R21, R13, 0x1, R20 ;  /* 0x000000010d157824 */ /* 0x000fc800078e0214 */
[----:B------:R-:W-:-:S05]  /*1540*/  VIADD R12, R21, 0x1 ;  /* 0x00000001150c7836 */ /* 0x000fca0000000000 */
[----:B------:R-:W-:-:S05]  /*1550*/  LOP3.LUT R13, R12, 0x7fffffff, RZ, 0xc0, !PT ;  /* 0x7fffffff0c0d7812 */ /* 0x000fca00078ec0ff */
[----:B------:R-:W-:-:S04]  /*1560*/  IMAD.IADD R13, R13, 0x1, R24 ;  /* 0x000000010d0d7824 */ /* 0x000fc800078e0218 */
[----:B------:R-:W-:-:S06]  /*1570*/  IMAD.WIDE.U32 R12, R13, 0x8, R8 ;  /* 0x000000080d0c7825 */ /* 0x000fcc00078e0008 */
[----:B------:R-:W3:Y:S01]  /*1580*/  LDG.E.64 R12, desc[UR10][R12.64] ;  /* 0x0000000a0c0c7981 */ /* 0x000ee2000c1e1b00 */
[C---:B------:R-:W-:Y:S01]  /*1590*/  LEA R26, R20.reuse, R3, 0x3 ;  /* 0x00000003141a7211 */ /* 0x040fe200078e18ff */
[----:B------:R-:W-:-:S04]  /*15a0*/  VIADD R16, R20, 0x3 ;  /* 0x0000000314107836 */ /* 0x000fc80000000000 */
[----:B------:R-:W2:Y:S01]  /*15b0*/  LDS.64 R18, [R26] ;  /* 0x000000001a127984 */ /* 0x000ea20000000a00 */
[----:B------:R-:W-:-:S05]  /*15c0*/  IMAD.IADD R21, R21, 0x1, R16 ;  /* 0x0000000115157824 */ /* 0x000fca00078e0210 */
[----:B------:R-:W-:-:S05]  /*15d0*/  LOP3.LUT R17, R21, 0x7fffffff, RZ, 0xc0, !PT ;  /* 0x7fffffff15117812 */ /* 0x000fca00078ec0ff */
[----:B------:R-:W-:Y:S02]  /*15e0*/  IMAD.IADD R17, R17, 0x1, R24 ;  /* 0x0000000111117824 */ /* 0x000fe400078e0218 */
[----:B------:R-:W-:Y:S01]  /*15f0*/  IMAD.IADD R21, R16, 0x1, R21 ;  /* 0x0000000110157824 */ /* 0x000fe200078e0215 */
[----:B--2---:R-:W-:Y:S01]  /*1600*/  DFMA R18, R14, R18, R10 ;  /* 0x000000120e12722b */ /* 0x004fe2000000000a */
[----:B------:R-:W-:-:S03]  /*1610*/  IMAD.WIDE.U32 R14, R17, 0x8, R8 ;  /* 0x00000008110e7825 */ /* 0x000fc600078e0008 */
[----:B------:R-:W-:Y:S01]  /*1620*/  LOP3.LUT R11, R21, 0x7fffffff, RZ, 0xc0, !PT ;  /* 0x7fffffff150b7812 */ /* 0x000fe200078ec0ff */
[----:B------:R-:W3:Y:S04]  /*1630*/  LDS.64 R16, [R26+0x8] ;  /* 0x000008001a107984 */ /* 0x000ee80000000a00 */
[----:B------:R-:W2:Y:S01]  /*1640*/  LDG.E.64 R14, desc[UR10][R14.64] ;  /* 0x0000000a0e0e7981 */ /* 0x000ea2000c1e1b00 */
[----:B------:R-:W-:-:S05]  /*1650*/  IADD3 R11, PT, PT, R11, R24, RZ ;  /* 0x000000180b0b7210 */ /* 0x000fca0007ffe0ff */
[----:B------:R-:W-:-:S06]  /*1660*/  IMAD.WIDE.U32 R10, R11, 0x8, R8 ;  /* 0x000000080b0a7825 */ /* 0x000fcc00078e0008 */
[----:B------:R-:W4:Y:S01]  /*1670*/  LDG.E.64 R10, desc[UR10][R10.64] ;  /* 0x0000000a0a0a7981 */ /* 0x000f22000c1e1b00 */
[----:B------:R-:W-:Y:S01]  /*1680*/  IADD3 R21, PT, PT, R20, 0x4, R21 ;  /* 0x0000000414157810 */ /* 0x000fe20007ffe015 */
[----:B---3--:R-:W-:-:S03]  /*1690*/  DFMA R12, R12, R16, R18 ;  /* 0x000000100c0c722b */ /* 0x008fc60000000012 */
[----:B------:R-:W-:-:S05]  /*16a0*/  LOP3.LUT R17, R21, 0x7fffffff, RZ, 0xc0, !PT ;  /* 0x7fffffff15117812 */ /* 0x000fca00078ec0ff */
[----:B------:R-:W-:-:S04]  /*16b0*/  IMAD.IADD R17, R17, 0x1, R24 ;  /* 0x0000000111117824 */ /* 0x000fc800078e0218 */
[----:B------:R-:W-:Y:S02]  /*16c0*/  IMAD.WIDE.U32 R18, R17, 0x8, R8 ;  /* 0x0000000811127825 */ /* 0x000fe400078e0008 */
[----:B------:R-:W2:Y:S04]  /*16d0*/  LDS.64 R16, [R26+0x10] ;  /* 0x000010001a107984 */ /* 0x000ea80000000a00 */
[----:B------:R-:W3:Y:S01]  /*16e0*/  LDG.E.64 R18, desc[UR10][R18.64] ;  /* 0x0000000a12127981 */ /* 0x000ee2000c1e1b00 */
[----:B------:R-:W-:Y:S01]  /*16f0*/  IADD3 R21, PT, PT, R20, 0x5, R21 ;  /* 0x0000000514157810 */ /* 0x000fe20007ffe015 */
[----:B--2---:R-:W-:Y:S02]  /*1700*/  DFMA R14, R14, R16, R12 ;  /* 0x000000100e0e722b */ /* 0x004fe4000000000c */
[----:B------:R-:W4:Y:S06]  /*1710*/  LDS.64 R12, [R26+0x18] ;  /* 0x000018001a0c7984 */ /* 0x000f2c0000000a00 */
[----:B----4-:R-:W-:Y:S01]  /*1720*/  DFMA R12, R10, R12, R14 ;  /* 0x0000000c0a0c722b */ /* 0x010fe2000000000e */
[----:B------:R-:W3:Y:S01]  /*1730*/  LDS.64 R10, [R26+0x20] ;  /* 0x000020001a0a7984 */ /* 0x000ee20000000a00 */
[----:B------:R-:W-:-:S05]  /*1740*/  LOP3.LUT R15, R21, 0x7fffffff, RZ, 0xc0, !PT ;  /* 0x7fffffff150f7812 */ /* 0x000fca00078ec0ff */
[----:B------:R-:W-:-:S04]  /*1750*/  IMAD.IADD R15, R15, 0x1, R24 ;  /* 0x000000010f0f7824 */ /* 0x000fc800078e0218 */
[----:B------:R-:W-:-:S06]  /*1760*/  IMAD.WIDE.U32 R16, R15, 0x8, R8 ;  /* 0x000000080f107825 */ /* 0x000fcc00078e0008 */
[----:B------:R-:W2:Y:S01]  /*1770*/  LDG.E.64 R16, desc[UR10][R16.64] ;  /* 0x0000000a10107981 */ /* 0x000ea2000c1e1b00 */
[C---:B------:R-:W-:Y:S01]  /*1780*/  IADD3 R14, PT, PT, R20.reuse, 0x6, R21 ;  /* 0x00000006140e7810 */ /* 0x040fe20007ffe015 */
[----:B------:R-:W-:Y:S01]  /*1790*/  VIADD R21, R20, 0x7 ;  /* 0x0000000714157836 */ /* 0x000fe20000000000 */
[----:B---3--:R-:W-:Y:S02]  /*17a0*/  DFMA R18, R18, R10, R12 ;  /* 0x0000000a1212722b */ /* 0x008fe4000000000c */
[----:B------:R-:W-:Y:S01]  /*17b0*/  LOP3.LUT R11, R14, 0x7fffffff, RZ, 0xc0, !PT ;  /* 0x7fffffff0e0b7812 */ /* 0x000fe200078ec0ff */
[----:B------:R-:W-:-:S03]  /*17c0*/  IMAD.IADD R14, R21, 0x1, R14 ;  /* 0x00000001150e7824 */ /* 0x000fc600078e020e */
[----:B------:R-:W-:Y:S02]  /*17d0*/  IADD3 R11, PT, PT, R11, R24, RZ ;  /* 0x000000180b0b7210 */ /* 0x000fe40007ffe0ff */
[----:B------:R-:W-:-:S03]  /*17e0*/  LOP3.LUT R15, R14, 0x7fffffff, RZ, 0xc0, !PT ;  /* 0x7fffffff0e0f7812 */ /* 0x000fc600078ec0ff */
[----:B------:R-:W-:-:S04]  /*17f0*/  IMAD.WIDE.U32 R12, R11, 0x8, R8 ;  /* 0x000000080b0c7825 */ /* 0x000fc800078e0008 */
[----:B------:R-:W-:Y:S02]  /*1800*/  IMAD.IADD R15, R15, 0x1, R24 ;  /* 0x000000010f0f7824 */ /* 0x000fe400078e0218 */
[----:B------:R-:W3:Y:S02]  /*1810*/  LDG.E.64 R12, desc[UR10][R12.64] ;  /* 0x0000000a0c0c7981 */ /* 0x000ee4000c1e1b00 */
[----:B------:R-:W-:Y:S02]  /*1820*/  IMAD.WIDE.U32 R28, R15, 0x8, R8 ;  /* 0x000000080f1c7825 */ /* 0x000fe400078e0008 */
[----:B------:R-:W2:Y:S04]  /*1830*/  LDS.64 R14, [R26+0x28] ;  /* 0x000028001a0e7984 */ /* 0x000ea80000000a00 */
[----:B------:R-:W4:Y:S01]  /*1840*/  LDG.E.64 R10, desc[UR10][R28.64] ;  /* 0x0000000a1c0a7981 */ /* 0x000f22000c1e1b00 */
[----:B------:R-:W-:Y:S01]  /*1850*/  VIADD R20, R20, 0x8 ;  /* 0x0000000814147836 */ /* 0x000fe20000000000 */
[----:B--2---:R-:W-:-:S02]  /*1860*/  DFMA R16, R16, R14, R18 ;  /* 0x0000000e1010722b */ /* 0x004fc40000000012 */
[----:B------:R-:W3:Y:S04]  /*1870*/  LDS.64 R14, [R26+0x30] ;  /* 0x000030001a0e7984 */ /* 0x000ee80000000a00 */
[----:B------:R-:W4:Y:S02]  /*1880*/  LDS.64 R18, [R26+0x38] ;  /* 0x000038001a127984 */ /* 0x000f240000000a00 */
[----:B---3--:R-:W-:Y:S01]  /*1890*/  DFMA R14, R12, R14, R16 ;  /* 0x0000000e0c0e722b */ /* 0x008fe20000000010 */
[----:B------:R-:W-:Y:S01]  /*18a0*/  VIADD R16, R20, UR9 ;  /* 0x0000000914107c36 */ /* 0x000fe20008000000 */
[----:B------:R-:W-:-:S04]  /*18b0*/  LOP3.LUT R17, R25, 0xfffffff8, RZ, 0xc0, !PT ;  /* 0xfffffff819117812 */ /* 0x000fc800078ec0ff */
[----:B------:R-:W-:Y:S02]  /*18c0*/  ISETP.NE.AND P0, PT, R16, R17, PT ;  /* 0x000000111000720c */ /* 0x000fe40003f05270 */
[----:B----4-:R-:W-:-:S11]  /*18d0*/  DFMA R10, R10, R18, R14 ;  /* 0x000000120a0a722b */ /* 0x010fd6000000000e */
[----:B------:R-:W-:Y:S05]  /*18e0*/  @P0 BRA `(.L_x_175) ;  /* 0xfffffff800f80947 */ /* 0x000fea000383ffff */
.L_x_174:
[----:B------:R-:W-:Y:S05]  /*18f0*/  @!P1 BRA `(.L_x_173) ;  /* 0x00000004001c9947 */ /* 0x000fea0003800000 */
[----:B------:R-:W-:-:S05]  /*1900*/  LOP3.LUT R12, RZ, R5, RZ, 0x33, !PT ;  /* 0x00000005ff0c7212 */ /* 0x000fca00078e33ff */
[----:B------:R-:W-:-:S05]  /*1910*/  VIADD R12, R12, UR8 ;  /* 0x000000080c0c7c36 */ /* 0x000fca0008000000 */
[----:B------:R-:W-:-:S04]  /*1920*/  LOP3.LUT R12, R12, 0x7, RZ, 0xc0, !PT ;  /* 0x000000070c0c7812 */ /* 0x000fc800078ec0ff */
[C---:B------:R-:W-:Y:S02]  /*1930*/  IADD3 R13, PT, PT, R12.reuse, -0x1, RZ ;  /* 0xffffffff0c0d7810 */ /* 0x040fe40007ffe0ff */
[----:B------:R-:W-:Y:S02]  /*1940*/  LOP3.LUT P1, RZ, R12, 0x3, RZ, 0xc0, !PT ;  /* 0x000000030cff7812 */ /* 0x000fe4000782c0ff */
[----:B------:R-:W-:-:S13]  /*1950*/  ISETP.GE.U32.AND P0, PT, R13, 0x3, PT ;  /* 0x000000030d00780c */ /* 0x000fda0003f06070 */
[----:B------:R-:W-:Y:S05]  /*1960*/  @!P0 BRA `(.L_x_176) ;  /* 0x0000000000808947 */ /* 0x000fea0003800000 */
[----:B------:R-:W-:-:S04]  /*1970*/  VIADD R13, R21, 0x2 ;  /* 0x00000002150d7836 */ /* 0x000fc80000000000 */
[----:B------:R-:W-:-:S05]  /*1980*/  IMAD R13, R20, R13, RZ ;  /* 0x0000000d140d7224 */ /* 0x000fca00078e02ff */
[----:B------:R-:W-:-:S05]  /*1990*/  LEA.HI R13, R13, R24, RZ, 0x1f ;  /* 0x000000180d0d7211 */ /* 0x000fca00078ff8ff */
[----:B------:R-:W-:-:S06]  /*19a0*/  IMAD.WIDE.U32 R14, R13, 0x8, R8 ;  /* 0x000000080d0e7825 */ /* 0x000fcc00078e0008 */
[----:B------:R-:W2:Y:S01]  /*19b0*/  LDG.E.64 R14, desc[UR10][R14.64] ;  /* 0x0000000a0e0e7981 */ /* 0x000ea2000c1e1b00 */
[C---:B------:R-:W-:Y:S02]  /*19c0*/  VIADD R17, R20.reuse, 0x2 ;  /* 0x0000000214117836 */ /* 0x040fe40000000000 */
[C---:B------:R-:W-:Y:S02]  /*19d0*/  IMAD R25, R20.reuse, 0x8, R3 ;  /* 0x0000000814197824 */ /* 0x040fe400078e0203 */
[----:B------:R-:W-:-:S03]  /*19e0*/  IMAD R12, R20, R17, R17 ;  /* 0x00000011140c7224 */ /* 0x000fc600078e0211 */
[----:B------:R-:W2:Y:S02]  /*19f0*/  LDS.64 R18, [R25] ;  /* 0x0000000019127984 */ /* 0x000ea40000000a00 */
[----:B------:R-:W-:-:S04]  /*1a00*/  SHF.R.U32.HI R16, RZ, 0x1, R12 ;  /* 0x00000001ff107819 */ /* 0x000fc8000001160c */
[----:B------:R-:W-:-:S05]  /*1a10*/  IADD3 R13, PT, PT, R16, R24, RZ ;  /* 0x00000018100d7210 */ /* 0x000fca0007ffe0ff */
[----:B------:R-:W-:-:S06]  /*1a20*/  IMAD.WIDE.U32 R12, R13, 0x8, R8 ;  /* 0x000000080d0c7825 */ /* 0x000fcc00078e0008 */
[----:B------:R-:W3:Y:S01]  /*1a30*/  LDG.E.64 R12, desc[UR10][R12.64] ;  /* 0x0000000a0c0c7981 */ /* 0x000ee2000c1e1b00 */
[----:B------:R-:W-:Y:S02]  /*1a40*/  IMAD.IADD R16, R17, 0x1, R16 ;  /* 0x0000000111107824 */ /* 0x000fe400078e0210 */
[----:B------:R-:W-:-:S03]  /*1a50*/  VIADD R21, R20, 0x3 ;  /* 0x0000000314157836 */ /* 0x000fc60000000000 */
[----:B------:R-:W-:Y:S01]  /*1a60*/  LOP3.LUT R17, R16, 0x7fffffff, RZ, 0xc0, !PT ;  /* 0x7fffffff10117812 */ /* 0x000fe200078ec0ff */
[----:B------:R-:W-:-:S03]  /*1a70*/  IMAD.IADD R16, R21, 0x1, R16 ;  /* 0x0000000115107824 */ /* 0x000fc600078e0210 */
[----:B------:R-:W-:Y:S01]  /*1a80*/  IADD3 R17, PT, PT, R17, R24, RZ ;  /* 0x0000001811117210 */ /* 0x000fe20007ffe0ff */
[----:B--2---:R-:W-:Y:S01]  /*1a90*/  DFMA R18, R14, R18, R10 ;  /* 0x000000120e12722b */ /* 0x004fe2000000000a */
[----:B------:R-:W-:-:S03]  /*1aa0*/  LOP3.LUT R11, R16, 0x7fffffff, RZ, 0xc0, !PT ;  /* 0x7fffffff100b7812 */ /* 0x000fc600078ec0ff */
[----:B------:R-:W-:Y:S02]  /*1ab0*/  IMAD.WIDE.U32 R14, R17, 0x8, R8 ;  /* 0x00000008110e7825 */ /* 0x000fe400078e0008 */
[----:B------:R-:W3:Y:S02]  /*1ac0*/  LDS.64 R16, [R25+0x8] ;  /* 0x0000080019107984 */ /* 0x000ee40000000a00 */
[----:B------:R-:W-:Y:S02]  /*1ad0*/  IMAD.IADD R11, R11, 0x1, R24 ;  /* 0x000000010b0b7824 */ /* 0x000fe400078e0218 */
[----:B------:R-:W2:Y:S02]  /*1ae0*/  LDG.E.64 R14, desc[UR10][R14.64] ;  /* 0x0000000a0e0e7981 */ /* 0x000ea4000c1e1b00 */
[----:B------:R-:W-:-:S05]  /*1af0*/  IMAD.WIDE.U32 R26, R11, 0x8, R8 ;  /* 0x000000080b1a7825 */ /* 0x000fca00078e0008 */
[----:B------:R-:W4:Y:S01]  /*1b00*/  LDG.E.64 R10, desc[UR10][R26.64] ;  /* 0x0000000a1a0a7981 */ /* 0x000f22000c1e1b00 */
[----:B------:R-:W-:Y:S01]  /*1b10*/  VIADD R20, R20, 0x4 ;  /* 0x0000000414147836 */ /* 0x000fe20000000000 */
[----:B---3--:R-:W-:Y:S02]  /*1b20*/  DFMA R16, R12, R16, R18 ;  /* 0x000000100c10722b */ /* 0x008fe40000000012 */
[----:B------:R-:W2:Y:S04]  /*1b30*/  LDS.64 R12, [R25+0x10] ;  /* 0x00001000190c7984 */ /* 0x000ea80000000a00 */
[----:B------:R-:W4:Y:S02]  /*1b40*/  LDS.64 R18, [R25+0x18] ;  /* 0x0000180019127984 */ /* 0x000f240000000a00 */
[----:B--2---:R-:W-:-:S08]  /*1b50*/  DFMA R12, R14, R12, R16 ;  /* 0x0000000c0e0c722b */ /* 0x004fd00000000010 */
[----:B----4-:R-:W-:-:S11]  /*1b60*/  DFMA R10, R10, R18, R12 ;  /* 0x000000120a0a722b */ /* 0x010fd6000000000c */
.L_x_176:
[----:B------:R-:W-:Y:S05]  /*1b70*/  @!P1 BRA `(.L_x_173) ;  /* 0x00000000007c9947 */ /* 0x000fea0003800000 */
[----:B------:R-:W-:-:S05]  /*1b80*/  LOP3.LUT R12, R4, 0x3, RZ, 0x3c, !PT ;  /* 0x00000003040c7812 */ /* 0x000fca00078e3cff */
[----:B------:R-:W-:-:S05]  /*1b90*/  VIADD R12, R12, UR8 ;  /* 0x000000080c0c7c36 */ /* 0x000fca0008000000 */
[C---:B------:R-:W-:Y:S02]  /*1ba0*/  LOP3.LUT R13, R12.reuse, 0x3, RZ, 0xc0, !PT ;  /* 0x000000030c0d7812 */ /* 0x040fe400078ec0ff */
[----:B------:R-:W-:Y:S02]  /*1bb0*/  LOP3.LUT R12, R12, 0x1, RZ, 0xc0, !PT ;  /* 0x000000010c0c7812 */ /* 0x000fe400078ec0ff */
[----:B------:R-:W-:Y:S02]  /*1bc0*/  ISETP.NE.AND P0, PT, R13, 0x1, PT ;  /* 0x000000010d00780c */ /* 0x000fe40003f05270 */
[----:B------:R-:W-:-:S11]  /*1bd0*/  ISETP.NE.U32.AND P1, PT, R12, 0x1, PT ;  /* 0x000000010c00780c */ /* 0x000fd60003f25070 */
[----:B------:R-:W-:Y:S01]  /*1be0*/  @P0 IADD3 R13, PT, PT, R21, 0x2, RZ ;  /* 0x00000002150d0810 */ /* 0x000fe20007ffe0ff */
[C---:B------:R-:W-:Y:S02]  /*1bf0*/  @P0 VIADD R15, R20.reuse, 0x2 ;  /* 0x00000002140f0836 */ /* 0x040fe40000000000 */
[C---:B------:R-:W-:Y:S02]  /*1c00*/  @P0 VIADD R21, R20.reuse, 0x1 ;  /* 0x0000000114150836 */ /* 0x040fe40000000000 */
[C---:B------:R-:W-:Y:S02]  /*1c10*/  @P0 IMAD R13, R20.reuse, R13, RZ ;  /* 0x0000000d140d0224 */ /* 0x040fe400078e02ff */
[C---:B------:R-:W-:Y:S02]  /*1c20*/  @P0 IMAD R27, R20.reuse, R15, R15 ;  /* 0x0000000f141b0224 */ /* 0x040fe400078e020f */
[----:B------:R-:W-:Y:S01]  /*1c30*/  @P0 IMAD R25, R20, 0x8, R3 ;  /* 0x0000000814190824 */ /* 0x000fe200078e0203 */
[----:B------:R-:W-:-:S02]  /*1c40*/  @P0 LEA.HI R13, R13, R24, RZ, 0x1f ;  /* 0x000000180d0d0211 */ /* 0x000fc400078ff8ff */
[----:B------:R-:W-:Y:S02]  /*1c50*/  @P0 MOV R20, R15 ;  /* 0x0000000f00140202 */ /* 0x000fe40000000f00 */
[----:B------:R-:W-:Y:S01]  /*1c60*/  @P0 LEA.HI R27, R27, R24, RZ, 0x1f ;  /* 0x000000181b1b0211 */ /* 0x000fe200078ff8ff */
[--C-:B------:R-:W-:Y:S01]  /*1c70*/  @P0 IMAD.WIDE.U32 R16, R13, 0x8, R8.reuse ;  /* 0x000000080d100825 */ /* 0x100fe200078e0008 */
[----:B------:R-:W0:Y:S03]  /*1c80*/  @P0 LDS.64 R14, [R25] ;  /* 0x00000000190e0984 */ /* 0x000e260000000a00 */
[----:B------:R-:W-:Y:S02]  /*1c90*/  @!P1 VIADD R13, R21, 0x2 ;  /* 0x00000002150d9836 */ /* 0x000fe40000000000 */
[----:B------:R-:W0:Y:S01]  /*1ca0*/  @P0 LDG.E.64 R16, desc[UR10][R16.64] ;  /* 0x0000000a10100981 */ /* 0x000e22000c1e1b00 */
[----:B------:R-:W-:-:S04]  /*1cb0*/  @P0 IMAD.WIDE.U32 R26, R27, 0x8, R8 ;  /* 0x000000081b1a0825 */ /* 0x000fc800078e0008 */
[----:B------:R-:W-:Y:S02]  /*1cc0*/  @!P1 IMAD R13, R13, R20, RZ ;  /* 0x000000140d0d9224 */ /* 0x000fe400078e02ff */
[----:B------:R-:W2:Y:S03]  /*1cd0*/  @P0 LDG.E.64 R26, desc[UR10][R26.64] ;  /* 0x0000000a1a1a0981 */ /* 0x000ea6000c1e1b00 */
[----:B------:R-:W-:-:S05]  /*1ce0*/  @!P1 LEA.HI R13, R13, R24, RZ, 0x1f ;  /* 0x000000180d0d9211 */ /* 0x000fca00078ff8ff */
[----:B------:R-:W-:Y:S02]  /*1cf0*/  @!P1 IMAD.WIDE.U32 R18, R13, 0x8, R8 ;  /* 0x000000080d129825 */ /* 0x000fe400078e0008 */
[----:B------:R-:W2:Y:S04]  /*1d00*/  @P0 LDS.64 R12, [R25+0x8] ;  /* 0x00000800190c0984 */ /* 0x000ea80000000a00 */
[----:B------:R-:W3:Y:S01]  /*1d10*/  @!P1 LDG.E.64 R18, desc[UR10][R18.64] ;  /* 0x0000000a12129981 */ /* 0x000ee2000c1e1b00 */
[----:B------:R-:W-:-:S06]  /*1d20*/  @!P1 IMAD R20, R20, 0x8, R3 ;  /* 0x0000000814149824 */ /* 0x000fcc00078e0203 */
[----:B------:R-:W3:Y:S01]  /*1d30*/  @!P1 LDS.64 R20, [R20] ;  /* 0x0000000014149984 */ /* 0x000ee20000000a00 */
[----:B0-----:R-:W-:-:S08]  /*1d40*/  @P0 DFMA R14, R16, R14, R10 ;  /* 0x0000000e100e022b */ /* 0x001fd0000000000a */
[----:B--2---:R-:W-:-:S08]  /*1d50*/  @P0 DFMA R10, R12, R26, R14 ;  /* 0x0000001a0c0a022b */ /* 0x004fd0000000000e */
[----:B---3--:R-:W-:-:S11]  /*1d60*/  @!P1 DFMA R10, R18, R20, R10 ;  /* 0x00000014120a922b */ /* 0x008fd6000000000a */
.L_x_173:
[----:B------:R-:W-:Y:S01]  /*1d70*/  IMAD R13, R24, UR4, RZ ;  /* 0x00000004180d7c24 */ /* 0x000fe2000f8e02ff */
[----:B------:R-:W0:Y:S04]  /*1d80*/  LDCU.64 UR6, c[0x0][0x3a0] ;  /* 0x00007400ff0677ac */ /* 0x000e280008000a00 */
[----:B------:R-:W-:-:S05]  /*1d90*/  LEA.HI R13, R13, R24, RZ, 0x1f ;  /* 0x000000180d0d7211 */ /* 0x000fca00078ff8ff */
[----:B------:R-:W-:-:S05]  /*1da0*/  IMAD.WIDE.U32 R18, R13, 0x8, R8 ;  /* 0x000000080d127825 */ /* 0x000fca00078e0008 */
[----:B------:R-:W2:Y:S01]  /*1db0*/  LDG.E.64 R14, desc[UR10][R18.64] ;  /* 0x0000000a120e7981 */ /* 0x000ea2000c1e1b00 */
[----:B------:R-:W-:Y:S01]  /*1dc0*/  IMAD R20, R24, 0x8, R3 ;  /* 0x0000000818147824 */ /* 0x000fe200078e0203 */
[----:B------:R-:W-:Y:S01]  /*1dd0*/  IADD3 R24, P0, PT, R0, R24, RZ ;  /* 0x0000001800187210 */ /* 0x000fe20007f1e0ff */
[----:B------:R-:W-:Y:S01]  /*1de0*/  VIADD R5, R5, 0x1 ;  /* 0x0000000105057836 */ /* 0x000fe20000000000 */
[----:B------:R-:W-:Y:S01]  /*1df0*/  IADD3 R6, PT, PT, R6, 0x1, RZ ;  /* 0x0000000106067810 */ /* 0x000fe20007ffe0ff */
[----:B------:R-:W-:Y:S01]  /*1e00*/  VIADD R4, R4, 0x1 ;  /* 0x0000000104047836 */ /* 0x000fe20000000000 */
[----:B------:R-:W1:Y:S01]  /*1e10*/  LDS.64 R12, [R20] ;  /* 0x00000000140c7984 */ /* 0x000e620000000a00 */
[----:B--2---:R-:W-:Y:S01]  /*1e20*/  DADD R16, R14, R14 ;  /* 0x000000000e107229 */ /* 0x004fe2000000000e */
[----:B------:R-:W-:Y:S02]  /*1e30*/  LEA.HI.X.SX32 R15, R0, RZ, 0x1, P0 ;  /* 0x000000ff000f7211 */ /* 0x000fe400000f0eff */
[----:B0-----:R-:W-:-:S05]  /*1e40*/  LEA R14, P0, R24, UR6, 0x3 ;  /* 0x00000006180e7c11 */ /* 0x001fca000f8018ff */
[----:B-1----:R-:W-:Y:S01]  /*1e50*/  DFMA R12, R16, R12, R10 ;  /* 0x0000000c100c722b */ /* 0x002fe2000000000a */
[----:B------:R-:W-:Y:S02]  /*1e60*/  LEA.HI.X R15, R24, UR7, R15, 0x3, P0 ;  /* 0x00000007180f7c11 */ /* 0x000fe400080f1c0f */
[----:B------:R-:W-:-:S04]  /*1e70*/  ISETP.NE.AND P0, PT, R23, UR4, PT ;  /* 0x0000000417007c0c */ /* 0x000fc8000bf05270 */
[----:B------:R0:W-:Y:S09]  /*1e80*/  STG.E.64 desc[UR10][R14.64], R12 ;  /* 0x0000000c0e007986 */ /* 0x0001f2000c101b0a */
[----:B------:R-:W-:Y:S05]  /*1e90*/  @P0 BRA `(.L_x_177) ;  /* 0xffffffe800c80947 */ /* 0x000fea000383ffff */
[----:B------:R-:W-:Y:S05]  /*1ea0*/  EXIT ;  /* 0x000000000000794d */ /* 0x000fea0003800000 */
.L_x_178:
        /* <DEDUP_REMOVED lines=13> */
.L_x_193:


//--------------------- .text._Z20kernel_vecDotProductPdS_iiS_ --------------------------
	.section	.text._Z20kernel_vecDotProductPdS_iiS_,"ax",@progbits
	.align	128
        .global         _Z20kernel_vecDotProductPdS_iiS_
        .type           _Z20kernel_vecDotProductPdS_iiS_,@function
        .size           _Z20kernel_vecDotProductPdS_iiS_,(.L_x_194 - _Z20kernel_vecDotProductPdS_iiS_)
        .other          _Z20kernel_vecDotProductPdS_iiS_,@"STO_CUDA_ENTRY STV_DEFAULT"
_Z20kernel_vecDotProductPdS_iiS_:
.text._Z20kernel_vecDotProductPdS_iiS_:
[----:B------:R-:W-:Y:S01]  /*0000*/  LDC R1, c[0x0][0x37c] ;  /* 0x0000df00ff017b82 */ /* 0x000fe20000000800 */
[----:B------:R-:W0:Y:S01]  /*0010*/  S2R R0, SR_CTAID.X ;  /* 0x0000000000007919 */ /* 0x000e220000002500 */
[----:B------:R-:W0:Y:S01]  /*0020*/  LDCU UR4, c[0x0][0x360] ;  /* 0x00006c00ff0477ac */ /* 0x000e220008000800 */
[----:B------:R-:W0:Y:S01]  /*0030*/  S2R R3, SR_TID.X ;  /* 0x0000000000037919 */ /* 0x000e220000002100 */
[----:B------:R-:W1:Y:S01]  /*0040*/  LDCU UR5, c[0x0][0x394] ;  /* 0x00007280ff0577ac */ /* 0x000e620008000800 */
[----:B0-----:R-:W-:-:S05]  /*0050*/  IMAD R0, R0, UR4, R3 ;  /* 0x0000000400007c24 */ /* 0x001fca000f8e0203 */
[----:B-1----:R-:W-:-:S13]  /*0060*/  ISETP.GE.AND P0, PT, R0, UR5, PT ;  /* 0x0000000500007c0c */ /* 0x002fda000bf06270 */
[----:B------:R-:W-:Y:S05]  /*0070*/  @P0 EXIT ;  /* 0x000000000000094d */ /* 0x000fea0003800000 */
[----:B------:R-:W0:Y:S01]  /*0080*/  LDCU UR5, c[0x0][0x390] ;  /* 0x00007200ff0577ac */ /* 0x000e220008000800 */
[----:B------:R-:W-:Y:S01]  /*0090*/  CS2R R10, SRZ ;  /* 0x00000000000a7805 */ /* 0x000fe2000001ff00 */
[----:B------:R-:W1:Y:S01]  /*00a0*/  LDCU.64 UR8, c[0x0][0x358] ;  /* 0x00006b00ff0877ac */ /* 0x000e620008000a00 */
[----:B0-----:R-:W-:-:S09]  /*00b0*/  UISETP.GE.AND UP0, UPT, UR5, 0x1, UPT ;  /* 0x000000010500788c */ /* 0x001fd2000bf06270 */
[----:B-1----:R-:W-:Y:S05]  /*00c0*/  BRA.U !UP0, `(.L_x_179) ;  /* 0x0000000908a47547 */ /* 0x002fea000b800000 */
[----:B------:R-:W-:Y:S02]  /*00d0*/  UISETP.GE.U32.AND UP1, UPT, UR5, 0x10, UPT ;  /* 0x000000100500788c */ /* 0x000fe4000bf26070 */
[----:B------:R-:W-:Y:S01]  /*00e0*/  IMAD R18, R0, UR5, RZ ;  /* 0x0000000500127c24 */ /* 0x000fe2000f8e02ff */
[----:B------:R-:W-:Y:S01]  /*00f0*/  ULOP3.LUT UR6, UR5, 0xf, URZ, 0xc0, !UPT ;  /* 0x0000000f05067892 */ /* 0x000fe2000f8ec0ff */
[----:B------:R-:W-:Y:S01]  /*0100*/  CS2R R10, SRZ ;  /* 0x00000000000a7805 */ /* 0x000fe2000001ff00 */
[----:B------:R-:W-:Y:S02]  /*0110*/  UMOV UR4, URZ ;  /* 0x000000ff00047c82 */ /* 0x000fe40008000000 */
[----:B------:R-:W-:Y:S01]  /*0120*/  SHF.R.S32.HI R19, RZ, 0x1f, R18 ;  /* 0x0000001fff137819 */ /* 0x000fe20000011412 */
[----:B------:R-:W-:Y:S01]  /*0130*/  UISETP.NE.AND UP0, UPT, UR6, URZ, UPT ;  /* 0x000000ff0600728c */ /* 0x000fe2000bf05270 */
[----:B------:R-:W-:Y:S10]  /*0140*/  BRA.U !UP1, `(.L_x_180) ;  /* 0x0000000509147547 */ /* 0x000ff4000b800000 */
[----:B------:R-:W0:Y:S01]  /*0150*/  LDCU.128 UR12, c[0x0][0x380] ;  /* 0x00007000ff0c77ac */ /* 0x000e220008000c00 */
[C---:B------:R-:W-:Y:S02]  /*0160*/  LEA R6, P0, R18.reuse, 0x40, 0x3 ;  /* 0x0000004012067811 */ /* 0x040fe400078018ff */
[----:B------:R-:W-:Y:S01]  /*0170*/  CS2R R10, SRZ ;  /* 0x00000000000a7805 */ /* 0x000fe2000001ff00 */
[----:B------:R-:W-:Y:S01]  /*0180*/  ULOP3.LUT UR4, UR5, 0x7ffffff0, URZ, 0xc0, !UPT ;  /* 0x7ffffff005047892 */ /* 0x000fe2000f8ec0ff */
[----:B------:R-:W-:-:S03]  /*0190*/  LEA.HI.X R7, R18, RZ, R19, 0x3, P0 ;  /* 0x000000ff12077211 */ /* 0x000fc600000f1c13 */
[----:B------:R-:W-:Y:S01]  /*01a0*/  UIADD3 UR7, UPT, UPT, -UR4, URZ, URZ ;  /* 0x000000ff04077290 */ /* 0x000fe2000fffe1ff */
[C---:B0-----:R-:W-:Y:S02]  /*01b0*/  IADD3 R12, P1, PT, R6.reuse, UR12, RZ ;  /* 0x0000000c060c7c10 */ /* 0x041fe4000ff3e0ff */
[----:B------:R-:W-:Y:S02]  /*01c0*/  IADD3 R6, P2, PT, R6, UR14, RZ ;  /* 0x0000000e06067c10 */ /* 0x000fe4000ff5e0ff */
[C---:B------:R-:W-:Y:S02]  /*01d0*/  IADD3.X R13, PT, PT, R7.reuse, UR13, RZ, P1, !PT ;  /* 0x0000000d070d7c10 */ /* 0x040fe40008ffe4ff */
[----:B------:R-:W-:-:S09]  /*01e0*/  IADD3.X R7, PT, PT, R7, UR15, RZ, P2, !PT ;  /* 0x0000000f07077c10 */ /* 0x000fd200097fe4ff */
.L_x_181:
[----:B------:R-:W-:Y:S02]  /*01f0*/  IMAD.MOV.U32 R2, RZ, RZ, R12 ;  /* 0x000000ffff027224 */ /* 0x000fe400078e000c */
[----:B------:R-:W-:Y:S02]  /*0200*/  IMAD.MOV.U32 R3, RZ, RZ, R13 ;  /* 0x000000ffff037224 */ /* 0x000fe400078e000d */
[----:B------:R-:W-:Y:S02]  /*0210*/  IMAD.MOV.U32 R8, RZ, RZ, R6 ;  /* 0x000000ffff087224 */ /* 0x000fe400078e0006 */
[----:B------:R-:W-:Y:S01]  /*0220*/  IMAD.MOV.U32 R9, RZ, RZ, R7 ;  /* 0x000000ffff097224 */ /* 0x000fe200078e0007 */
[----:B------:R-:W2:Y:S04]  /*0230*/  LDG.E.64 R12, desc[UR8][R2.64+-0x40] ;  /* 0xffffc008020c7981 */ /* 0x000ea8000c1e1b00 */
[----:B------:R-:W2:Y:S04]  /*0240*/  LDG.E.64 R24, desc[UR8][R8.64+-0x40] ;  /* 0xffffc00808187981 */ /* 0x000ea8000c1e1b00 */
[----:B------:R-:W3:Y:S04]  /*0250*/  LDG.E.64 R4, desc[UR8][R2.64+-0x38] ;  /* 0xffffc80802047981 */ /* 0x000ee8000c1e1b00 */
[----:B------:R-:W3:Y:S04]  /*0260*/  LDG.E.64 R6, desc[UR8][R8.64+-0x38] ;  /* 0xffffc80808067981 */ /* 0x000ee8000c1e1b00 */
[----:B------:R-:W4:Y:S04]  /*0270*/  LDG.E.64 R20, desc[UR8][R2.64+-0x30] ;  /* 0xffffd00802147981 */ /* 0x000f28000c1e1b00 */
[----:B------:R-:W4:Y:S04]  /*0280*/  LDG.E.64 R22, desc[UR8][R8.64+-0x30] ;  /* 0xffffd00808167981 */ /* 0x000f28000c1e1b00 */
[----:B------:R-:W5:Y:S04]  /*0290*/  LDG.E.64 R14, desc[UR8][R2.64+-0x28] ;  /* 0xffffd808020e7981 */ /* 0x000f68000c1e1b00 */
[----:B------:R-:W5:Y:S01]  /*02a0*/  LDG.E.64 R16, desc[UR8][R8.64+-0x28] ;  /* 0xffffd80808107981 */ /* 0x000f62000c1e1b00 */
[----:B--2---:R-:W-:-:S03]  /*02b0*/  DFMA R24, R12, R24, R10 ;  /* 0x000000180c18722b */ /* 0x004fc6000000000a */
[----:B------:R-:W2:Y:S04]  /*02c0*/  LDG.E.64 R10, desc[UR8][R2.64+-0x20] ;  /* 0xffffe008020a7981 */ /* 0x000ea8000c1e1b00 */
[----:B------:R-:W2:Y:S01]  /*02d0*/  LDG.E.64 R12, desc[UR8][R8.64+-0x20] ;  /* 0xffffe008080c7981 */ /* 0x000ea2000c1e1b00 */
[----:B---3--:R-:W-:-:S03]  /*02e0*/  DFMA R24, R4, R6, R24 ;  /* 0x000000060418722b */ /* 0x008fc60000000018 */
[----:B------:R-:W3:Y:S04]  /*02f0*/  LDG.E.64 R4, desc[UR8][R2.64+-0x18] ;  /* 0xffffe80802047981 */ /* 0x000ee8000c1e1b00 */
[----:B------:R-:W3:Y:S01]  /*0300*/  LDG.E.64 R6, desc[UR8][R8.64+-0x18] ;  /* 0xffffe80808067981 */ /* 0x000ee2000c1e1b00 */
[----:B----4-:R-:W-:-:S03]  /*0310*/  DFMA R24, R20, R22, R24 ;  /* 0x000000161418722b */ /* 0x010fc60000000018 */
[----:B------:R-:W4:Y:S04]  /*0320*/  LDG.E.64 R20, desc[UR8][R2.64+-0x10] ;  /* 0xfffff00802147981 */ /* 0x000f28000c1e1b00 */
[----:B------:R-:W4:Y:S01]  /*0330*/  LDG.E.64 R22, desc[UR8][R8.64+-0x10] ;  /* 0xfffff00808167981 */ /* 0x000f22000c1e1b00 */
[----:B-----5:R-:W-:-:S03]  /*0340*/  DFMA R24, R14, R16, R24 ;  /* 0x000000100e18722b */ /* 0x020fc60000000018 */
        /* <DEDUP_REMOVED lines=26> */
[----:B------:R-:W-:-:S04]  /*04f0*/  UIADD3 UR7, UPT, UPT, UR7, 0x10, URZ ;  /* 0x0000001007077890 */ /* 0x000fc8000fffe0ff */
[----:B------:R-:W-:Y:S01]  /*0500*/  UISETP.NE.AND UP1, UPT, UR7, URZ, UPT ;  /* 0x000000ff0700728c */ /* 0x000fe2000bf25270 */
[----:B--2---:R-:W-:Y:S01]  /*0510*/  DFMA R10, R10, R12, R24 ;  /* 0x0000000c0a0a722b */ /* 0x004fe20000000018 */
[----:B------:R-:W-:-:S05]  /*0520*/  IADD3 R12, P0, PT, R2, 0x80, RZ ;  /* 0x00000080020c7810 */ /* 0x000fca0007f1e0ff */
[----:B------:R-:W-:Y:S02]  /*0530*/  IMAD.X R13, RZ, RZ, R3, P0 ;  /* 0x000000ffff0d7224 */ /* 0x000fe400000e0603 */
[----:B---3--:R-:W-:Y:S01]  /*0540*/  DFMA R4, R4, R6, R10 ;  /* 0x000000060404722b */ /* 0x008fe2000000000a */
[----:B------:R-:W-:-:S05]  /*0550*/  IADD3 R6, P1, PT, R8, 0x80, RZ ;  /* 0x0000008008067810 */ /* 0x000fca0007f3e0ff */
[----:B------:R-:W-:Y:S02]  /*0560*/  IMAD.X R7, RZ, RZ, R9, P1 ;  /* 0x000000ffff077224 */ /* 0x000fe400008e0609 */
[----:B----4-:R-:W-:-:S08]  /*0570*/  DFMA R4, R20, R22, R4 ;  /* 0x000000161404722b */ /* 0x010fd00000000004 */
[----:B-----5:R-:W-:Y:S01]  /*0580*/  DFMA R10, R16, R14, R4 ;  /* 0x0000000e100a722b */ /* 0x020fe20000000004 */
[----:B------:R-:W-:Y:S10]  /*0590*/  BRA.U UP1, `(.L_x_181) ;  /* 0xfffffffd01147547 */ /* 0x000ff4000b83ffff */
.L_x_180:
[----:B------:R-:W-:Y:S05]  /*05a0*/  BRA.U !UP0, `(.L_x_182) ;  /* 0x0000000508687547 */ /* 0x000fea000b800000 */
[----:B------:R-:W-:Y:S02]  /*05b0*/  UISETP.GE.U32.AND UP0, UPT, UR6, 0x8, UPT ;  /* 0x000000080600788c */ /* 0x000fe4000bf06070 */
[----:B------:R-:W-:-:S04]  /*05c0*/  ULOP3.LUT UR7, UR5, 0x7, URZ, 0xc0, !UPT ;  /* 0x0000000705077892 */ /* 0x000fc8000f8ec0ff */
[----:B------:R-:W-:-:S03]  /*05d0*/  UISETP.NE.AND UP1, UPT, UR7, URZ, UPT ;  /* 0x000000ff0700728c */ /* 0x000fc6000bf25270 */
[----:B------:R-:W-:Y:S08]  /*05e0*/  BRA.U !UP0, `(.L_x_183) ;  /* 0x0000000108887547 */ /* 0x000ff0000b800000 */
[----:B------:R-:W0:Y:S01]  /*05f0*/  LDCU.128 UR12, c[0x0][0x380] ;  /* 0x00007000ff0c77ac */ /* 0x000e220008000c00 */
[----:B------:R-:W-:-:S05]  /*0600*/  IADD3 R3, P0, PT, R18, UR4, RZ ;  /* 0x0000000412037c10 */ /* 0x000fca000ff1e0ff */
[----:B------:R-:W-:Y:S02]  /*0610*/  IMAD.X R4, RZ, RZ, R19, P0 ;  /* 0x000000ffff047224 */ /* 0x000fe400000e0613 */
[----:B------:R-:W-:-:S03]  /*0620*/  IMAD.SHL.U32 R2, R3, 0x8, RZ ;  /* 0x0000000803027824 */ /* 0x000fc600078e00ff */
[----:B------:R-:W-:Y:S02]  /*0630*/  SHF.L.U64.HI R3, R3, 0x3, R4 ;  /* 0x0000000303037819 */ /* 0x000fe40000010204 */
[C---:B0-----:R-:W-:Y:S02]  /*0640*/  IADD3 R8, P0, PT, R2.reuse, UR12, RZ ;  /* 0x0000000c02087c10 */ /* 0x041fe4000ff1e0ff */
[----:B------:R-:W-:Y:S02]  /*0650*/  IADD3 R2, P1, PT, R2, UR14, RZ ;  /* 0x0000000e02027c10 */ /* 0x000fe4000ff3e0ff */
[C---:B------:R-:W-:Y:S02]  /*0660*/  IADD3.X R9, PT, PT, R3.reuse, UR13, RZ, P0, !PT ;  /* 0x0000000d03097c10 */ /* 0x040fe400087fe4ff */
[----:B------:R-:W-:-:S03]  /*0670*/  IADD3.X R3, PT, PT, R3, UR15, RZ, P1, !PT ;  /* 0x0000000f03037c10 */ /* 0x000fc60008ffe4ff */
[----:B------:R-:W2:Y:S04]  /*0680*/  LDG.E.64 R12, desc[UR8][R8.64] ;  /* 0x00000008080c7981 */ /* 0x000ea8000c1e1b00 */
[----:B------:R-:W2:Y:S04]  /*0690*/  LDG.E.64 R24, desc[UR8][R2.64] ;  /* 0x0000000802187981 */ /* 0x000ea8000c1e1b00 */
[----:B------:R-:W3:Y:S04]  /*06a0*/  LDG.E.64 R14, desc[UR8][R8.64+0x8] ;  /* 0x00000808080e7981 */ /* 0x000ee8000c1e1b00 */
[----:B------:R-:W3:Y:S04]  /*06b0*/  LDG.E.64 R16, desc[UR8][R2.64+0x8] ;  /* 0x0000080802107981 */ /* 0x000ee8000c1e1b00 */
[----:B------:R-:W4:Y:S04]  /*06c0*/  LDG.E.64 R20, desc[UR8][R8.64+0x10] ;  /* 0x0000100808147981 */ /* 0x000f28000c1e1b00 */
[----:B------:R-:W4:Y:S04]  /*06d0*/  LDG.E.64 R22, desc[UR8][R2.64+0x10] ;  /* 0x0000100802167981 */ /* 0x000f28000c1e1b00 */
[----:B------:R-:W5:Y:S04]  /*06e0*/  LDG.E.64 R4, desc[UR8][R8.64+0x18] ;  /* 0x0000180808047981 */ /* 0x000f68000c1e1b00 */
[----:B------:R-:W5:Y:S04]  /*06f0*/  LDG.E.64 R6, desc[UR8][R2.64+0x18] ;  /* 0x0000180802067981 */ /* 0x000f68000c1e1b00 */
        /* <DEDUP_REMOVED lines=11> */
[----:B-----5:R-:W-:Y:S01]  /*07b0*/  DFMA R4, R4, R6, R20 ;  /* 0x000000060404722b */ /* 0x020fe20000000014 */
[----:B------:R-:W-:-:S07]  /*07c0*/  UIADD3 UR4, UPT, UPT, UR4, 0x8, URZ ;  /* 0x0000000804047890 */ /* 0x000fce000fffe0ff */
[----:B--2---:R-:W-:-:S08]  /*07d0*/  DFMA R4, R10, R12, R4 ;  /* 0x0000000c0a04722b */ /* 0x004fd00000000004 */
[----:B---3--:R-:W-:-:S08]  /*07e0*/  DFMA R4, R14, R16, R4 ;  /* 0x000000100e04722b */ /* 0x008fd00000000004 */
[----:B----4-:R-:W-:-:S08]  /*07f0*/  DFMA R4, R22, R24, R4 ;  /* 0x000000181604722b */ /* 0x010fd00000000004 */
[----:B------:R-:W-:-:S11]  /*0800*/  DFMA R10, R26, R28, R4 ;  /* 0x0000001c1a0a722b */ /* 0x000fd60000000004 */
.L_x_183:
[----:B------:R-:W-:Y:S05]  /*0810*/  BRA.U !UP1, `(.L_x_182) ;  /* 0x0000000109cc7547 */ /* 0x000fea000b800000 */
[----:B------:R-:W-:Y:S02]  /*0820*/  UISETP.GE.U32.AND UP0, UPT, UR7, 0x4, UPT ;  /* 0x000000040700788c */ /* 0x000fe4000bf06070 */
[----:B------:R-:W-:-:S04]  /*0830*/  ULOP3.LUT UR5, UR5, 0x3, URZ, 0xc0, !UPT ;  /* 0x0000000305057892 */ /* 0x000fc8000f8ec0ff */
[----:B------:R-:W-:-:S03]  /*0840*/  UISETP.NE.AND UP1, UPT, UR5, URZ, UPT ;  /* 0x000000ff0500728c */ /* 0x000fc6000bf25270 */
[----:B------:R-:W-:Y:S08]  /*0850*/  BRA.U !UP0, `(.L_x_184) ;  /* 0x0000000108587547 */ /* 0x000ff0000b800000 */
[----:B------:R-:W0:Y:S01]  /*0860*/  LDCU.128 UR12, c[0x0][0x380] ;  /* 0x00007000ff0c77ac */ /* 0x000e220008000c00 */
[----:B------:R-:W-:-:S05]  /*0870*/  IADD3 R2, P0, PT, R18, UR4, RZ ;  /* 0x0000000412027c10 */ /* 0x000fca000ff1e0ff */
[----:B------:R-:W-:Y:S02]  /*0880*/  IMAD.SHL.U32 R22, R2, 0x8, RZ ;  /* 0x0000000802167824 */ /* 0x000fe400078e00ff */
[----:B------:R-:W-:-:S05]  /*0890*/  IMAD.X R3, RZ, RZ, R19, P0 ;  /* 0x000000ffff037224 */ /* 0x000fca00000e0613 */
        /* <DEDUP_REMOVED lines=13> */
[----:B------:R-:W-:Y:S01]  /*0970*/  UIADD3 UR4, UPT, UPT, UR4, 0x4, URZ ;  /* 0x0000000404047890 */ /* 0x000fe2000fffe0ff */
[----:B--2---:R-:W-:-:S08]  /*0980*/  DFMA R20, R20, R24, R10 ;  /* 0x000000181414722b */ /* 0x004fd0000000000a */
[----:B---3--:R-:W-:-:S08]  /*0990*/  DFMA R6, R6, R8, R20 ;  /* 0x000000080606722b */ /* 0x008fd00000000014 */
[----:B----4-:R-:W-:-:S08]  /*09a0*/  DFMA R2, R2, R4, R6 ;  /* 0x000000040202722b */ /* 0x010fd00000000006 */
[----:B-----5:R-:W-:-:S11]  /*09b0*/  DFMA R10, R12, R14, R2 ;  /* 0x0000000e0c0a722b */ /* 0x020fd60000000002 */
.L_x_184:
[----:B------:R-:W-:Y:S05]  /*09c0*/  BRA.U !UP1, `(.L_x_182) ;  /* 0x0000000109607547 */ /* 0x000fea000b800000 */
[----:B------:R-:W0:Y:S01]  /*09d0*/  LDCU.128 UR12, c[0x0][0x380] ;  /* 0x00007000ff0c77ac */ /* 0x000e220008000c00 */
[----:B------:R-:W-:Y:S01]  /*09e0*/  IADD3 R7, P0, PT, R18, UR4, RZ ;  /* 0x0000000412077c10 */ /* 0x000fe2000ff1e0ff */
[----:B------:R-:W-:-:S04]  /*09f0*/  UIADD3 UR5, UPT, UPT, -UR5, URZ, URZ ;  /* 0x000000ff05057290 */ /* 0x000fc8000fffe1ff */
[----:B------:R-:W-:Y:S02]  /*0a00*/  IMAD.X R2, RZ, RZ, R19, P0 ;  /* 0x000000ffff027224 */ /* 0x000fe400000e0613 */
[----:B------:R-:W-:-:S03]  /*0a10*/  IMAD.SHL.U32 R6, R7, 0x8, RZ ;  /* 0x0000000807067824 */ /* 0x000fc600078e00ff */
[----:B------:R-:W-:Y:S02]  /*0a20*/  SHF.L.U64.HI R7, R7, 0x3, R2 ;  /* 0x0000000307077819 */ /* 0x000fe40000010202 */
[C---:B0-----:R-:W-:Y:S02]  /*0a30*/  IADD3 R8, P0, PT, R6.reuse, UR14, RZ ;  /* 0x0000000e06087c10 */ /* 0x041fe4000ff1e0ff */
[----:B------:R-:W-:Y:S02]  /*0a40*/  IADD3 R6, P1, PT, R6, UR12, RZ ;  /* 0x0000000c06067c10 */ /* 0x000fe4000ff3e0ff */
[C---:B------:R-:W-:Y:S02]  /*0a50*/  IADD3.X R9, PT, PT, R7.reuse, UR15, RZ, P0, !PT ;  /* 0x0000000f07097c10 */ /* 0x040fe400087fe4ff */
[----:B------:R-:W-:-:S09]  /*0a60*/  IADD3.X R7, PT, PT, R7, UR13, RZ, P1, !PT ;  /* 0x0000000d07077c10 */ /* 0x000fd20008ffe4ff */
.L_x_185:
[----:B------:R-:W-:Y:S02]  /*0a70*/  IMAD.MOV.U32 R2, RZ, RZ, R6 ;  /* 0x000000ffff027224 */ /* 0x000fe400078e0006 */
[----:B------:R-:W-:Y:S02]  /*0a80*/  IMAD.MOV.U32 R3, RZ, RZ, R7 ;  /* 0x000000ffff037224 */ /* 0x000fe400078e0007 */
[----:B------:R-:W-:Y:S02]  /*0a90*/  IMAD.MOV.U32 R4, RZ, RZ, R8 ;  /* 0x000000ffff047224 */ /* 0x000fe400078e0008 */
[----:B------:R-:W-:Y:S02]  /*0aa0*/  IMAD.MOV.U32 R5, RZ, RZ, R9 ;  /* 0x000000ffff057224 */ /* 0x000fe400078e0009 */
[----:B------:R-:W2:Y:S04]  /*0ab0*/  LDG.E.64 R2, desc[UR8][R2.64] ;  /* 0x0000000802027981 */ /* 0x000ea8000c1e1b00 */
[----:B------:R-:W2:Y:S01]  /*0ac0*/  LDG.E.64 R4, desc[UR8][R4.64] ;  /* 0x0000000804047981 */ /* 0x000ea2000c1e1b00 */
[----:B------:R-:W-:Y:S01]  /*0ad0*/  UIADD3 UR5, UPT, UPT, UR5, 0x1, URZ ;  /* 0x0000000105057890 */ /* 0x000fe2000fffe0ff */
[----:B------:R-:W-:-:S02]  /*0ae0*/  IADD3 R8, P0, PT, R8, 0x8, RZ ;  /* 0x0000000808087810 */ /* 0x000fc40007f1e0ff */
[----:B------:R-:W-:Y:S01]  /*0af0*/  IADD3 R6, P1, PT, R6, 0x8, RZ ;  /* 0x0000000806067810 */ /* 0x000fe20007f3e0ff */
[----:B------:R-:W-:Y:S02]  /*0b00*/  UISETP.NE.AND UP0, UPT, UR5, URZ, UPT ;  /* 0x000000ff0500728c */ /* 0x000fe4000bf05270 */
[----:B------:R-:W-:Y:S02]  /*0b10*/  IMAD.X R9, RZ, RZ, R9, P0 ;  /* 0x000000ffff097224 */ /* 0x000fe400000e0609 */
[----:B------:R-:W-:Y:S01]  /*0b20*/  IMAD.X R7, RZ, RZ, R7, P1 ;  /* 0x000000ffff077224 */ /* 0x000fe200008e0607 */
[----:B--2---:R-:W-:-:S04]  /*0b30*/  DFMA R10, R2, R4, R10 ;  /* 0x00000004020a722b */ /* 0x004fc8000000000a */
[----:B------:R-:W-:Y:S07]  /*0b40*/  BRA.U UP0, `(.L_x_185) ;  /* 0xfffffffd00c87547 */ /* 0x000fee000b83ffff */
.L_x_182:
[----:B------:R-:W-:-:S11]  /*0b50*/  DMUL R10, R10, 0.5 ;  /* 0x3fe000000a0a7828 */ /* 0x000fd60000000000 */
.L_x_179:
[----:B------:R-:W0:Y:S02]  /*0b60*/  LDC.64 R2, c[0x0][0x398] ;  /* 0x0000e600ff027b82 */ /* 0x000e240000000a00 */
[----:B0-----:R-:W-:-:S05]  /*0b70*/  IMAD.WIDE R2, R0, 0x8, R2 ;  /* 0x0000000800027825 */ /* 0x001fca00078e0202 */
[----:B------:R-:W2:Y:S02]  /*0b80*/  LDG.E.64 R4, desc[UR8][R2.64] ;  /* 0x0000000802047981 */ /* 0x000ea4000c1e1b00 */
[----:B--2---:R-:W-:-:S07]  /*0b90*/  DADD R4, R4, R10 ;  /* 0x0000000004047229 */ /* 0x004fce000000000a */
[----:B------:R-:W-:Y:S01]  /*0ba0*/  STG.E.64 desc[UR8][R2.64], R4 ;  /* 0x0000000402007986 */ /* 0x000fe2000c101b08 */
[----:B------:R-:W-:Y:S05]  /*0bb0*/  EXIT ;  /* 0x000000000000794d */ /* 0x000fea0003800000 */
.L_x_186:
        /* <DEDUP_REMOVED lines=12> */
.L_x_194:


//--------------------- .nv.shared._Z15kernel_diag_mvniiPdS_S_S_iS_ --------------------------
	.section	.nv.shared._Z15kernel_diag_mvniiPdS_S_S_iS_,"aw",@nobits
	.sectionflags	@""
	.align	16
	.zero		1024


//--------------------- .nv.shared.reserved.0     --------------------------
	.section	.nv.shared.reserved.0,"aw",@nobits
	.weak		__nv_reservedSMEM_offset_0_alias
	.size		__nv_reservedSMEM_offset_0_alias, 0, 64
	.other		__nv_reservedSMEM_offset_0_alias,@"STO_CUDA_RESERVED_SHARED STV_DEFAULT"
__nv_reservedSMEM_offset_0_alias:
	.zero		0
	.zero		64


//--------------------- .nv.shared._Z10kernel_mvniiPdS_S_S_iS_ --------------------------
	.section	.nv.shared._Z10kernel_mvniiPdS_S_S_iS_,"aw",@nobits
	.sectionflags	@""
	.align	16
	.zero		1024


//--------------------- .nv.shared._Z14kernel_vecdot2iiiPdS_S_ --------------------------
	.section	.nv.shared._Z14kernel_vecdot2iiiPdS_S_,"aw",@nobits
	.sectionflags	@""
	.align	16
	.zero		1024


//--------------------- .nv.shared._Z20kernel_share_add_cstiiPdS_ --------------------------
	.section	.nv.shared._Z20kernel_share_add_cstiiPdS_,"aw",@nobits
	.sectionflags	@""
	.align	16
	.zero		1024


//--------------------- .nv.shared._Z16kernel_mvn_shareiiiPdS_iS_ --------------------------
	.section	.nv.shared._Z16kernel_mvn_shareiiiPdS_iS_,"aw",@nobits
	.sectionflags	@""
	.align	16
	.zero		1024


//--------------------- .nv.shared._Z10kernel_lseiPdS_S_ --------------------------
	.section	.nv.shared._Z10kernel_lseiPdS_S_,"aw",@nobits
	.sectionflags	@""
	.align	16
	.zero		1024


//--------------------- .nv.shared._Z19kernel_batchedDgemvPdS_iiiS_ --------------------------
	.section	.nv.shared._Z19kernel_batchedDgemvPdS_iiiS_,"aw",@nobits
	.sectionflags	@""
	.align	16
	.zero		1024


//--------------------- .nv.shared._Z20kernel_vecDotProductPdS_iiS_ --------------------------
	.section	.nv.shared._Z20kernel_vecDotProductPdS_iiS_,"aw",@nobits
	.sectionflags	@""
	.align	16
	.zero		1024


//--------------------- .nv.constant0._Z15kernel_diag_mvniiPdS_S_S_iS_ --------------------------
	.section	.nv.constant0._Z15kernel_diag_mvniiPdS_S_S_iS_,"a",@progbits
	.sectionflags	@""
	.align	4
.nv.constant0._Z15kernel_diag_mvniiPdS_S_S_iS_:
	.zero		952


//--------------------- .nv.constant0._Z10kernel_mvniiPdS_S_S_iS_ --------------------------
	.section	.nv.constant0._Z10kernel_mvniiPdS_S_S_iS_,"a",@progbits
	.sectionflags	@""
	.align	4
.nv.constant0._Z10kernel_mvniiPdS_S_S_iS_:
	.zero		952


//--------------------- .nv.constant0._Z14kernel_vecdot2iiiPdS_S_ --------------------------
	.section	.nv.constant0._Z14kernel_vecdot2iiiPdS_S_,"a",@progbits
	.sectionflags	@""
	.align	4
.nv.constant0._Z14kernel_vecdot2iiiPdS_S_:
	.zero		936


//--------------------- .nv.constant0._Z20kernel_share_add_cstiiPdS_ --------------------------
	.section	.nv.constant0._Z20kernel_share_add_cstiiPdS_,"a",@progbits
	.sectionflags	@""
	.align	4
.nv.constant0._Z20kernel_share_add_cstiiPdS_:
	.zero		920


//--------------------- .nv.constant0._Z16kernel_mvn_shareiiiPdS_iS_ --------------------------
	.section	.nv.constant0._Z16kernel_mvn_shareiiiPdS_iS_,"a",@progbits
	.sectionflags	@""
	.align	4
.nv.constant0._Z16kernel_mvn_shareiiiPdS_iS_:
	.zero		944


//--------------------- .nv.constant0._Z10kernel_lseiPdS_S_ --------------------------
	.section	.nv.constant0._Z10kernel_lseiPdS_S_,"a",@progbits
	.sectionflags	@""
	.align	4
.nv.constant0._Z10kernel_lseiPdS_S_:
	.zero		928


//--------------------- .nv.constant0._Z19kernel_batchedDgemvPdS_iiiS_ --------------------------
	.section	.nv.constant0._Z19kernel_batchedDgemvPdS_iiiS_,"a",@progbits
	.sectionflags	@""
	.align	4
.nv.constant0._Z19kernel_batchedDgemvPdS_iiiS_:
	.zero		936


//--------------------- .nv.constant0._Z20kernel_vecDotProductPdS_iiS_ --------------------------
	.section	.nv.constant0._Z20kernel_vecDotProductPdS_iiS_,"a",@progbits
	.sectionflags	@""
	.align	4
.nv.constant0._Z20kernel_vecDotProductPdS_iiS_:
	.zero		928


//--------------------- SYMBOLS --------------------------

	.type		.nv.reservedSmem.offset0,@object
	.size		.nv.reservedSmem.offset0,0x4
	.type		.nv.reservedSmem.cap,@object
	.size		.nv.reservedSmem.cap,0x4
